//
// Generated by NVIDIA NVVM Compiler
//
// Compiler Build ID: CL-36424714
// Cuda compilation tools, release 13.0, V13.0.88
// Based on NVVM 20.0.0
//

.version 9.0
.target sm_100
.address_size 64

	// .globl	select_reference_vectors
.extern .shared .align 16 .b8 shared_sum[];
.extern .shared .align 16 .b8 shared_histogram[];
.extern .shared .align 16 .b8 shared_mem[];

.visible .entry select_reference_vectors(
	.param .u64 .ptr .align 1 select_reference_vectors_param_0,
	.param .u64 .ptr .align 1 select_reference_vectors_param_1,
	.param .u32 select_reference_vectors_param_2,
	.param .u32 select_reference_vectors_param_3,
	.param .u32 select_reference_vectors_param_4
)
{
	.reg .pred 	%p<12>;
	.reg .b32 	%r<35>;
	.reg .b32 	%f<30>;
	.reg .b64 	%rd<55>;

	ld.param.u64 	%rd22, [select_reference_vectors_param_0];
	ld.param.u64 	%rd23, [select_reference_vectors_param_1];
	ld.param.u32 	%r17, [select_reference_vectors_param_2];
	ld.param.u32 	%r18, [select_reference_vectors_param_3];
	ld.param.u32 	%r19, [select_reference_vectors_param_4];
	cvta.to.global.u64 	%rd1, %rd23;
	cvta.to.global.u64 	%rd2, %rd22;
	mov.u32 	%r20, %ctaid.x;
	mov.u32 	%r21, %ntid.x;
	mov.u32 	%r22, %tid.x;
	mad.lo.s32 	%r1, %r20, %r21, %r22;
	setp.ge.s32 	%p1, %r1, %r19;
	@%p1 bra 	$L__BB0_17;
	mul.wide.s32 	%rd24, %r1, 73856093;
	add.s64 	%rd3, %rd24, 19349663;
	cvt.s64.s32 	%rd4, %r17;
	or.b64  	%rd25, %rd3, %rd4;
	and.b64  	%rd26, %rd25, -4294967296;
	setp.ne.s64 	%p2, %rd26, 0;
	@%p2 bra 	$L__BB0_3;
	cvt.u32.u64 	%r23, %rd4;
	cvt.u32.u64 	%r24, %rd3;
	rem.u32 	%r25, %r24, %r23;
	cvt.u64.u32 	%rd50, %r25;
	bra.uni 	$L__BB0_4;
$L__BB0_3:
	rem.s64 	%rd50, %rd3, %rd4;
$L__BB0_4:
	cvt.u32.u64 	%r26, %rd50;
	mul.lo.s32 	%r27, %r18, %r26;
	cvt.s64.s32 	%rd8, %r27;
	mul.lo.s32 	%r28, %r18, %r1;
	cvt.s64.s32 	%rd9, %r28;
	setp.lt.s32 	%p3, %r18, 1;
	@%p3 bra 	$L__BB0_17;
	and.b32  	%r2, %r18, 15;
	setp.lt.u32 	%p4, %r18, 16;
	mov.b32 	%r32, 0;
	@%p4 bra 	$L__BB0_8;
	and.b32  	%r32, %r18, 2147483632;
	neg.s32 	%r30, %r32;
	shl.b64 	%rd27, %rd8, 2;
	add.s64 	%rd28, %rd27, %rd2;
	add.s64 	%rd52, %rd28, 32;
	shl.b64 	%rd29, %rd9, 2;
	add.s64 	%rd30, %rd29, %rd1;
	add.s64 	%rd51, %rd30, 32;
$L__BB0_7:
	.pragma "nounroll";
	ld.global.f32 	%f1, [%rd52+-32];
	st.global.f32 	[%rd51+-32], %f1;
	ld.global.f32 	%f2, [%rd52+-28];
	st.global.f32 	[%rd51+-28], %f2;
	ld.global.f32 	%f3, [%rd52+-24];
	st.global.f32 	[%rd51+-24], %f3;
	ld.global.f32 	%f4, [%rd52+-20];
	st.global.f32 	[%rd51+-20], %f4;
	ld.global.f32 	%f5, [%rd52+-16];
	st.global.f32 	[%rd51+-16], %f5;
	ld.global.f32 	%f6, [%rd52+-12];
	st.global.f32 	[%rd51+-12], %f6;
	ld.global.f32 	%f7, [%rd52+-8];
	st.global.f32 	[%rd51+-8], %f7;
	ld.global.f32 	%f8, [%rd52+-4];
	st.global.f32 	[%rd51+-4], %f8;
	ld.global.f32 	%f9, [%rd52];
	st.global.f32 	[%rd51], %f9;
	ld.global.f32 	%f10, [%rd52+4];
	st.global.f32 	[%rd51+4], %f10;
	ld.global.f32 	%f11, [%rd52+8];
	st.global.f32 	[%rd51+8], %f11;
	ld.global.f32 	%f12, [%rd52+12];
	st.global.f32 	[%rd51+12], %f12;
	ld.global.f32 	%f13, [%rd52+16];
	st.global.f32 	[%rd51+16], %f13;
	ld.global.f32 	%f14, [%rd52+20];
	st.global.f32 	[%rd51+20], %f14;
	ld.global.f32 	%f15, [%rd52+24];
	st.global.f32 	[%rd51+24], %f15;
	ld.global.f32 	%f16, [%rd52+28];
	st.global.f32 	[%rd51+28], %f16;
	add.s32 	%r30, %r30, 16;
	add.s64 	%rd52, %rd52, 64;
	add.s64 	%rd51, %rd51, 64;
	setp.ne.s32 	%p5, %r30, 0;
	@%p5 bra 	$L__BB0_7;
$L__BB0_8:
	setp.eq.s32 	%p6, %r2, 0;
	@%p6 bra 	$L__BB0_17;
	and.b32  	%r8, %r18, 7;
	setp.lt.u32 	%p7, %r2, 8;
	@%p7 bra 	$L__BB0_11;
	cvt.u64.u32 	%rd31, %r32;
	add.s64 	%rd32, %rd31, %rd8;
	shl.b64 	%rd33, %rd32, 2;
	add.s64 	%rd34, %rd2, %rd33;
	ld.global.f32 	%f17, [%rd34];
	add.s64 	%rd35, %rd31, %rd9;
	shl.b64 	%rd36, %rd35, 2;
	add.s64 	%rd37, %rd1, %rd36;
	st.global.f32 	[%rd37], %f17;
	ld.global.f32 	%f18, [%rd34+4];
	st.global.f32 	[%rd37+4], %f18;
	ld.global.f32 	%f19, [%rd34+8];
	st.global.f32 	[%rd37+8], %f19;
	ld.global.f32 	%f20, [%rd34+12];
	st.global.f32 	[%rd37+12], %f20;
	ld.global.f32 	%f21, [%rd34+16];
	st.global.f32 	[%rd37+16], %f21;
	ld.global.f32 	%f22, [%rd34+20];
	st.global.f32 	[%rd37+20], %f22;
	ld.global.f32 	%f23, [%rd34+24];
	st.global.f32 	[%rd37+24], %f23;
	ld.global.f32 	%f24, [%rd34+28];
	st.global.f32 	[%rd37+28], %f24;
	add.s32 	%r32, %r32, 8;
$L__BB0_11:
	setp.eq.s32 	%p8, %r8, 0;
	@%p8 bra 	$L__BB0_17;
	and.b32  	%r11, %r18, 3;
	setp.lt.u32 	%p9, %r8, 4;
	@%p9 bra 	$L__BB0_14;
	cvt.u64.u32 	%rd38, %r32;
	add.s64 	%rd39, %rd38, %rd8;
	shl.b64 	%rd40, %rd39, 2;
	add.s64 	%rd41, %rd2, %rd40;
	ld.global.f32 	%f25, [%rd41];
	add.s64 	%rd42, %rd38, %rd9;
	shl.b64 	%rd43, %rd42, 2;
	add.s64 	%rd44, %rd1, %rd43;
	st.global.f32 	[%rd44], %f25;
	ld.global.f32 	%f26, [%rd41+4];
	st.global.f32 	[%rd44+4], %f26;
	ld.global.f32 	%f27, [%rd41+8];
	st.global.f32 	[%rd44+8], %f27;
	ld.global.f32 	%f28, [%rd41+12];
	st.global.f32 	[%rd44+12], %f28;
	add.s32 	%r32, %r32, 4;
$L__BB0_14:
	setp.eq.s32 	%p10, %r11, 0;
	@%p10 bra 	$L__BB0_17;
	cvt.u64.u32 	%rd45, %r32;
	add.s64 	%rd46, %rd9, %rd45;
	shl.b64 	%rd47, %rd46, 2;
	add.s64 	%rd54, %rd1, %rd47;
	add.s64 	%rd48, %rd8, %rd45;
	shl.b64 	%rd49, %rd48, 2;
	add.s64 	%rd53, %rd2, %rd49;
	neg.s32 	%r34, %r11;
$L__BB0_16:
	.pragma "nounroll";
	ld.global.f32 	%f29, [%rd53];
	st.global.f32 	[%rd54], %f29;
	add.s64 	%rd54, %rd54, 4;
	add.s64 	%rd53, %rd53, 4;
	add.s32 	%r34, %r34, 1;
	setp.ne.s32 	%p11, %r34, 0;
	@%p11 bra 	$L__BB0_16;
$L__BB0_17:
	ret;

}
	// .globl	cluster_database_vectors
.visible .entry cluster_database_vectors(
	.param .u64 .ptr .align 1 cluster_database_vectors_param_0,
	.param .u64 .ptr .align 1 cluster_database_vectors_param_1,
	.param .u64 .ptr .align 1 cluster_database_vectors_param_2,
	.param .u64 .ptr .align 1 cluster_database_vectors_param_3,
	.param .u32 cluster_database_vectors_param_4,
	.param .u32 cluster_database_vectors_param_5,
	.param .u32 cluster_database_vectors_param_6
)
{
	.reg .pred 	%p<31>;
	.reg .b32 	%r<96>;
	.reg .b32 	%f<420>;
	.reg .b64 	%rd<68>;

	ld.param.u64 	%rd16, [cluster_database_vectors_param_0];
	ld.param.u64 	%rd19, [cluster_database_vectors_param_1];
	ld.param.u64 	%rd17, [cluster_database_vectors_param_2];
	ld.param.u64 	%rd18, [cluster_database_vectors_param_3];
	ld.param.u32 	%r51, [cluster_database_vectors_param_4];
	ld.param.u32 	%r49, [cluster_database_vectors_param_5];
	ld.param.u32 	%r50, [cluster_database_vectors_param_6];
	cvta.to.global.u64 	%rd1, %rd19;
	mov.u32 	%r52, %ctaid.x;
	mov.u32 	%r53, %ntid.x;
	mov.u32 	%r54, %tid.x;
	mad.lo.s32 	%r1, %r52, %r53, %r54;
	setp.ge.s32 	%p1, %r1, %r51;
	@%p1 bra 	$L__BB1_42;
	cvta.to.global.u64 	%rd2, %rd16;
	mul.lo.s32 	%r2, %r49, %r1;
	setp.lt.s32 	%p2, %r50, 1;
	mov.b32 	%r95, 0;
	@%p2 bra 	$L__BB1_41;
	mul.wide.s32 	%rd20, %r2, 4;
	add.s64 	%rd3, %rd2, %rd20;
	setp.lt.s32 	%p3, %r49, 4;
	@%p3 bra 	$L__BB1_26;
	add.s32 	%r3, %r49, -4;
	and.b32  	%r61, %r3, -4;
	add.s32 	%r4, %r61, 4;
	and.b32  	%r5, %r49, 3;
	sub.s32 	%r62, %r49, %r61;
	add.s32 	%r6, %r62, -5;
	and.b32  	%r7, %r3, 12;
	sub.s32 	%r63, %r49, %r7;
	add.s32 	%r64, %r63, 12;
	and.b32  	%r65, %r64, 15;
	add.s32 	%r8, %r65, -1;
	xor.b32  	%r66, %r49, 4;
	and.b32  	%r9, %r3, 4;
	sub.s32 	%r67, %r66, %r9;
	and.b32  	%r68, %r67, 7;
	add.s32 	%r10, %r68, -1;
	and.b32  	%r11, %r64, 7;
	add.s64 	%rd40, %rd20, %rd2;
	add.s64 	%rd4, %rd40, 32;
	mov.f32 	%f398, 0f7F7FFFFF;
	mov.b32 	%r79, 0;
	mov.u32 	%r95, %r79;
$L__BB1_4:
	setp.lt.u32 	%p15, %r3, 12;
	mul.lo.s32 	%r14, %r79, %r49;
	mov.f32 	%f411, 0f00000000;
	mov.b32 	%r83, 0;
	@%p15 bra 	$L__BB1_7;
	shr.u32 	%r71, %r3, 2;
	add.s32 	%r72, %r71, 1;
	and.b32  	%r73, %r72, 2147483644;
	neg.s32 	%r81, %r73;
	mul.wide.u32 	%rd41, %r14, 4;
	add.s64 	%rd42, %rd1, %rd41;
	add.s64 	%rd66, %rd42, 32;
	mov.f32 	%f411, 0f00000000;
	mov.b32 	%r83, 0;
	mov.u64 	%rd67, %rd4;
$L__BB1_6:
	.pragma "nounroll";
	ld.global.f32 	%f168, [%rd67+-32];
	ld.global.f32 	%f169, [%rd66+-32];
	sub.f32 	%f170, %f168, %f169;
	ld.global.f32 	%f171, [%rd67+-28];
	ld.global.f32 	%f172, [%rd66+-28];
	sub.f32 	%f173, %f171, %f172;
	ld.global.f32 	%f174, [%rd67+-24];
	ld.global.f32 	%f175, [%rd66+-24];
	sub.f32 	%f176, %f174, %f175;
	ld.global.f32 	%f177, [%rd67+-20];
	ld.global.f32 	%f178, [%rd66+-20];
	sub.f32 	%f179, %f177, %f178;
	fma.rn.f32 	%f180, %f170, %f170, %f411;
	fma.rn.f32 	%f181, %f173, %f173, %f180;
	fma.rn.f32 	%f182, %f176, %f176, %f181;
	fma.rn.f32 	%f183, %f179, %f179, %f182;
	ld.global.f32 	%f184, [%rd67+-16];
	ld.global.f32 	%f185, [%rd66+-16];
	sub.f32 	%f186, %f184, %f185;
	ld.global.f32 	%f187, [%rd67+-12];
	ld.global.f32 	%f188, [%rd66+-12];
	sub.f32 	%f189, %f187, %f188;
	ld.global.f32 	%f190, [%rd67+-8];
	ld.global.f32 	%f191, [%rd66+-8];
	sub.f32 	%f192, %f190, %f191;
	ld.global.f32 	%f193, [%rd67+-4];
	ld.global.f32 	%f194, [%rd66+-4];
	sub.f32 	%f195, %f193, %f194;
	fma.rn.f32 	%f196, %f186, %f186, %f183;
	fma.rn.f32 	%f197, %f189, %f189, %f196;
	fma.rn.f32 	%f198, %f192, %f192, %f197;
	fma.rn.f32 	%f199, %f195, %f195, %f198;
	ld.global.f32 	%f200, [%rd67];
	ld.global.f32 	%f201, [%rd66];
	sub.f32 	%f202, %f200, %f201;
	ld.global.f32 	%f203, [%rd67+4];
	ld.global.f32 	%f204, [%rd66+4];
	sub.f32 	%f205, %f203, %f204;
	ld.global.f32 	%f206, [%rd67+8];
	ld.global.f32 	%f207, [%rd66+8];
	sub.f32 	%f208, %f206, %f207;
	ld.global.f32 	%f209, [%rd67+12];
	ld.global.f32 	%f210, [%rd66+12];
	sub.f32 	%f211, %f209, %f210;
	fma.rn.f32 	%f212, %f202, %f202, %f199;
	fma.rn.f32 	%f213, %f205, %f205, %f212;
	fma.rn.f32 	%f214, %f208, %f208, %f213;
	fma.rn.f32 	%f215, %f211, %f211, %f214;
	ld.global.f32 	%f216, [%rd67+16];
	ld.global.f32 	%f217, [%rd66+16];
	sub.f32 	%f218, %f216, %f217;
	ld.global.f32 	%f219, [%rd67+20];
	ld.global.f32 	%f220, [%rd66+20];
	sub.f32 	%f221, %f219, %f220;
	ld.global.f32 	%f222, [%rd67+24];
	ld.global.f32 	%f223, [%rd66+24];
	sub.f32 	%f224, %f222, %f223;
	ld.global.f32 	%f225, [%rd67+28];
	ld.global.f32 	%f226, [%rd66+28];
	sub.f32 	%f227, %f225, %f226;
	fma.rn.f32 	%f228, %f218, %f218, %f215;
	fma.rn.f32 	%f229, %f221, %f221, %f228;
	fma.rn.f32 	%f230, %f224, %f224, %f229;
	fma.rn.f32 	%f411, %f227, %f227, %f230;
	add.s32 	%r83, %r83, 16;
	add.s32 	%r81, %r81, 4;
	add.s64 	%rd67, %rd67, 64;
	add.s64 	%rd66, %rd66, 64;
	setp.ne.s32 	%p16, %r81, 0;
	@%p16 bra 	$L__BB1_6;
$L__BB1_7:
	mul.wide.u32 	%rd43, %r14, 4;
	add.s64 	%rd10, %rd1, %rd43;
	shr.u32 	%r74, %r3, 2;
	add.s32 	%r75, %r74, 1;
	and.b32  	%r76, %r75, 3;
	setp.eq.s32 	%p17, %r76, 0;
	@%p17 bra 	$L__BB1_12;
	setp.eq.s32 	%p18, %r7, 0;
	@%p18 bra 	$L__BB1_10;
	mul.wide.u32 	%rd44, %r83, 4;
	add.s64 	%rd45, %rd3, %rd44;
	ld.global.f32 	%f232, [%rd45];
	add.s64 	%rd46, %rd10, %rd44;
	ld.global.f32 	%f233, [%rd46];
	sub.f32 	%f234, %f232, %f233;
	ld.global.f32 	%f235, [%rd45+4];
	ld.global.f32 	%f236, [%rd46+4];
	sub.f32 	%f237, %f235, %f236;
	ld.global.f32 	%f238, [%rd45+8];
	ld.global.f32 	%f239, [%rd46+8];
	sub.f32 	%f240, %f238, %f239;
	ld.global.f32 	%f241, [%rd45+12];
	ld.global.f32 	%f242, [%rd46+12];
	sub.f32 	%f243, %f241, %f242;
	fma.rn.f32 	%f244, %f234, %f234, %f411;
	fma.rn.f32 	%f245, %f237, %f237, %f244;
	fma.rn.f32 	%f246, %f240, %f240, %f245;
	fma.rn.f32 	%f247, %f243, %f243, %f246;
	ld.global.f32 	%f248, [%rd45+16];
	ld.global.f32 	%f249, [%rd46+16];
	sub.f32 	%f250, %f248, %f249;
	ld.global.f32 	%f251, [%rd45+20];
	ld.global.f32 	%f252, [%rd46+20];
	sub.f32 	%f253, %f251, %f252;
	ld.global.f32 	%f254, [%rd45+24];
	ld.global.f32 	%f255, [%rd46+24];
	sub.f32 	%f256, %f254, %f255;
	ld.global.f32 	%f257, [%rd45+28];
	ld.global.f32 	%f258, [%rd46+28];
	sub.f32 	%f259, %f257, %f258;
	fma.rn.f32 	%f260, %f250, %f250, %f247;
	fma.rn.f32 	%f261, %f253, %f253, %f260;
	fma.rn.f32 	%f262, %f256, %f256, %f261;
	fma.rn.f32 	%f411, %f259, %f259, %f262;
	add.s32 	%r83, %r83, 8;
$L__BB1_10:
	setp.ne.s32 	%p19, %r9, 0;
	@%p19 bra 	$L__BB1_12;
	mul.wide.u32 	%rd47, %r83, 4;
	add.s64 	%rd48, %rd3, %rd47;
	ld.global.f32 	%f263, [%rd48];
	add.s64 	%rd49, %rd10, %rd47;
	ld.global.f32 	%f264, [%rd49];
	sub.f32 	%f265, %f263, %f264;
	ld.global.f32 	%f266, [%rd48+4];
	ld.global.f32 	%f267, [%rd49+4];
	sub.f32 	%f268, %f266, %f267;
	ld.global.f32 	%f269, [%rd48+8];
	ld.global.f32 	%f270, [%rd49+8];
	sub.f32 	%f271, %f269, %f270;
	ld.global.f32 	%f272, [%rd48+12];
	ld.global.f32 	%f273, [%rd49+12];
	sub.f32 	%f274, %f272, %f273;
	fma.rn.f32 	%f275, %f265, %f265, %f411;
	fma.rn.f32 	%f276, %f268, %f268, %f275;
	fma.rn.f32 	%f277, %f271, %f271, %f276;
	fma.rn.f32 	%f411, %f274, %f274, %f277;
$L__BB1_12:
	setp.ge.u32 	%p20, %r4, %r49;
	@%p20 bra 	$L__BB1_25;
	setp.lt.u32 	%p21, %r6, 15;
	mov.u32 	%r87, %r4;
	@%p21 bra 	$L__BB1_16;
	mov.b32 	%r86, 0;
	mov.u32 	%r87, %r4;
$L__BB1_15:
	.pragma "nounroll";
	mul.wide.u32 	%rd50, %r87, 4;
	add.s64 	%rd51, %rd3, %rd50;
	ld.global.f32 	%f279, [%rd51];
	add.s64 	%rd52, %rd10, %rd50;
	ld.global.f32 	%f280, [%rd52];
	sub.f32 	%f281, %f279, %f280;
	fma.rn.f32 	%f282, %f281, %f281, %f411;
	ld.global.f32 	%f283, [%rd51+4];
	ld.global.f32 	%f284, [%rd52+4];
	sub.f32 	%f285, %f283, %f284;
	fma.rn.f32 	%f286, %f285, %f285, %f282;
	ld.global.f32 	%f287, [%rd51+8];
	ld.global.f32 	%f288, [%rd52+8];
	sub.f32 	%f289, %f287, %f288;
	fma.rn.f32 	%f290, %f289, %f289, %f286;
	ld.global.f32 	%f291, [%rd51+12];
	ld.global.f32 	%f292, [%rd52+12];
	sub.f32 	%f293, %f291, %f292;
	fma.rn.f32 	%f294, %f293, %f293, %f290;
	ld.global.f32 	%f295, [%rd51+16];
	ld.global.f32 	%f296, [%rd52+16];
	sub.f32 	%f297, %f295, %f296;
	fma.rn.f32 	%f298, %f297, %f297, %f294;
	ld.global.f32 	%f299, [%rd51+20];
	ld.global.f32 	%f300, [%rd52+20];
	sub.f32 	%f301, %f299, %f300;
	fma.rn.f32 	%f302, %f301, %f301, %f298;
	ld.global.f32 	%f303, [%rd51+24];
	ld.global.f32 	%f304, [%rd52+24];
	sub.f32 	%f305, %f303, %f304;
	fma.rn.f32 	%f306, %f305, %f305, %f302;
	ld.global.f32 	%f307, [%rd51+28];
	ld.global.f32 	%f308, [%rd52+28];
	sub.f32 	%f309, %f307, %f308;
	fma.rn.f32 	%f310, %f309, %f309, %f306;
	ld.global.f32 	%f311, [%rd51+32];
	ld.global.f32 	%f312, [%rd52+32];
	sub.f32 	%f313, %f311, %f312;
	fma.rn.f32 	%f314, %f313, %f313, %f310;
	ld.global.f32 	%f315, [%rd51+36];
	ld.global.f32 	%f316, [%rd52+36];
	sub.f32 	%f317, %f315, %f316;
	fma.rn.f32 	%f318, %f317, %f317, %f314;
	ld.global.f32 	%f319, [%rd51+40];
	ld.global.f32 	%f320, [%rd52+40];
	sub.f32 	%f321, %f319, %f320;
	fma.rn.f32 	%f322, %f321, %f321, %f318;
	ld.global.f32 	%f323, [%rd51+44];
	ld.global.f32 	%f324, [%rd52+44];
	sub.f32 	%f325, %f323, %f324;
	fma.rn.f32 	%f326, %f325, %f325, %f322;
	ld.global.f32 	%f327, [%rd51+48];
	ld.global.f32 	%f328, [%rd52+48];
	sub.f32 	%f329, %f327, %f328;
	fma.rn.f32 	%f330, %f329, %f329, %f326;
	ld.global.f32 	%f331, [%rd51+52];
	ld.global.f32 	%f332, [%rd52+52];
	sub.f32 	%f333, %f331, %f332;
	fma.rn.f32 	%f334, %f333, %f333, %f330;
	ld.global.f32 	%f335, [%rd51+56];
	ld.global.f32 	%f336, [%rd52+56];
	sub.f32 	%f337, %f335, %f336;
	fma.rn.f32 	%f338, %f337, %f337, %f334;
	ld.global.f32 	%f339, [%rd51+60];
	ld.global.f32 	%f340, [%rd52+60];
	sub.f32 	%f341, %f339, %f340;
	fma.rn.f32 	%f411, %f341, %f341, %f338;
	add.s32 	%r87, %r87, 16;
	add.s32 	%r86, %r86, 16;
	setp.ne.s32 	%p22, %r86, 0;
	@%p22 bra 	$L__BB1_15;
$L__BB1_16:
	setp.eq.s32 	%p23, %r5, 0;
	@%p23 bra 	$L__BB1_25;
	setp.lt.u32 	%p24, %r8, 7;
	@%p24 bra 	$L__BB1_19;
	mul.wide.u32 	%rd53, %r87, 4;
	add.s64 	%rd54, %rd3, %rd53;
	ld.global.f32 	%f343, [%rd54];
	add.s64 	%rd55, %rd10, %rd53;
	ld.global.f32 	%f344, [%rd55];
	sub.f32 	%f345, %f343, %f344;
	fma.rn.f32 	%f346, %f345, %f345, %f411;
	ld.global.f32 	%f347, [%rd54+4];
	ld.global.f32 	%f348, [%rd55+4];
	sub.f32 	%f349, %f347, %f348;
	fma.rn.f32 	%f350, %f349, %f349, %f346;
	ld.global.f32 	%f351, [%rd54+8];
	ld.global.f32 	%f352, [%rd55+8];
	sub.f32 	%f353, %f351, %f352;
	fma.rn.f32 	%f354, %f353, %f353, %f350;
	ld.global.f32 	%f355, [%rd54+12];
	ld.global.f32 	%f356, [%rd55+12];
	sub.f32 	%f357, %f355, %f356;
	fma.rn.f32 	%f358, %f357, %f357, %f354;
	ld.global.f32 	%f359, [%rd54+16];
	ld.global.f32 	%f360, [%rd55+16];
	sub.f32 	%f361, %f359, %f360;
	fma.rn.f32 	%f362, %f361, %f361, %f358;
	ld.global.f32 	%f363, [%rd54+20];
	ld.global.f32 	%f364, [%rd55+20];
	sub.f32 	%f365, %f363, %f364;
	fma.rn.f32 	%f366, %f365, %f365, %f362;
	ld.global.f32 	%f367, [%rd54+24];
	ld.global.f32 	%f368, [%rd55+24];
	sub.f32 	%f369, %f367, %f368;
	fma.rn.f32 	%f370, %f369, %f369, %f366;
	ld.global.f32 	%f371, [%rd54+28];
	ld.global.f32 	%f372, [%rd55+28];
	sub.f32 	%f373, %f371, %f372;
	fma.rn.f32 	%f411, %f373, %f373, %f370;
	add.s32 	%r87, %r87, 8;
$L__BB1_19:
	setp.eq.s32 	%p25, %r11, 0;
	@%p25 bra 	$L__BB1_25;
	setp.lt.u32 	%p26, %r10, 3;
	@%p26 bra 	$L__BB1_22;
	mul.wide.u32 	%rd56, %r87, 4;
	add.s64 	%rd57, %rd3, %rd56;
	ld.global.f32 	%f374, [%rd57];
	add.s64 	%rd58, %rd10, %rd56;
	ld.global.f32 	%f375, [%rd58];
	sub.f32 	%f376, %f374, %f375;
	fma.rn.f32 	%f377, %f376, %f376, %f411;
	ld.global.f32 	%f378, [%rd57+4];
	ld.global.f32 	%f379, [%rd58+4];
	sub.f32 	%f380, %f378, %f379;
	fma.rn.f32 	%f381, %f380, %f380, %f377;
	ld.global.f32 	%f382, [%rd57+8];
	ld.global.f32 	%f383, [%rd58+8];
	sub.f32 	%f384, %f382, %f383;
	fma.rn.f32 	%f385, %f384, %f384, %f381;
	ld.global.f32 	%f386, [%rd57+12];
	ld.global.f32 	%f387, [%rd58+12];
	sub.f32 	%f388, %f386, %f387;
	fma.rn.f32 	%f411, %f388, %f388, %f385;
	add.s32 	%r87, %r87, 4;
$L__BB1_22:
	setp.eq.s32 	%p27, %r5, 1;
	mul.wide.u32 	%rd59, %r87, 4;
	add.s64 	%rd11, %rd3, %rd59;
	ld.global.f32 	%f389, [%rd11];
	add.s64 	%rd12, %rd10, %rd59;
	ld.global.f32 	%f390, [%rd12];
	sub.f32 	%f391, %f389, %f390;
	fma.rn.f32 	%f411, %f391, %f391, %f411;
	@%p27 bra 	$L__BB1_25;
	setp.eq.s32 	%p28, %r5, 2;
	ld.global.f32 	%f392, [%rd11+4];
	ld.global.f32 	%f393, [%rd12+4];
	sub.f32 	%f394, %f392, %f393;
	fma.rn.f32 	%f411, %f394, %f394, %f411;
	@%p28 bra 	$L__BB1_25;
	ld.global.f32 	%f395, [%rd11+8];
	ld.global.f32 	%f396, [%rd12+8];
	sub.f32 	%f397, %f395, %f396;
	fma.rn.f32 	%f411, %f397, %f397, %f411;
$L__BB1_25:
	setp.lt.f32 	%p29, %f411, %f398;
	selp.f32 	%f398, %f411, %f398, %p29;
	selp.b32 	%r95, %r79, %r95, %p29;
	add.s32 	%r79, %r79, 1;
	setp.eq.s32 	%p30, %r79, %r50;
	@%p30 bra 	$L__BB1_41;
	bra.uni 	$L__BB1_4;
$L__BB1_26:
	and.b32  	%r34, %r49, 15;
	add.s32 	%r35, %r34, -1;
	and.b32  	%r36, %r49, 7;
	add.s32 	%r37, %r36, -1;
	and.b32  	%r38, %r49, 3;
	mov.f32 	%f412, 0f7F7FFFFF;
	mov.b32 	%r90, 0;
	mov.u32 	%r95, %r90;
$L__BB1_27:
	setp.lt.s32 	%p4, %r49, 1;
	mul.lo.s32 	%r57, %r90, %r49;
	cvt.s64.s32 	%rd13, %r57;
	mov.f32 	%f419, 0f00000000;
	@%p4 bra 	$L__BB1_40;
	setp.lt.u32 	%p5, %r49, 16;
	mov.f32 	%f419, 0f00000000;
	mov.b32 	%r93, 0;
	@%p5 bra 	$L__BB1_30;
	ld.global.f32 	%f44, [%rd3];
	shl.b64 	%rd21, %rd13, 2;
	add.s64 	%rd22, %rd1, %rd21;
	ld.global.f32 	%f45, [%rd22];
	sub.f32 	%f46, %f44, %f45;
	fma.rn.f32 	%f47, %f46, %f46, 0f00000000;
	ld.global.f32 	%f48, [%rd3+4];
	ld.global.f32 	%f49, [%rd22+4];
	sub.f32 	%f50, %f48, %f49;
	fma.rn.f32 	%f51, %f50, %f50, %f47;
	ld.global.f32 	%f52, [%rd3+8];
	ld.global.f32 	%f53, [%rd22+8];
	sub.f32 	%f54, %f52, %f53;
	fma.rn.f32 	%f55, %f54, %f54, %f51;
	ld.global.f32 	%f56, [%rd3+12];
	ld.global.f32 	%f57, [%rd22+12];
	sub.f32 	%f58, %f56, %f57;
	fma.rn.f32 	%f59, %f58, %f58, %f55;
	ld.global.f32 	%f60, [%rd3+16];
	ld.global.f32 	%f61, [%rd22+16];
	sub.f32 	%f62, %f60, %f61;
	fma.rn.f32 	%f63, %f62, %f62, %f59;
	ld.global.f32 	%f64, [%rd3+20];
	ld.global.f32 	%f65, [%rd22+20];
	sub.f32 	%f66, %f64, %f65;
	fma.rn.f32 	%f67, %f66, %f66, %f63;
	ld.global.f32 	%f68, [%rd3+24];
	ld.global.f32 	%f69, [%rd22+24];
	sub.f32 	%f70, %f68, %f69;
	fma.rn.f32 	%f71, %f70, %f70, %f67;
	ld.global.f32 	%f72, [%rd3+28];
	ld.global.f32 	%f73, [%rd22+28];
	sub.f32 	%f74, %f72, %f73;
	fma.rn.f32 	%f75, %f74, %f74, %f71;
	ld.global.f32 	%f76, [%rd3+32];
	ld.global.f32 	%f77, [%rd22+32];
	sub.f32 	%f78, %f76, %f77;
	fma.rn.f32 	%f79, %f78, %f78, %f75;
	ld.global.f32 	%f80, [%rd3+36];
	ld.global.f32 	%f81, [%rd22+36];
	sub.f32 	%f82, %f80, %f81;
	fma.rn.f32 	%f83, %f82, %f82, %f79;
	ld.global.f32 	%f84, [%rd3+40];
	ld.global.f32 	%f85, [%rd22+40];
	sub.f32 	%f86, %f84, %f85;
	fma.rn.f32 	%f87, %f86, %f86, %f83;
	ld.global.f32 	%f88, [%rd3+44];
	ld.global.f32 	%f89, [%rd22+44];
	sub.f32 	%f90, %f88, %f89;
	fma.rn.f32 	%f91, %f90, %f90, %f87;
	ld.global.f32 	%f92, [%rd3+48];
	ld.global.f32 	%f93, [%rd22+48];
	sub.f32 	%f94, %f92, %f93;
	fma.rn.f32 	%f95, %f94, %f94, %f91;
	ld.global.f32 	%f96, [%rd3+52];
	ld.global.f32 	%f97, [%rd22+52];
	sub.f32 	%f98, %f96, %f97;
	fma.rn.f32 	%f99, %f98, %f98, %f95;
	ld.global.f32 	%f100, [%rd3+56];
	ld.global.f32 	%f101, [%rd22+56];
	sub.f32 	%f102, %f100, %f101;
	fma.rn.f32 	%f103, %f102, %f102, %f99;
	ld.global.f32 	%f104, [%rd3+60];
	ld.global.f32 	%f105, [%rd22+60];
	sub.f32 	%f106, %f104, %f105;
	fma.rn.f32 	%f419, %f106, %f106, %f103;
	mov.b32 	%r93, 16;
$L__BB1_30:
	setp.eq.s32 	%p6, %r34, 0;
	@%p6 bra 	$L__BB1_40;
	setp.lt.u32 	%p7, %r35, 7;
	@%p7 bra 	$L__BB1_33;
	cvt.u64.u32 	%rd23, %r93;
	mul.wide.u32 	%rd24, %r93, 4;
	add.s64 	%rd25, %rd3, %rd24;
	ld.global.f32 	%f108, [%rd25];
	add.s64 	%rd26, %rd13, %rd23;
	shl.b64 	%rd27, %rd26, 2;
	add.s64 	%rd28, %rd1, %rd27;
	ld.global.f32 	%f109, [%rd28];
	sub.f32 	%f110, %f108, %f109;
	fma.rn.f32 	%f111, %f110, %f110, %f419;
	ld.global.f32 	%f112, [%rd25+4];
	ld.global.f32 	%f113, [%rd28+4];
	sub.f32 	%f114, %f112, %f113;
	fma.rn.f32 	%f115, %f114, %f114, %f111;
	ld.global.f32 	%f116, [%rd25+8];
	ld.global.f32 	%f117, [%rd28+8];
	sub.f32 	%f118, %f116, %f117;
	fma.rn.f32 	%f119, %f118, %f118, %f115;
	ld.global.f32 	%f120, [%rd25+12];
	ld.global.f32 	%f121, [%rd28+12];
	sub.f32 	%f122, %f120, %f121;
	fma.rn.f32 	%f123, %f122, %f122, %f119;
	ld.global.f32 	%f124, [%rd25+16];
	ld.global.f32 	%f125, [%rd28+16];
	sub.f32 	%f126, %f124, %f125;
	fma.rn.f32 	%f127, %f126, %f126, %f123;
	ld.global.f32 	%f128, [%rd25+20];
	ld.global.f32 	%f129, [%rd28+20];
	sub.f32 	%f130, %f128, %f129;
	fma.rn.f32 	%f131, %f130, %f130, %f127;
	ld.global.f32 	%f132, [%rd25+24];
	ld.global.f32 	%f133, [%rd28+24];
	sub.f32 	%f134, %f132, %f133;
	fma.rn.f32 	%f135, %f134, %f134, %f131;
	ld.global.f32 	%f136, [%rd25+28];
	ld.global.f32 	%f137, [%rd28+28];
	sub.f32 	%f138, %f136, %f137;
	fma.rn.f32 	%f419, %f138, %f138, %f135;
	add.s32 	%r93, %r93, 8;
$L__BB1_33:
	setp.eq.s32 	%p8, %r36, 0;
	@%p8 bra 	$L__BB1_40;
	setp.lt.u32 	%p9, %r37, 3;
	@%p9 bra 	$L__BB1_36;
	cvt.u64.u32 	%rd29, %r93;
	mul.wide.u32 	%rd30, %r93, 4;
	add.s64 	%rd31, %rd3, %rd30;
	ld.global.f32 	%f140, [%rd31];
	add.s64 	%rd32, %rd13, %rd29;
	shl.b64 	%rd33, %rd32, 2;
	add.s64 	%rd34, %rd1, %rd33;
	ld.global.f32 	%f141, [%rd34];
	sub.f32 	%f142, %f140, %f141;
	fma.rn.f32 	%f143, %f142, %f142, %f419;
	ld.global.f32 	%f144, [%rd31+4];
	ld.global.f32 	%f145, [%rd34+4];
	sub.f32 	%f146, %f144, %f145;
	fma.rn.f32 	%f147, %f146, %f146, %f143;
	ld.global.f32 	%f148, [%rd31+8];
	ld.global.f32 	%f149, [%rd34+8];
	sub.f32 	%f150, %f148, %f149;
	fma.rn.f32 	%f151, %f150, %f150, %f147;
	ld.global.f32 	%f152, [%rd31+12];
	ld.global.f32 	%f153, [%rd34+12];
	sub.f32 	%f154, %f152, %f153;
	fma.rn.f32 	%f419, %f154, %f154, %f151;
	add.s32 	%r93, %r93, 4;
$L__BB1_36:
	setp.eq.s32 	%p10, %r38, 0;
	@%p10 bra 	$L__BB1_40;
	setp.eq.s32 	%p11, %r38, 1;
	cvt.u64.u32 	%rd35, %r93;
	mul.wide.u32 	%rd36, %r93, 4;
	add.s64 	%rd14, %rd3, %rd36;
	ld.global.f32 	%f155, [%rd14];
	add.s64 	%rd37, %rd13, %rd35;
	shl.b64 	%rd38, %rd37, 2;
	add.s64 	%rd15, %rd1, %rd38;
	ld.global.f32 	%f156, [%rd15];
	sub.f32 	%f157, %f155, %f156;
	fma.rn.f32 	%f419, %f157, %f157, %f419;
	@%p11 bra 	$L__BB1_40;
	setp.eq.s32 	%p12, %r38, 2;
	ld.global.f32 	%f158, [%rd14+4];
	ld.global.f32 	%f159, [%rd15+4];
	sub.f32 	%f160, %f158, %f159;
	fma.rn.f32 	%f419, %f160, %f160, %f419;
	@%p12 bra 	$L__BB1_40;
	ld.global.f32 	%f161, [%rd14+8];
	ld.global.f32 	%f162, [%rd15+8];
	sub.f32 	%f163, %f161, %f162;
	fma.rn.f32 	%f419, %f163, %f163, %f419;
$L__BB1_40:
	setp.lt.f32 	%p13, %f419, %f412;
	selp.f32 	%f412, %f419, %f412, %p13;
	selp.b32 	%r95, %r90, %r95, %p13;
	add.s32 	%r90, %r90, 1;
	setp.ne.s32 	%p14, %r90, %r50;
	@%p14 bra 	$L__BB1_27;
$L__BB1_41:
	cvta.to.global.u64 	%rd60, %rd17;
	mul.wide.s32 	%rd61, %r1, 4;
	add.s64 	%rd62, %rd60, %rd61;
	st.global.u32 	[%rd62], %r95;
	cvta.to.global.u64 	%rd63, %rd18;
	mul.wide.u32 	%rd64, %r95, 4;
	add.s64 	%rd65, %rd63, %rd64;
	atom.global.add.u32 	%r78, [%rd65], 1;
$L__BB1_42:
	ret;

}
	// .globl	assign_queries_to_clusters
.visible .entry assign_queries_to_clusters(
	.param .u64 .ptr .align 1 assign_queries_to_clusters_param_0,
	.param .u64 .ptr .align 1 assign_queries_to_clusters_param_1,
	.param .u64 .ptr .align 1 assign_queries_to_clusters_param_2,
	.param .u64 .ptr .align 1 assign_queries_to_clusters_param_3,
	.param .u32 assign_queries_to_clusters_param_4,
	.param .u32 assign_queries_to_clusters_param_5,
	.param .u32 assign_queries_to_clusters_param_6
)
{
	.local .align 4 .b8 	__local_depot2[24];
	.reg .b64 	%SP;
	.reg .b64 	%SPL;
	.reg .pred 	%p<48>;
	.reg .b32 	%r<96>;
	.reg .b32 	%f<423>;
	.reg .b64 	%rd<103>;

	mov.u64 	%SPL, __local_depot2;
	cvta.local.u64 	%SP, %SPL;
	ld.param.u64 	%rd24, [assign_queries_to_clusters_param_0];
	ld.param.u64 	%rd27, [assign_queries_to_clusters_param_1];
	ld.param.u32 	%r46, [assign_queries_to_clusters_param_4];
	ld.param.u32 	%r44, [assign_queries_to_clusters_param_5];
	ld.param.u32 	%r45, [assign_queries_to_clusters_param_6];
	cvta.to.global.u64 	%rd1, %rd27;
	add.u64 	%rd2, %SPL, 0;
	add.u64 	%rd3, %SPL, 4;
	add.u64 	%rd4, %SPL, 8;
	add.u64 	%rd5, %SPL, 12;
	mov.u32 	%r47, %ctaid.x;
	mov.u32 	%r48, %ntid.x;
	mov.u32 	%r49, %tid.x;
	mad.lo.s32 	%r1, %r47, %r48, %r49;
	setp.ge.s32 	%p3, %r1, %r46;
	@%p3 bra 	$L__BB2_55;
	cvta.to.global.u64 	%rd6, %rd24;
	mul.lo.s32 	%r2, %r44, %r1;
	mov.b32 	%r50, 2139095039;
	st.local.u32 	[%rd2], %r50;
	mov.b32 	%r51, -1;
	st.local.u32 	[%rd5], %r51;
	st.local.u32 	[%rd3], %r50;
	st.local.u32 	[%rd5+4], %r51;
	st.local.u32 	[%rd4], %r50;
	st.local.u32 	[%rd5+8], %r51;
	setp.lt.s32 	%p4, %r45, 1;
	@%p4 bra 	$L__BB2_54;
	mul.wide.s32 	%rd32, %r2, 4;
	add.s64 	%rd7, %rd6, %rd32;
	setp.lt.s32 	%p5, %r44, 4;
	@%p5 bra 	$L__BB2_33;
	add.s32 	%r3, %r44, -4;
	and.b32  	%r59, %r3, -4;
	add.s32 	%r4, %r59, 4;
	and.b32  	%r5, %r44, 3;
	sub.s32 	%r60, %r44, %r59;
	add.s32 	%r6, %r60, -5;
	and.b32  	%r7, %r3, 12;
	sub.s32 	%r61, %r44, %r7;
	add.s32 	%r62, %r61, 12;
	and.b32  	%r63, %r62, 15;
	add.s32 	%r8, %r63, -1;
	xor.b32  	%r64, %r44, 4;
	and.b32  	%r9, %r3, 4;
	sub.s32 	%r65, %r64, %r9;
	and.b32  	%r66, %r65, 7;
	add.s32 	%r10, %r66, -1;
	and.b32  	%r11, %r62, 7;
	add.s64 	%rd61, %rd32, %rd6;
	add.s64 	%rd8, %rd61, 32;
	mov.b32 	%r82, 0;
$L__BB2_4:
	setp.lt.u32 	%p24, %r3, 12;
	mul.lo.s32 	%r13, %r82, %r44;
	mov.f32 	%f405, 0f00000000;
	mov.b32 	%r90, 0;
	@%p24 bra 	$L__BB2_7;
	shr.u32 	%r69, %r3, 2;
	add.s32 	%r70, %r69, 1;
	and.b32  	%r71, %r70, 2147483644;
	neg.s32 	%r83, %r71;
	mul.wide.u32 	%rd62, %r13, 4;
	add.s64 	%rd63, %rd1, %rd62;
	add.s64 	%rd97, %rd63, 32;
	mov.f32 	%f405, 0f00000000;
	mov.b32 	%r90, 0;
	mov.u64 	%rd98, %rd8;
$L__BB2_6:
	.pragma "nounroll";
	ld.global.f32 	%f167, [%rd98+-32];
	ld.global.f32 	%f168, [%rd97+-32];
	sub.f32 	%f169, %f167, %f168;
	ld.global.f32 	%f170, [%rd98+-28];
	ld.global.f32 	%f171, [%rd97+-28];
	sub.f32 	%f172, %f170, %f171;
	ld.global.f32 	%f173, [%rd98+-24];
	ld.global.f32 	%f174, [%rd97+-24];
	sub.f32 	%f175, %f173, %f174;
	ld.global.f32 	%f176, [%rd98+-20];
	ld.global.f32 	%f177, [%rd97+-20];
	sub.f32 	%f178, %f176, %f177;
	fma.rn.f32 	%f179, %f169, %f169, %f405;
	fma.rn.f32 	%f180, %f172, %f172, %f179;
	fma.rn.f32 	%f181, %f175, %f175, %f180;
	fma.rn.f32 	%f182, %f178, %f178, %f181;
	ld.global.f32 	%f183, [%rd98+-16];
	ld.global.f32 	%f184, [%rd97+-16];
	sub.f32 	%f185, %f183, %f184;
	ld.global.f32 	%f186, [%rd98+-12];
	ld.global.f32 	%f187, [%rd97+-12];
	sub.f32 	%f188, %f186, %f187;
	ld.global.f32 	%f189, [%rd98+-8];
	ld.global.f32 	%f190, [%rd97+-8];
	sub.f32 	%f191, %f189, %f190;
	ld.global.f32 	%f192, [%rd98+-4];
	ld.global.f32 	%f193, [%rd97+-4];
	sub.f32 	%f194, %f192, %f193;
	fma.rn.f32 	%f195, %f185, %f185, %f182;
	fma.rn.f32 	%f196, %f188, %f188, %f195;
	fma.rn.f32 	%f197, %f191, %f191, %f196;
	fma.rn.f32 	%f198, %f194, %f194, %f197;
	ld.global.f32 	%f199, [%rd98];
	ld.global.f32 	%f200, [%rd97];
	sub.f32 	%f201, %f199, %f200;
	ld.global.f32 	%f202, [%rd98+4];
	ld.global.f32 	%f203, [%rd97+4];
	sub.f32 	%f204, %f202, %f203;
	ld.global.f32 	%f205, [%rd98+8];
	ld.global.f32 	%f206, [%rd97+8];
	sub.f32 	%f207, %f205, %f206;
	ld.global.f32 	%f208, [%rd98+12];
	ld.global.f32 	%f209, [%rd97+12];
	sub.f32 	%f210, %f208, %f209;
	fma.rn.f32 	%f211, %f201, %f201, %f198;
	fma.rn.f32 	%f212, %f204, %f204, %f211;
	fma.rn.f32 	%f213, %f207, %f207, %f212;
	fma.rn.f32 	%f214, %f210, %f210, %f213;
	ld.global.f32 	%f215, [%rd98+16];
	ld.global.f32 	%f216, [%rd97+16];
	sub.f32 	%f217, %f215, %f216;
	ld.global.f32 	%f218, [%rd98+20];
	ld.global.f32 	%f219, [%rd97+20];
	sub.f32 	%f220, %f218, %f219;
	ld.global.f32 	%f221, [%rd98+24];
	ld.global.f32 	%f222, [%rd97+24];
	sub.f32 	%f223, %f221, %f222;
	ld.global.f32 	%f224, [%rd98+28];
	ld.global.f32 	%f225, [%rd97+28];
	sub.f32 	%f226, %f224, %f225;
	fma.rn.f32 	%f227, %f217, %f217, %f214;
	fma.rn.f32 	%f228, %f220, %f220, %f227;
	fma.rn.f32 	%f229, %f223, %f223, %f228;
	fma.rn.f32 	%f405, %f226, %f226, %f229;
	add.s32 	%r90, %r90, 16;
	add.s32 	%r83, %r83, 4;
	add.s64 	%rd98, %rd98, 64;
	add.s64 	%rd97, %rd97, 64;
	setp.eq.s32 	%p25, %r83, 0;
	@%p25 bra 	$L__BB2_7;
	bra.uni 	$L__BB2_6;
$L__BB2_7:
	mul.wide.u32 	%rd64, %r13, 4;
	add.s64 	%rd18, %rd1, %rd64;
	shr.u32 	%r72, %r3, 2;
	add.s32 	%r73, %r72, 1;
	and.b32  	%r74, %r73, 3;
	setp.eq.s32 	%p26, %r74, 0;
	@%p26 bra 	$L__BB2_12;
	setp.eq.s32 	%p27, %r7, 0;
	@%p27 bra 	$L__BB2_10;
	mul.wide.u32 	%rd65, %r90, 4;
	add.s64 	%rd66, %rd7, %rd65;
	ld.global.f32 	%f231, [%rd66];
	add.s64 	%rd67, %rd18, %rd65;
	ld.global.f32 	%f232, [%rd67];
	sub.f32 	%f233, %f231, %f232;
	ld.global.f32 	%f234, [%rd66+4];
	ld.global.f32 	%f235, [%rd67+4];
	sub.f32 	%f236, %f234, %f235;
	ld.global.f32 	%f237, [%rd66+8];
	ld.global.f32 	%f238, [%rd67+8];
	sub.f32 	%f239, %f237, %f238;
	ld.global.f32 	%f240, [%rd66+12];
	ld.global.f32 	%f241, [%rd67+12];
	sub.f32 	%f242, %f240, %f241;
	fma.rn.f32 	%f243, %f233, %f233, %f405;
	fma.rn.f32 	%f244, %f236, %f236, %f243;
	fma.rn.f32 	%f245, %f239, %f239, %f244;
	fma.rn.f32 	%f246, %f242, %f242, %f245;
	ld.global.f32 	%f247, [%rd66+16];
	ld.global.f32 	%f248, [%rd67+16];
	sub.f32 	%f249, %f247, %f248;
	ld.global.f32 	%f250, [%rd66+20];
	ld.global.f32 	%f251, [%rd67+20];
	sub.f32 	%f252, %f250, %f251;
	ld.global.f32 	%f253, [%rd66+24];
	ld.global.f32 	%f254, [%rd67+24];
	sub.f32 	%f255, %f253, %f254;
	ld.global.f32 	%f256, [%rd66+28];
	ld.global.f32 	%f257, [%rd67+28];
	sub.f32 	%f258, %f256, %f257;
	fma.rn.f32 	%f259, %f249, %f249, %f246;
	fma.rn.f32 	%f260, %f252, %f252, %f259;
	fma.rn.f32 	%f261, %f255, %f255, %f260;
	fma.rn.f32 	%f405, %f258, %f258, %f261;
	add.s32 	%r90, %r90, 8;
$L__BB2_10:
	setp.ne.s32 	%p28, %r9, 0;
	@%p28 bra 	$L__BB2_12;
	mul.wide.u32 	%rd68, %r90, 4;
	add.s64 	%rd69, %rd7, %rd68;
	ld.global.f32 	%f262, [%rd69];
	add.s64 	%rd70, %rd18, %rd68;
	ld.global.f32 	%f263, [%rd70];
	sub.f32 	%f264, %f262, %f263;
	ld.global.f32 	%f265, [%rd69+4];
	ld.global.f32 	%f266, [%rd70+4];
	sub.f32 	%f267, %f265, %f266;
	ld.global.f32 	%f268, [%rd69+8];
	ld.global.f32 	%f269, [%rd70+8];
	sub.f32 	%f270, %f268, %f269;
	ld.global.f32 	%f271, [%rd69+12];
	ld.global.f32 	%f272, [%rd70+12];
	sub.f32 	%f273, %f271, %f272;
	fma.rn.f32 	%f274, %f264, %f264, %f405;
	fma.rn.f32 	%f275, %f267, %f267, %f274;
	fma.rn.f32 	%f276, %f270, %f270, %f275;
	fma.rn.f32 	%f405, %f273, %f273, %f276;
$L__BB2_12:
	setp.lt.u32 	%p29, %r4, %r44;
	@%p29 bra 	$L__BB2_21;
$L__BB2_13:
	ld.local.f32 	%f6, [%rd2];
	setp.lt.f32 	%p39, %f405, %f6;
	add.u64 	%rd100, %SP, 0;
	mov.b64 	%rd99, 0;
	mov.pred 	%p46, -1;
	@%p39 bra 	$L__BB2_16;
	ld.local.f32 	%f397, [%rd3];
	setp.lt.f32 	%p41, %f405, %f397;
	add.u64 	%rd100, %SP, 4;
	mov.b64 	%rd99, 1;
	@%p41 bra 	$L__BB2_16;
	ld.local.f32 	%f398, [%rd4];
	setp.geu.f32 	%p43, %f405, %f398;
	add.u64 	%rd100, %SP, 8;
	mov.b64 	%rd99, 2;
	mov.pred 	%p46, 0;
	@%p43 bra 	$L__BB2_20;
$L__BB2_16:
	@%p46 bra 	$L__BB2_17;
	bra.uni 	$L__BB2_19;
$L__BB2_17:
	ld.local.f32 	%f399, [%rd3];
	st.local.f32 	[%rd4], %f399;
	ld.local.u32 	%r76, [%rd5+4];
	st.local.u32 	[%rd5+8], %r76;
	@%p39 bra 	$L__BB2_18;
	bra.uni 	$L__BB2_19;
$L__BB2_18:
	st.local.f32 	[%rd3], %f6;
	ld.local.u32 	%r77, [%rd5];
	st.local.u32 	[%rd5+4], %r77;
$L__BB2_19:
	cvta.to.local.u64 	%rd87, %rd100;
	st.local.f32 	[%rd87], %f405;
	shl.b64 	%rd88, %rd99, 2;
	add.s64 	%rd89, %rd5, %rd88;
	st.local.u32 	[%rd89], %r82;
$L__BB2_20:
	add.s32 	%r82, %r82, 1;
	setp.eq.s32 	%p45, %r82, %r45;
	@%p45 bra 	$L__BB2_54;
	bra.uni 	$L__BB2_4;
$L__BB2_21:
	setp.lt.u32 	%p30, %r6, 15;
	mov.u32 	%r87, %r4;
	@%p30 bra 	$L__BB2_24;
	mov.b32 	%r86, 0;
	mov.u32 	%r87, %r4;
$L__BB2_23:
	.pragma "nounroll";
	mul.wide.u32 	%rd71, %r87, 4;
	add.s64 	%rd72, %rd7, %rd71;
	ld.global.f32 	%f278, [%rd72];
	add.s64 	%rd73, %rd18, %rd71;
	ld.global.f32 	%f279, [%rd73];
	sub.f32 	%f280, %f278, %f279;
	fma.rn.f32 	%f281, %f280, %f280, %f405;
	ld.global.f32 	%f282, [%rd72+4];
	ld.global.f32 	%f283, [%rd73+4];
	sub.f32 	%f284, %f282, %f283;
	fma.rn.f32 	%f285, %f284, %f284, %f281;
	ld.global.f32 	%f286, [%rd72+8];
	ld.global.f32 	%f287, [%rd73+8];
	sub.f32 	%f288, %f286, %f287;
	fma.rn.f32 	%f289, %f288, %f288, %f285;
	ld.global.f32 	%f290, [%rd72+12];
	ld.global.f32 	%f291, [%rd73+12];
	sub.f32 	%f292, %f290, %f291;
	fma.rn.f32 	%f293, %f292, %f292, %f289;
	ld.global.f32 	%f294, [%rd72+16];
	ld.global.f32 	%f295, [%rd73+16];
	sub.f32 	%f296, %f294, %f295;
	fma.rn.f32 	%f297, %f296, %f296, %f293;
	ld.global.f32 	%f298, [%rd72+20];
	ld.global.f32 	%f299, [%rd73+20];
	sub.f32 	%f300, %f298, %f299;
	fma.rn.f32 	%f301, %f300, %f300, %f297;
	ld.global.f32 	%f302, [%rd72+24];
	ld.global.f32 	%f303, [%rd73+24];
	sub.f32 	%f304, %f302, %f303;
	fma.rn.f32 	%f305, %f304, %f304, %f301;
	ld.global.f32 	%f306, [%rd72+28];
	ld.global.f32 	%f307, [%rd73+28];
	sub.f32 	%f308, %f306, %f307;
	fma.rn.f32 	%f309, %f308, %f308, %f305;
	ld.global.f32 	%f310, [%rd72+32];
	ld.global.f32 	%f311, [%rd73+32];
	sub.f32 	%f312, %f310, %f311;
	fma.rn.f32 	%f313, %f312, %f312, %f309;
	ld.global.f32 	%f314, [%rd72+36];
	ld.global.f32 	%f315, [%rd73+36];
	sub.f32 	%f316, %f314, %f315;
	fma.rn.f32 	%f317, %f316, %f316, %f313;
	ld.global.f32 	%f318, [%rd72+40];
	ld.global.f32 	%f319, [%rd73+40];
	sub.f32 	%f320, %f318, %f319;
	fma.rn.f32 	%f321, %f320, %f320, %f317;
	ld.global.f32 	%f322, [%rd72+44];
	ld.global.f32 	%f323, [%rd73+44];
	sub.f32 	%f324, %f322, %f323;
	fma.rn.f32 	%f325, %f324, %f324, %f321;
	ld.global.f32 	%f326, [%rd72+48];
	ld.global.f32 	%f327, [%rd73+48];
	sub.f32 	%f328, %f326, %f327;
	fma.rn.f32 	%f329, %f328, %f328, %f325;
	ld.global.f32 	%f330, [%rd72+52];
	ld.global.f32 	%f331, [%rd73+52];
	sub.f32 	%f332, %f330, %f331;
	fma.rn.f32 	%f333, %f332, %f332, %f329;
	ld.global.f32 	%f334, [%rd72+56];
	ld.global.f32 	%f335, [%rd73+56];
	sub.f32 	%f336, %f334, %f335;
	fma.rn.f32 	%f337, %f336, %f336, %f333;
	ld.global.f32 	%f338, [%rd72+60];
	ld.global.f32 	%f339, [%rd73+60];
	sub.f32 	%f340, %f338, %f339;
	fma.rn.f32 	%f405, %f340, %f340, %f337;
	add.s32 	%r87, %r87, 16;
	add.s32 	%r86, %r86, 16;
	setp.eq.s32 	%p31, %r86, 0;
	@%p31 bra 	$L__BB2_24;
	bra.uni 	$L__BB2_23;
$L__BB2_24:
	setp.eq.s32 	%p32, %r5, 0;
	@%p32 bra 	$L__BB2_13;
	setp.lt.u32 	%p33, %r8, 7;
	@%p33 bra 	$L__BB2_27;
	mul.wide.u32 	%rd74, %r87, 4;
	add.s64 	%rd75, %rd7, %rd74;
	ld.global.f32 	%f342, [%rd75];
	add.s64 	%rd76, %rd18, %rd74;
	ld.global.f32 	%f343, [%rd76];
	sub.f32 	%f344, %f342, %f343;
	fma.rn.f32 	%f345, %f344, %f344, %f405;
	ld.global.f32 	%f346, [%rd75+4];
	ld.global.f32 	%f347, [%rd76+4];
	sub.f32 	%f348, %f346, %f347;
	fma.rn.f32 	%f349, %f348, %f348, %f345;
	ld.global.f32 	%f350, [%rd75+8];
	ld.global.f32 	%f351, [%rd76+8];
	sub.f32 	%f352, %f350, %f351;
	fma.rn.f32 	%f353, %f352, %f352, %f349;
	ld.global.f32 	%f354, [%rd75+12];
	ld.global.f32 	%f355, [%rd76+12];
	sub.f32 	%f356, %f354, %f355;
	fma.rn.f32 	%f357, %f356, %f356, %f353;
	ld.global.f32 	%f358, [%rd75+16];
	ld.global.f32 	%f359, [%rd76+16];
	sub.f32 	%f360, %f358, %f359;
	fma.rn.f32 	%f361, %f360, %f360, %f357;
	ld.global.f32 	%f362, [%rd75+20];
	ld.global.f32 	%f363, [%rd76+20];
	sub.f32 	%f364, %f362, %f363;
	fma.rn.f32 	%f365, %f364, %f364, %f361;
	ld.global.f32 	%f366, [%rd75+24];
	ld.global.f32 	%f367, [%rd76+24];
	sub.f32 	%f368, %f366, %f367;
	fma.rn.f32 	%f369, %f368, %f368, %f365;
	ld.global.f32 	%f370, [%rd75+28];
	ld.global.f32 	%f371, [%rd76+28];
	sub.f32 	%f372, %f370, %f371;
	fma.rn.f32 	%f405, %f372, %f372, %f369;
	add.s32 	%r87, %r87, 8;
$L__BB2_27:
	setp.eq.s32 	%p34, %r11, 0;
	@%p34 bra 	$L__BB2_13;
	setp.lt.u32 	%p35, %r10, 3;
	@%p35 bra 	$L__BB2_30;
	mul.wide.u32 	%rd77, %r87, 4;
	add.s64 	%rd78, %rd7, %rd77;
	ld.global.f32 	%f373, [%rd78];
	add.s64 	%rd79, %rd18, %rd77;
	ld.global.f32 	%f374, [%rd79];
	sub.f32 	%f375, %f373, %f374;
	fma.rn.f32 	%f376, %f375, %f375, %f405;
	ld.global.f32 	%f377, [%rd78+4];
	ld.global.f32 	%f378, [%rd79+4];
	sub.f32 	%f379, %f377, %f378;
	fma.rn.f32 	%f380, %f379, %f379, %f376;
	ld.global.f32 	%f381, [%rd78+8];
	ld.global.f32 	%f382, [%rd79+8];
	sub.f32 	%f383, %f381, %f382;
	fma.rn.f32 	%f384, %f383, %f383, %f380;
	ld.global.f32 	%f385, [%rd78+12];
	ld.global.f32 	%f386, [%rd79+12];
	sub.f32 	%f387, %f385, %f386;
	fma.rn.f32 	%f405, %f387, %f387, %f384;
	add.s32 	%r87, %r87, 4;
$L__BB2_30:
	setp.eq.s32 	%p36, %r5, 1;
	mul.wide.u32 	%rd80, %r87, 4;
	add.s64 	%rd16, %rd7, %rd80;
	ld.global.f32 	%f388, [%rd16];
	add.s64 	%rd17, %rd18, %rd80;
	ld.global.f32 	%f389, [%rd17];
	sub.f32 	%f390, %f388, %f389;
	fma.rn.f32 	%f405, %f390, %f390, %f405;
	@%p36 bra 	$L__BB2_13;
	setp.eq.s32 	%p37, %r5, 2;
	ld.global.f32 	%f391, [%rd16+4];
	ld.global.f32 	%f392, [%rd17+4];
	sub.f32 	%f393, %f391, %f392;
	fma.rn.f32 	%f405, %f393, %f393, %f405;
	@%p37 bra 	$L__BB2_13;
	ld.global.f32 	%f394, [%rd16+8];
	ld.global.f32 	%f395, [%rd17+8];
	sub.f32 	%f396, %f394, %f395;
	fma.rn.f32 	%f405, %f396, %f396, %f405;
	bra.uni 	$L__BB2_13;
$L__BB2_33:
	and.b32  	%r32, %r44, 15;
	add.s32 	%r33, %r32, -1;
	and.b32  	%r34, %r44, 7;
	add.s32 	%r35, %r34, -1;
	and.b32  	%r36, %r44, 3;
	mov.b32 	%r92, 0;
$L__BB2_34:
	setp.lt.s32 	%p6, %r44, 1;
	mul.lo.s32 	%r53, %r92, %r44;
	cvt.s64.s32 	%rd19, %r53;
	mov.f32 	%f422, 0f00000000;
	@%p6 bra 	$L__BB2_46;
	setp.gt.u32 	%p7, %r44, 15;
	mov.f32 	%f422, 0f00000000;
	mov.b32 	%r94, 0;
	@%p7 bra 	$L__BB2_56;
$L__BB2_36:
	setp.eq.s32 	%p8, %r32, 0;
	@%p8 bra 	$L__BB2_46;
	setp.lt.u32 	%p9, %r33, 7;
	@%p9 bra 	$L__BB2_39;
	cvt.u64.u32 	%rd35, %r94;
	mul.wide.u32 	%rd36, %r94, 4;
	add.s64 	%rd37, %rd7, %rd36;
	ld.global.f32 	%f105, [%rd37];
	add.s64 	%rd38, %rd19, %rd35;
	shl.b64 	%rd39, %rd38, 2;
	add.s64 	%rd40, %rd1, %rd39;
	ld.global.f32 	%f106, [%rd40];
	sub.f32 	%f107, %f105, %f106;
	fma.rn.f32 	%f108, %f107, %f107, %f422;
	ld.global.f32 	%f109, [%rd37+4];
	ld.global.f32 	%f110, [%rd40+4];
	sub.f32 	%f111, %f109, %f110;
	fma.rn.f32 	%f112, %f111, %f111, %f108;
	ld.global.f32 	%f113, [%rd37+8];
	ld.global.f32 	%f114, [%rd40+8];
	sub.f32 	%f115, %f113, %f114;
	fma.rn.f32 	%f116, %f115, %f115, %f112;
	ld.global.f32 	%f117, [%rd37+12];
	ld.global.f32 	%f118, [%rd40+12];
	sub.f32 	%f119, %f117, %f118;
	fma.rn.f32 	%f120, %f119, %f119, %f116;
	ld.global.f32 	%f121, [%rd37+16];
	ld.global.f32 	%f122, [%rd40+16];
	sub.f32 	%f123, %f121, %f122;
	fma.rn.f32 	%f124, %f123, %f123, %f120;
	ld.global.f32 	%f125, [%rd37+20];
	ld.global.f32 	%f126, [%rd40+20];
	sub.f32 	%f127, %f125, %f126;
	fma.rn.f32 	%f128, %f127, %f127, %f124;
	ld.global.f32 	%f129, [%rd37+24];
	ld.global.f32 	%f130, [%rd40+24];
	sub.f32 	%f131, %f129, %f130;
	fma.rn.f32 	%f132, %f131, %f131, %f128;
	ld.global.f32 	%f133, [%rd37+28];
	ld.global.f32 	%f134, [%rd40+28];
	sub.f32 	%f135, %f133, %f134;
	fma.rn.f32 	%f422, %f135, %f135, %f132;
	add.s32 	%r94, %r94, 8;
$L__BB2_39:
	setp.eq.s32 	%p10, %r34, 0;
	@%p10 bra 	$L__BB2_46;
	setp.lt.u32 	%p11, %r35, 3;
	@%p11 bra 	$L__BB2_42;
	cvt.u64.u32 	%rd41, %r94;
	mul.wide.u32 	%rd42, %r94, 4;
	add.s64 	%rd43, %rd7, %rd42;
	ld.global.f32 	%f137, [%rd43];
	add.s64 	%rd44, %rd19, %rd41;
	shl.b64 	%rd45, %rd44, 2;
	add.s64 	%rd46, %rd1, %rd45;
	ld.global.f32 	%f138, [%rd46];
	sub.f32 	%f139, %f137, %f138;
	fma.rn.f32 	%f140, %f139, %f139, %f422;
	ld.global.f32 	%f141, [%rd43+4];
	ld.global.f32 	%f142, [%rd46+4];
	sub.f32 	%f143, %f141, %f142;
	fma.rn.f32 	%f144, %f143, %f143, %f140;
	ld.global.f32 	%f145, [%rd43+8];
	ld.global.f32 	%f146, [%rd46+8];
	sub.f32 	%f147, %f145, %f146;
	fma.rn.f32 	%f148, %f147, %f147, %f144;
	ld.global.f32 	%f149, [%rd43+12];
	ld.global.f32 	%f150, [%rd46+12];
	sub.f32 	%f151, %f149, %f150;
	fma.rn.f32 	%f422, %f151, %f151, %f148;
	add.s32 	%r94, %r94, 4;
$L__BB2_42:
	setp.eq.s32 	%p12, %r36, 0;
	@%p12 bra 	$L__BB2_46;
	setp.eq.s32 	%p13, %r36, 1;
	cvt.u64.u32 	%rd47, %r94;
	mul.wide.u32 	%rd48, %r94, 4;
	add.s64 	%rd20, %rd7, %rd48;
	ld.global.f32 	%f152, [%rd20];
	add.s64 	%rd49, %rd19, %rd47;
	shl.b64 	%rd50, %rd49, 2;
	add.s64 	%rd21, %rd1, %rd50;
	ld.global.f32 	%f153, [%rd21];
	sub.f32 	%f154, %f152, %f153;
	fma.rn.f32 	%f422, %f154, %f154, %f422;
	@%p13 bra 	$L__BB2_46;
	setp.eq.s32 	%p14, %r36, 2;
	ld.global.f32 	%f155, [%rd20+4];
	ld.global.f32 	%f156, [%rd21+4];
	sub.f32 	%f157, %f155, %f156;
	fma.rn.f32 	%f422, %f157, %f157, %f422;
	@%p14 bra 	$L__BB2_46;
	ld.global.f32 	%f158, [%rd20+8];
	ld.global.f32 	%f159, [%rd21+8];
	sub.f32 	%f160, %f158, %f159;
	fma.rn.f32 	%f422, %f160, %f160, %f422;
$L__BB2_46:
	ld.local.f32 	%f37, [%rd2];
	setp.geu.f32 	%p16, %f422, %f37;
	add.u64 	%rd102, %SP, 0;
	mov.b64 	%rd101, 0;
	mov.pred 	%p47, -1;
	@%p16 bra 	$L__BB2_51;
$L__BB2_47:
	not.pred 	%p21, %p47;
	@%p21 bra 	$L__BB2_50;
	ld.local.f32 	%f163, [%rd3];
	st.local.f32 	[%rd4], %f163;
	ld.local.u32 	%r56, [%rd5+4];
	st.local.u32 	[%rd5+8], %r56;
	@%p16 bra 	$L__BB2_50;
	st.local.f32 	[%rd3], %f37;
	ld.local.u32 	%r57, [%rd5];
	st.local.u32 	[%rd5+4], %r57;
$L__BB2_50:
	cvta.to.local.u64 	%rd57, %rd102;
	st.local.f32 	[%rd57], %f422;
	shl.b64 	%rd58, %rd101, 2;
	add.s64 	%rd59, %rd5, %rd58;
	st.local.u32 	[%rd59], %r92;
	bra.uni 	$L__BB2_53;
$L__BB2_51:
	ld.local.f32 	%f161, [%rd3];
	setp.lt.f32 	%p18, %f422, %f161;
	add.u64 	%rd102, %SP, 4;
	mov.b64 	%rd101, 1;
	@%p18 bra 	$L__BB2_47;
	ld.local.f32 	%f162, [%rd4];
	setp.lt.f32 	%p20, %f422, %f162;
	add.u64 	%rd102, %SP, 8;
	mov.b64 	%rd101, 2;
	mov.pred 	%p47, 0;
	@%p20 bra 	$L__BB2_47;
$L__BB2_53:
	add.s32 	%r92, %r92, 1;
	setp.ne.s32 	%p23, %r92, %r45;
	@%p23 bra 	$L__BB2_34;
$L__BB2_54:
	ld.param.u64 	%rd96, [assign_queries_to_clusters_param_3];
	ld.param.u64 	%rd95, [assign_queries_to_clusters_param_2];
	mul.lo.s32 	%r78, %r1, 3;
	ld.local.u32 	%r79, [%rd5];
	cvta.to.global.u64 	%rd90, %rd95;
	mul.wide.s32 	%rd91, %r78, 4;
	add.s64 	%rd92, %rd90, %rd91;
	st.global.u32 	[%rd92], %r79;
	ld.local.f32 	%f400, [%rd2];
	cvta.to.global.u64 	%rd93, %rd96;
	add.s64 	%rd94, %rd93, %rd91;
	st.global.f32 	[%rd94], %f400;
	ld.local.u32 	%r80, [%rd5+4];
	st.global.u32 	[%rd92+4], %r80;
	ld.local.f32 	%f401, [%rd3];
	st.global.f32 	[%rd94+4], %f401;
	ld.local.u32 	%r81, [%rd5+8];
	st.global.u32 	[%rd92+8], %r81;
	ld.local.f32 	%f402, [%rd4];
	st.global.f32 	[%rd94+8], %f402;
$L__BB2_55:
	ret;
$L__BB2_56:
	ld.global.f32 	%f41, [%rd7];
	shl.b64 	%rd33, %rd19, 2;
	add.s64 	%rd34, %rd1, %rd33;
	ld.global.f32 	%f42, [%rd34];
	sub.f32 	%f43, %f41, %f42;
	fma.rn.f32 	%f44, %f43, %f43, 0f00000000;
	ld.global.f32 	%f45, [%rd7+4];
	ld.global.f32 	%f46, [%rd34+4];
	sub.f32 	%f47, %f45, %f46;
	fma.rn.f32 	%f48, %f47, %f47, %f44;
	ld.global.f32 	%f49, [%rd7+8];
	ld.global.f32 	%f50, [%rd34+8];
	sub.f32 	%f51, %f49, %f50;
	fma.rn.f32 	%f52, %f51, %f51, %f48;
	ld.global.f32 	%f53, [%rd7+12];
	ld.global.f32 	%f54, [%rd34+12];
	sub.f32 	%f55, %f53, %f54;
	fma.rn.f32 	%f56, %f55, %f55, %f52;
	ld.global.f32 	%f57, [%rd7+16];
	ld.global.f32 	%f58, [%rd34+16];
	sub.f32 	%f59, %f57, %f58;
	fma.rn.f32 	%f60, %f59, %f59, %f56;
	ld.global.f32 	%f61, [%rd7+20];
	ld.global.f32 	%f62, [%rd34+20];
	sub.f32 	%f63, %f61, %f62;
	fma.rn.f32 	%f64, %f63, %f63, %f60;
	ld.global.f32 	%f65, [%rd7+24];
	ld.global.f32 	%f66, [%rd34+24];
	sub.f32 	%f67, %f65, %f66;
	fma.rn.f32 	%f68, %f67, %f67, %f64;
	ld.global.f32 	%f69, [%rd7+28];
	ld.global.f32 	%f70, [%rd34+28];
	sub.f32 	%f71, %f69, %f70;
	fma.rn.f32 	%f72, %f71, %f71, %f68;
	ld.global.f32 	%f73, [%rd7+32];
	ld.global.f32 	%f74, [%rd34+32];
	sub.f32 	%f75, %f73, %f74;
	fma.rn.f32 	%f76, %f75, %f75, %f72;
	ld.global.f32 	%f77, [%rd7+36];
	ld.global.f32 	%f78, [%rd34+36];
	sub.f32 	%f79, %f77, %f78;
	fma.rn.f32 	%f80, %f79, %f79, %f76;
	ld.global.f32 	%f81, [%rd7+40];
	ld.global.f32 	%f82, [%rd34+40];
	sub.f32 	%f83, %f81, %f82;
	fma.rn.f32 	%f84, %f83, %f83, %f80;
	ld.global.f32 	%f85, [%rd7+44];
	ld.global.f32 	%f86, [%rd34+44];
	sub.f32 	%f87, %f85, %f86;
	fma.rn.f32 	%f88, %f87, %f87, %f84;
	ld.global.f32 	%f89, [%rd7+48];
	ld.global.f32 	%f90, [%rd34+48];
	sub.f32 	%f91, %f89, %f90;
	fma.rn.f32 	%f92, %f91, %f91, %f88;
	ld.global.f32 	%f93, [%rd7+52];
	ld.global.f32 	%f94, [%rd34+52];
	sub.f32 	%f95, %f93, %f94;
	fma.rn.f32 	%f96, %f95, %f95, %f92;
	ld.global.f32 	%f97, [%rd7+56];
	ld.global.f32 	%f98, [%rd34+56];
	sub.f32 	%f99, %f97, %f98;
	fma.rn.f32 	%f100, %f99, %f99, %f96;
	ld.global.f32 	%f101, [%rd7+60];
	ld.global.f32 	%f102, [%rd34+60];
	sub.f32 	%f103, %f101, %f102;
	fma.rn.f32 	%f422, %f103, %f103, %f100;
	mov.b32 	%r94, 16;
	bra.uni 	$L__BB2_36;

}
	// .globl	compute_cluster_query_means
.visible .entry compute_cluster_query_means(
	.param .u64 .ptr .align 1 compute_cluster_query_means_param_0,
	.param .u64 .ptr .align 1 compute_cluster_query_means_param_1,
	.param .u64 .ptr .align 1 compute_cluster_query_means_param_2,
	.param .u64 .ptr .align 1 compute_cluster_query_means_param_3,
	.param .u32 compute_cluster_query_means_param_4,
	.param .u32 compute_cluster_query_means_param_5,
	.param .u32 compute_cluster_query_means_param_6
)
{
	.reg .pred 	%p<27>;
	.reg .b32 	%r<89>;
	.reg .b32 	%f<19>;
	.reg .b64 	%rd<33>;

	ld.param.u64 	%rd11, [compute_cluster_query_means_param_0];
	ld.param.u64 	%rd12, [compute_cluster_query_means_param_1];
	ld.param.u64 	%rd9, [compute_cluster_query_means_param_2];
	ld.param.u64 	%rd10, [compute_cluster_query_means_param_3];
	ld.param.u32 	%r44, [compute_cluster_query_means_param_4];
	ld.param.u32 	%r45, [compute_cluster_query_means_param_5];
	ld.param.u32 	%r46, [compute_cluster_query_means_param_6];
	cvta.to.global.u64 	%rd1, %rd11;
	cvta.to.global.u64 	%rd2, %rd12;
	mov.u32 	%r1, %ctaid.x;
	mov.u32 	%r2, %tid.x;
	setp.ge.s32 	%p1, %r1, %r46;
	setp.ge.s32 	%p2, %r2, %r45;
	or.pred  	%p3, %p2, %p1;
	@%p3 bra 	$L__BB3_32;
	shl.b32 	%r48, %r2, 2;
	mov.u32 	%r49, shared_sum;
	add.s32 	%r3, %r49, %r48;
	mov.b32 	%r76, 0;
	st.shared.u32 	[%r3], %r76;
	bar.sync 	0;
	setp.lt.s32 	%p4, %r44, 1;
	@%p4 bra 	$L__BB3_28;
	setp.eq.s32 	%p5, %r2, 0;
	selp.u32 	%r4, 1, 0, %p5;
	and.b32  	%r5, %r44, 3;
	setp.lt.u32 	%p6, %r44, 4;
	mov.b32 	%r82, 0;
	mov.u32 	%r76, %r82;
	@%p6 bra 	$L__BB3_21;
	and.b32  	%r82, %r44, 2147483644;
	neg.s32 	%r75, %r82;
	mad.lo.s32 	%r74, %r45, 3, %r2;
	shl.b32 	%r9, %r45, 2;
	shl.b32 	%r53, %r45, 1;
	add.s32 	%r73, %r2, %r53;
	add.s32 	%r72, %r2, %r45;
	add.s64 	%rd31, %rd2, 24;
	mov.b32 	%r76, 0;
	mov.u32 	%r71, %r2;
$L__BB3_4:
	ld.global.u32 	%r54, [%rd31+-24];
	setp.eq.s32 	%p7, %r54, %r1;
	@%p7 bra 	$L__BB3_7;
	ld.global.u32 	%r55, [%rd31+-20];
	setp.eq.s32 	%p8, %r55, %r1;
	@%p8 bra 	$L__BB3_7;
	ld.global.u32 	%r56, [%rd31+-16];
	setp.ne.s32 	%p9, %r56, %r1;
	@%p9 bra 	$L__BB3_8;
$L__BB3_7:
	mul.wide.s32 	%rd13, %r71, 4;
	add.s64 	%rd14, %rd1, %rd13;
	ld.global.f32 	%f1, [%rd14];
	ld.shared.f32 	%f2, [%r3];
	add.f32 	%f3, %f1, %f2;
	st.shared.f32 	[%r3], %f3;
	add.s32 	%r76, %r76, %r4;
$L__BB3_8:
	ld.global.u32 	%r57, [%rd31+-12];
	setp.eq.s32 	%p10, %r57, %r1;
	@%p10 bra 	$L__BB3_11;
	ld.global.u32 	%r58, [%rd31+-8];
	setp.eq.s32 	%p11, %r58, %r1;
	@%p11 bra 	$L__BB3_11;
	ld.global.u32 	%r59, [%rd31+-4];
	setp.ne.s32 	%p12, %r59, %r1;
	@%p12 bra 	$L__BB3_12;
$L__BB3_11:
	mul.wide.s32 	%rd15, %r72, 4;
	add.s64 	%rd16, %rd1, %rd15;
	ld.global.f32 	%f4, [%rd16];
	ld.shared.f32 	%f5, [%r3];
	add.f32 	%f6, %f4, %f5;
	st.shared.f32 	[%r3], %f6;
	add.s32 	%r76, %r76, %r4;
$L__BB3_12:
	ld.global.u32 	%r60, [%rd31];
	setp.eq.s32 	%p13, %r60, %r1;
	@%p13 bra 	$L__BB3_15;
	ld.global.u32 	%r61, [%rd31+4];
	setp.eq.s32 	%p14, %r61, %r1;
	@%p14 bra 	$L__BB3_15;
	ld.global.u32 	%r62, [%rd31+8];
	setp.ne.s32 	%p15, %r62, %r1;
	@%p15 bra 	$L__BB3_16;
$L__BB3_15:
	mul.wide.s32 	%rd17, %r73, 4;
	add.s64 	%rd18, %rd1, %rd17;
	ld.global.f32 	%f7, [%rd18];
	ld.shared.f32 	%f8, [%r3];
	add.f32 	%f9, %f7, %f8;
	st.shared.f32 	[%r3], %f9;
	add.s32 	%r76, %r76, %r4;
$L__BB3_16:
	ld.global.u32 	%r63, [%rd31+12];
	setp.eq.s32 	%p16, %r63, %r1;
	@%p16 bra 	$L__BB3_19;
	ld.global.u32 	%r64, [%rd31+16];
	setp.eq.s32 	%p17, %r64, %r1;
	@%p17 bra 	$L__BB3_19;
	ld.global.u32 	%r65, [%rd31+20];
	setp.ne.s32 	%p18, %r65, %r1;
	@%p18 bra 	$L__BB3_20;
$L__BB3_19:
	mul.wide.s32 	%rd19, %r74, 4;
	add.s64 	%rd20, %rd1, %rd19;
	ld.global.f32 	%f10, [%rd20];
	ld.shared.f32 	%f11, [%r3];
	add.f32 	%f12, %f10, %f11;
	st.shared.f32 	[%r3], %f12;
	add.s32 	%r76, %r76, %r4;
$L__BB3_20:
	add.s32 	%r75, %r75, 4;
	add.s32 	%r74, %r74, %r9;
	add.s32 	%r73, %r73, %r9;
	add.s32 	%r72, %r72, %r9;
	add.s32 	%r71, %r71, %r9;
	add.s64 	%rd31, %rd31, 48;
	setp.ne.s32 	%p19, %r75, 0;
	@%p19 bra 	$L__BB3_4;
$L__BB3_21:
	setp.eq.s32 	%p20, %r5, 0;
	@%p20 bra 	$L__BB3_28;
	mad.lo.s32 	%r85, %r82, %r45, %r2;
	mul.lo.s32 	%r66, %r82, 3;
	mul.wide.u32 	%rd21, %r66, 4;
	add.s64 	%rd22, %rd21, %rd2;
	add.s64 	%rd32, %rd22, 4;
	neg.s32 	%r84, %r5;
$L__BB3_23:
	.pragma "nounroll";
	ld.global.u32 	%r67, [%rd32+-4];
	setp.eq.s32 	%p21, %r67, %r1;
	@%p21 bra 	$L__BB3_26;
	ld.global.u32 	%r68, [%rd32];
	setp.eq.s32 	%p22, %r68, %r1;
	@%p22 bra 	$L__BB3_26;
	ld.global.u32 	%r69, [%rd32+4];
	setp.ne.s32 	%p23, %r69, %r1;
	@%p23 bra 	$L__BB3_27;
$L__BB3_26:
	mul.wide.s32 	%rd23, %r85, 4;
	add.s64 	%rd24, %rd1, %rd23;
	ld.global.f32 	%f13, [%rd24];
	ld.shared.f32 	%f14, [%r3];
	add.f32 	%f15, %f13, %f14;
	st.shared.f32 	[%r3], %f15;
	add.s32 	%r76, %r76, %r4;
$L__BB3_27:
	add.s32 	%r85, %r85, %r45;
	add.s64 	%rd32, %rd32, 12;
	add.s32 	%r84, %r84, 1;
	setp.ne.s32 	%p24, %r84, 0;
	@%p24 bra 	$L__BB3_23;
$L__BB3_28:
	bar.sync 	0;
	setp.lt.s32 	%p25, %r76, 1;
	@%p25 bra 	$L__BB3_30;
	ld.shared.f32 	%f16, [%r3];
	cvt.rn.f32.u32 	%f17, %r76;
	div.rn.f32 	%f18, %f16, %f17;
	mad.lo.s32 	%r70, %r45, %r1, %r2;
	cvta.to.global.u64 	%rd25, %rd9;
	mul.wide.u32 	%rd26, %r70, 4;
	add.s64 	%rd27, %rd25, %rd26;
	st.global.f32 	[%rd27], %f18;
$L__BB3_30:
	setp.ne.s32 	%p26, %r2, 0;
	@%p26 bra 	$L__BB3_32;
	cvta.to.global.u64 	%rd28, %rd10;
	mul.wide.u32 	%rd29, %r1, 4;
	add.s64 	%rd30, %rd28, %rd29;
	st.global.u32 	[%rd30], %r76;
$L__BB3_32:
	ret;

}
	// .globl	build_distance_histograms
.visible .entry build_distance_histograms(
	.param .u64 .ptr .align 1 build_distance_histograms_param_0,
	.param .u64 .ptr .align 1 build_distance_histograms_param_1,
	.param .u64 .ptr .align 1 build_distance_histograms_param_2,
	.param .u64 .ptr .align 1 build_distance_histograms_param_3,
	.param .u64 .ptr .align 1 build_distance_histograms_param_4,
	.param .u32 build_distance_histograms_param_5,
	.param .u32 build_distance_histograms_param_6,
	.param .u32 build_distance_histograms_param_7,
	.param .f32 build_distance_histograms_param_8,
	.param .f32 build_distance_histograms_param_9
)
{
	.reg .pred 	%p<34>;
	.reg .b32 	%r<109>;
	.reg .b32 	%f<422>;
	.reg .b64 	%rd<75>;

	ld.param.u64 	%rd19, [build_distance_histograms_param_0];
	ld.param.u64 	%rd20, [build_distance_histograms_param_1];
	ld.param.u64 	%rd21, [build_distance_histograms_param_2];
	ld.param.u64 	%rd17, [build_distance_histograms_param_3];
	ld.param.u32 	%r47, [build_distance_histograms_param_5];
	ld.param.u32 	%r48, [build_distance_histograms_param_6];
	ld.param.u32 	%r49, [build_distance_histograms_param_7];
	ld.param.f32 	%f37, [build_distance_histograms_param_8];
	ld.param.f32 	%f38, [build_distance_histograms_param_9];
	cvta.to.global.u64 	%rd1, %rd20;
	cvta.to.global.u64 	%rd2, %rd19;
	cvta.to.global.u64 	%rd3, %rd21;
	mov.u32 	%r1, %ctaid.x;
	setp.ge.s32 	%p1, %r1, %r49;
	@%p1 bra 	$L__BB4_50;
	cvta.to.global.u64 	%rd22, %rd17;
	mul.wide.u32 	%rd23, %r1, 4;
	add.s64 	%rd24, %rd22, %rd23;
	ld.global.u32 	%r50, [%rd24];
	setp.eq.s32 	%p2, %r50, 0;
	@%p2 bra 	$L__BB4_50;
	mov.u32 	%r2, %tid.x;
	setp.gt.u32 	%p3, %r2, 99;
	shl.b32 	%r51, %r2, 2;
	mov.u32 	%r52, shared_histogram;
	add.s32 	%r3, %r52, %r51;
	@%p3 bra 	$L__BB4_4;
	mov.b32 	%r53, 0;
	st.shared.u32 	[%r3], %r53;
$L__BB4_4:
	bar.sync 	0;
	mul.lo.s32 	%r4, %r48, %r1;
	sub.f32 	%f39, %f38, %f37;
	div.rn.f32 	%f1, %f39, 0f42C80000;
	setp.ge.s32 	%p4, %r2, %r47;
	@%p4 bra 	$L__BB4_48;
	mul.wide.s32 	%rd25, %r4, 4;
	add.s64 	%rd4, %rd1, %rd25;
	setp.lt.s32 	%p5, %r48, 4;
	mov.u32 	%r5, %ntid.x;
	@%p5 bra 	$L__BB4_31;
	add.s32 	%r6, %r48, -4;
	and.b32  	%r65, %r6, -4;
	add.s32 	%r7, %r65, 4;
	and.b32  	%r8, %r48, 3;
	sub.s32 	%r66, %r48, %r65;
	add.s32 	%r9, %r66, -5;
	and.b32  	%r10, %r6, 12;
	sub.s32 	%r67, %r48, %r10;
	add.s32 	%r68, %r67, 12;
	and.b32  	%r69, %r68, 15;
	add.s32 	%r11, %r69, -1;
	xor.b32  	%r70, %r48, 4;
	and.b32  	%r12, %r6, 4;
	sub.s32 	%r71, %r70, %r12;
	and.b32  	%r72, %r71, 7;
	add.s32 	%r13, %r72, -1;
	and.b32  	%r14, %r68, 7;
	add.s64 	%rd47, %rd25, %rd1;
	add.s64 	%rd5, %rd47, 32;
	mov.u32 	%r95, %r2;
$L__BB4_7:
	mul.wide.s32 	%rd48, %r95, 4;
	add.s64 	%rd49, %rd3, %rd48;
	ld.global.u32 	%r73, [%rd49];
	setp.ne.s32 	%p17, %r73, %r1;
	@%p17 bra 	$L__BB4_30;
	setp.lt.u32 	%p18, %r6, 12;
	mul.lo.s32 	%r16, %r95, %r48;
	mov.f32 	%f414, 0f00000000;
	mov.b32 	%r98, 0;
	@%p18 bra 	$L__BB4_11;
	shr.u32 	%r76, %r6, 2;
	add.s32 	%r77, %r76, 1;
	and.b32  	%r78, %r77, 2147483644;
	neg.s32 	%r96, %r78;
	mul.wide.s32 	%rd50, %r16, 4;
	add.s64 	%rd51, %rd2, %rd50;
	add.s64 	%rd74, %rd51, 32;
	mov.f32 	%f414, 0f00000000;
	mov.b32 	%r98, 0;
	mov.u64 	%rd73, %rd5;
$L__BB4_10:
	.pragma "nounroll";
	ld.global.f32 	%f169, [%rd74+-32];
	ld.global.f32 	%f170, [%rd73+-32];
	sub.f32 	%f171, %f169, %f170;
	ld.global.f32 	%f172, [%rd74+-28];
	ld.global.f32 	%f173, [%rd73+-28];
	sub.f32 	%f174, %f172, %f173;
	ld.global.f32 	%f175, [%rd74+-24];
	ld.global.f32 	%f176, [%rd73+-24];
	sub.f32 	%f177, %f175, %f176;
	ld.global.f32 	%f178, [%rd74+-20];
	ld.global.f32 	%f179, [%rd73+-20];
	sub.f32 	%f180, %f178, %f179;
	fma.rn.f32 	%f181, %f171, %f171, %f414;
	fma.rn.f32 	%f182, %f174, %f174, %f181;
	fma.rn.f32 	%f183, %f177, %f177, %f182;
	fma.rn.f32 	%f184, %f180, %f180, %f183;
	ld.global.f32 	%f185, [%rd74+-16];
	ld.global.f32 	%f186, [%rd73+-16];
	sub.f32 	%f187, %f185, %f186;
	ld.global.f32 	%f188, [%rd74+-12];
	ld.global.f32 	%f189, [%rd73+-12];
	sub.f32 	%f190, %f188, %f189;
	ld.global.f32 	%f191, [%rd74+-8];
	ld.global.f32 	%f192, [%rd73+-8];
	sub.f32 	%f193, %f191, %f192;
	ld.global.f32 	%f194, [%rd74+-4];
	ld.global.f32 	%f195, [%rd73+-4];
	sub.f32 	%f196, %f194, %f195;
	fma.rn.f32 	%f197, %f187, %f187, %f184;
	fma.rn.f32 	%f198, %f190, %f190, %f197;
	fma.rn.f32 	%f199, %f193, %f193, %f198;
	fma.rn.f32 	%f200, %f196, %f196, %f199;
	ld.global.f32 	%f201, [%rd74];
	ld.global.f32 	%f202, [%rd73];
	sub.f32 	%f203, %f201, %f202;
	ld.global.f32 	%f204, [%rd74+4];
	ld.global.f32 	%f205, [%rd73+4];
	sub.f32 	%f206, %f204, %f205;
	ld.global.f32 	%f207, [%rd74+8];
	ld.global.f32 	%f208, [%rd73+8];
	sub.f32 	%f209, %f207, %f208;
	ld.global.f32 	%f210, [%rd74+12];
	ld.global.f32 	%f211, [%rd73+12];
	sub.f32 	%f212, %f210, %f211;
	fma.rn.f32 	%f213, %f203, %f203, %f200;
	fma.rn.f32 	%f214, %f206, %f206, %f213;
	fma.rn.f32 	%f215, %f209, %f209, %f214;
	fma.rn.f32 	%f216, %f212, %f212, %f215;
	ld.global.f32 	%f217, [%rd74+16];
	ld.global.f32 	%f218, [%rd73+16];
	sub.f32 	%f219, %f217, %f218;
	ld.global.f32 	%f220, [%rd74+20];
	ld.global.f32 	%f221, [%rd73+20];
	sub.f32 	%f222, %f220, %f221;
	ld.global.f32 	%f223, [%rd74+24];
	ld.global.f32 	%f224, [%rd73+24];
	sub.f32 	%f225, %f223, %f224;
	ld.global.f32 	%f226, [%rd74+28];
	ld.global.f32 	%f227, [%rd73+28];
	sub.f32 	%f228, %f226, %f227;
	fma.rn.f32 	%f229, %f219, %f219, %f216;
	fma.rn.f32 	%f230, %f222, %f222, %f229;
	fma.rn.f32 	%f231, %f225, %f225, %f230;
	fma.rn.f32 	%f414, %f228, %f228, %f231;
	add.s32 	%r98, %r98, 16;
	add.s32 	%r96, %r96, 4;
	add.s64 	%rd74, %rd74, 64;
	add.s64 	%rd73, %rd73, 64;
	setp.ne.s32 	%p19, %r96, 0;
	@%p19 bra 	$L__BB4_10;
$L__BB4_11:
	mul.wide.s32 	%rd52, %r16, 4;
	add.s64 	%rd11, %rd2, %rd52;
	shr.u32 	%r79, %r6, 2;
	add.s32 	%r80, %r79, 1;
	and.b32  	%r81, %r80, 3;
	setp.eq.s32 	%p20, %r81, 0;
	@%p20 bra 	$L__BB4_16;
	setp.eq.s32 	%p21, %r10, 0;
	@%p21 bra 	$L__BB4_14;
	mul.wide.u32 	%rd53, %r98, 4;
	add.s64 	%rd54, %rd11, %rd53;
	ld.global.f32 	%f233, [%rd54];
	add.s64 	%rd55, %rd4, %rd53;
	ld.global.f32 	%f234, [%rd55];
	sub.f32 	%f235, %f233, %f234;
	ld.global.f32 	%f236, [%rd54+4];
	ld.global.f32 	%f237, [%rd55+4];
	sub.f32 	%f238, %f236, %f237;
	ld.global.f32 	%f239, [%rd54+8];
	ld.global.f32 	%f240, [%rd55+8];
	sub.f32 	%f241, %f239, %f240;
	ld.global.f32 	%f242, [%rd54+12];
	ld.global.f32 	%f243, [%rd55+12];
	sub.f32 	%f244, %f242, %f243;
	fma.rn.f32 	%f245, %f235, %f235, %f414;
	fma.rn.f32 	%f246, %f238, %f238, %f245;
	fma.rn.f32 	%f247, %f241, %f241, %f246;
	fma.rn.f32 	%f248, %f244, %f244, %f247;
	ld.global.f32 	%f249, [%rd54+16];
	ld.global.f32 	%f250, [%rd55+16];
	sub.f32 	%f251, %f249, %f250;
	ld.global.f32 	%f252, [%rd54+20];
	ld.global.f32 	%f253, [%rd55+20];
	sub.f32 	%f254, %f252, %f253;
	ld.global.f32 	%f255, [%rd54+24];
	ld.global.f32 	%f256, [%rd55+24];
	sub.f32 	%f257, %f255, %f256;
	ld.global.f32 	%f258, [%rd54+28];
	ld.global.f32 	%f259, [%rd55+28];
	sub.f32 	%f260, %f258, %f259;
	fma.rn.f32 	%f261, %f251, %f251, %f248;
	fma.rn.f32 	%f262, %f254, %f254, %f261;
	fma.rn.f32 	%f263, %f257, %f257, %f262;
	fma.rn.f32 	%f414, %f260, %f260, %f263;
	add.s32 	%r98, %r98, 8;
$L__BB4_14:
	setp.ne.s32 	%p22, %r12, 0;
	@%p22 bra 	$L__BB4_16;
	mul.wide.u32 	%rd56, %r98, 4;
	add.s64 	%rd57, %rd11, %rd56;
	ld.global.f32 	%f264, [%rd57];
	add.s64 	%rd58, %rd4, %rd56;
	ld.global.f32 	%f265, [%rd58];
	sub.f32 	%f266, %f264, %f265;
	ld.global.f32 	%f267, [%rd57+4];
	ld.global.f32 	%f268, [%rd58+4];
	sub.f32 	%f269, %f267, %f268;
	ld.global.f32 	%f270, [%rd57+8];
	ld.global.f32 	%f271, [%rd58+8];
	sub.f32 	%f272, %f270, %f271;
	ld.global.f32 	%f273, [%rd57+12];
	ld.global.f32 	%f274, [%rd58+12];
	sub.f32 	%f275, %f273, %f274;
	fma.rn.f32 	%f276, %f266, %f266, %f414;
	fma.rn.f32 	%f277, %f269, %f269, %f276;
	fma.rn.f32 	%f278, %f272, %f272, %f277;
	fma.rn.f32 	%f414, %f275, %f275, %f278;
$L__BB4_16:
	setp.ge.u32 	%p23, %r7, %r48;
	@%p23 bra 	$L__BB4_29;
	setp.lt.u32 	%p24, %r9, 15;
	mov.u32 	%r102, %r7;
	@%p24 bra 	$L__BB4_20;
	mov.b32 	%r101, 0;
	mov.u32 	%r102, %r7;
$L__BB4_19:
	.pragma "nounroll";
	mul.wide.u32 	%rd59, %r102, 4;
	add.s64 	%rd60, %rd11, %rd59;
	ld.global.f32 	%f280, [%rd60];
	add.s64 	%rd61, %rd4, %rd59;
	ld.global.f32 	%f281, [%rd61];
	sub.f32 	%f282, %f280, %f281;
	fma.rn.f32 	%f283, %f282, %f282, %f414;
	ld.global.f32 	%f284, [%rd60+4];
	ld.global.f32 	%f285, [%rd61+4];
	sub.f32 	%f286, %f284, %f285;
	fma.rn.f32 	%f287, %f286, %f286, %f283;
	ld.global.f32 	%f288, [%rd60+8];
	ld.global.f32 	%f289, [%rd61+8];
	sub.f32 	%f290, %f288, %f289;
	fma.rn.f32 	%f291, %f290, %f290, %f287;
	ld.global.f32 	%f292, [%rd60+12];
	ld.global.f32 	%f293, [%rd61+12];
	sub.f32 	%f294, %f292, %f293;
	fma.rn.f32 	%f295, %f294, %f294, %f291;
	ld.global.f32 	%f296, [%rd60+16];
	ld.global.f32 	%f297, [%rd61+16];
	sub.f32 	%f298, %f296, %f297;
	fma.rn.f32 	%f299, %f298, %f298, %f295;
	ld.global.f32 	%f300, [%rd60+20];
	ld.global.f32 	%f301, [%rd61+20];
	sub.f32 	%f302, %f300, %f301;
	fma.rn.f32 	%f303, %f302, %f302, %f299;
	ld.global.f32 	%f304, [%rd60+24];
	ld.global.f32 	%f305, [%rd61+24];
	sub.f32 	%f306, %f304, %f305;
	fma.rn.f32 	%f307, %f306, %f306, %f303;
	ld.global.f32 	%f308, [%rd60+28];
	ld.global.f32 	%f309, [%rd61+28];
	sub.f32 	%f310, %f308, %f309;
	fma.rn.f32 	%f311, %f310, %f310, %f307;
	ld.global.f32 	%f312, [%rd60+32];
	ld.global.f32 	%f313, [%rd61+32];
	sub.f32 	%f314, %f312, %f313;
	fma.rn.f32 	%f315, %f314, %f314, %f311;
	ld.global.f32 	%f316, [%rd60+36];
	ld.global.f32 	%f317, [%rd61+36];
	sub.f32 	%f318, %f316, %f317;
	fma.rn.f32 	%f319, %f318, %f318, %f315;
	ld.global.f32 	%f320, [%rd60+40];
	ld.global.f32 	%f321, [%rd61+40];
	sub.f32 	%f322, %f320, %f321;
	fma.rn.f32 	%f323, %f322, %f322, %f319;
	ld.global.f32 	%f324, [%rd60+44];
	ld.global.f32 	%f325, [%rd61+44];
	sub.f32 	%f326, %f324, %f325;
	fma.rn.f32 	%f327, %f326, %f326, %f323;
	ld.global.f32 	%f328, [%rd60+48];
	ld.global.f32 	%f329, [%rd61+48];
	sub.f32 	%f330, %f328, %f329;
	fma.rn.f32 	%f331, %f330, %f330, %f327;
	ld.global.f32 	%f332, [%rd60+52];
	ld.global.f32 	%f333, [%rd61+52];
	sub.f32 	%f334, %f332, %f333;
	fma.rn.f32 	%f335, %f334, %f334, %f331;
	ld.global.f32 	%f336, [%rd60+56];
	ld.global.f32 	%f337, [%rd61+56];
	sub.f32 	%f338, %f336, %f337;
	fma.rn.f32 	%f339, %f338, %f338, %f335;
	ld.global.f32 	%f340, [%rd60+60];
	ld.global.f32 	%f341, [%rd61+60];
	sub.f32 	%f342, %f340, %f341;
	fma.rn.f32 	%f414, %f342, %f342, %f339;
	add.s32 	%r102, %r102, 16;
	add.s32 	%r101, %r101, 16;
	setp.ne.s32 	%p25, %r101, 0;
	@%p25 bra 	$L__BB4_19;
$L__BB4_20:
	setp.eq.s32 	%p26, %r8, 0;
	@%p26 bra 	$L__BB4_29;
	setp.lt.u32 	%p27, %r11, 7;
	@%p27 bra 	$L__BB4_23;
	mul.wide.u32 	%rd62, %r102, 4;
	add.s64 	%rd63, %rd11, %rd62;
	ld.global.f32 	%f344, [%rd63];
	add.s64 	%rd64, %rd4, %rd62;
	ld.global.f32 	%f345, [%rd64];
	sub.f32 	%f346, %f344, %f345;
	fma.rn.f32 	%f347, %f346, %f346, %f414;
	ld.global.f32 	%f348, [%rd63+4];
	ld.global.f32 	%f349, [%rd64+4];
	sub.f32 	%f350, %f348, %f349;
	fma.rn.f32 	%f351, %f350, %f350, %f347;
	ld.global.f32 	%f352, [%rd63+8];
	ld.global.f32 	%f353, [%rd64+8];
	sub.f32 	%f354, %f352, %f353;
	fma.rn.f32 	%f355, %f354, %f354, %f351;
	ld.global.f32 	%f356, [%rd63+12];
	ld.global.f32 	%f357, [%rd64+12];
	sub.f32 	%f358, %f356, %f357;
	fma.rn.f32 	%f359, %f358, %f358, %f355;
	ld.global.f32 	%f360, [%rd63+16];
	ld.global.f32 	%f361, [%rd64+16];
	sub.f32 	%f362, %f360, %f361;
	fma.rn.f32 	%f363, %f362, %f362, %f359;
	ld.global.f32 	%f364, [%rd63+20];
	ld.global.f32 	%f365, [%rd64+20];
	sub.f32 	%f366, %f364, %f365;
	fma.rn.f32 	%f367, %f366, %f366, %f363;
	ld.global.f32 	%f368, [%rd63+24];
	ld.global.f32 	%f369, [%rd64+24];
	sub.f32 	%f370, %f368, %f369;
	fma.rn.f32 	%f371, %f370, %f370, %f367;
	ld.global.f32 	%f372, [%rd63+28];
	ld.global.f32 	%f373, [%rd64+28];
	sub.f32 	%f374, %f372, %f373;
	fma.rn.f32 	%f414, %f374, %f374, %f371;
	add.s32 	%r102, %r102, 8;
$L__BB4_23:
	setp.eq.s32 	%p28, %r14, 0;
	@%p28 bra 	$L__BB4_29;
	setp.lt.u32 	%p29, %r13, 3;
	@%p29 bra 	$L__BB4_26;
	mul.wide.u32 	%rd65, %r102, 4;
	add.s64 	%rd66, %rd11, %rd65;
	ld.global.f32 	%f375, [%rd66];
	add.s64 	%rd67, %rd4, %rd65;
	ld.global.f32 	%f376, [%rd67];
	sub.f32 	%f377, %f375, %f376;
	fma.rn.f32 	%f378, %f377, %f377, %f414;
	ld.global.f32 	%f379, [%rd66+4];
	ld.global.f32 	%f380, [%rd67+4];
	sub.f32 	%f381, %f379, %f380;
	fma.rn.f32 	%f382, %f381, %f381, %f378;
	ld.global.f32 	%f383, [%rd66+8];
	ld.global.f32 	%f384, [%rd67+8];
	sub.f32 	%f385, %f383, %f384;
	fma.rn.f32 	%f386, %f385, %f385, %f382;
	ld.global.f32 	%f387, [%rd66+12];
	ld.global.f32 	%f388, [%rd67+12];
	sub.f32 	%f389, %f387, %f388;
	fma.rn.f32 	%f414, %f389, %f389, %f386;
	add.s32 	%r102, %r102, 4;
$L__BB4_26:
	setp.eq.s32 	%p30, %r8, 1;
	mul.wide.u32 	%rd68, %r102, 4;
	add.s64 	%rd12, %rd11, %rd68;
	ld.global.f32 	%f390, [%rd12];
	add.s64 	%rd13, %rd4, %rd68;
	ld.global.f32 	%f391, [%rd13];
	sub.f32 	%f392, %f390, %f391;
	fma.rn.f32 	%f414, %f392, %f392, %f414;
	@%p30 bra 	$L__BB4_29;
	setp.eq.s32 	%p31, %r8, 2;
	ld.global.f32 	%f393, [%rd12+4];
	ld.global.f32 	%f394, [%rd13+4];
	sub.f32 	%f395, %f393, %f394;
	fma.rn.f32 	%f414, %f395, %f395, %f414;
	@%p31 bra 	$L__BB4_29;
	ld.global.f32 	%f396, [%rd12+8];
	ld.global.f32 	%f397, [%rd13+8];
	sub.f32 	%f398, %f396, %f397;
	fma.rn.f32 	%f414, %f398, %f398, %f414;
$L__BB4_29:
	sqrt.rn.f32 	%f399, %f414;
	sub.f32 	%f400, %f399, %f37;
	div.rn.f32 	%f401, %f400, %f1;
	cvt.rzi.s32.f32 	%r83, %f401;
	min.s32 	%r84, %r83, 99;
	max.s32 	%r85, %r84, 0;
	shl.b32 	%r86, %r85, 2;
	mov.u32 	%r87, shared_histogram;
	add.s32 	%r88, %r87, %r86;
	atom.shared.add.u32 	%r89, [%r88], 1;
$L__BB4_30:
	add.s32 	%r95, %r95, %r5;
	setp.lt.s32 	%p32, %r95, %r47;
	@%p32 bra 	$L__BB4_7;
	bra.uni 	$L__BB4_48;
$L__BB4_31:
	and.b32  	%r35, %r48, 15;
	add.s32 	%r36, %r35, -1;
	and.b32  	%r37, %r48, 7;
	add.s32 	%r38, %r37, -1;
	and.b32  	%r39, %r48, 3;
	mov.u32 	%r105, %r2;
$L__BB4_32:
	mul.wide.s32 	%rd26, %r105, 4;
	add.s64 	%rd27, %rd3, %rd26;
	ld.global.u32 	%r54, [%rd27];
	setp.ne.s32 	%p6, %r54, %r1;
	@%p6 bra 	$L__BB4_47;
	setp.lt.s32 	%p7, %r48, 1;
	mul.lo.s32 	%r55, %r105, %r48;
	cvt.s64.s32 	%rd14, %r55;
	mov.f32 	%f421, 0f00000000;
	@%p7 bra 	$L__BB4_46;
	setp.lt.u32 	%p8, %r48, 16;
	mov.f32 	%f421, 0f00000000;
	mov.b32 	%r107, 0;
	@%p8 bra 	$L__BB4_36;
	shl.b64 	%rd28, %rd14, 2;
	add.s64 	%rd29, %rd2, %rd28;
	ld.global.f32 	%f43, [%rd29];
	ld.global.f32 	%f44, [%rd4];
	sub.f32 	%f45, %f43, %f44;
	fma.rn.f32 	%f46, %f45, %f45, 0f00000000;
	ld.global.f32 	%f47, [%rd29+4];
	ld.global.f32 	%f48, [%rd4+4];
	sub.f32 	%f49, %f47, %f48;
	fma.rn.f32 	%f50, %f49, %f49, %f46;
	ld.global.f32 	%f51, [%rd29+8];
	ld.global.f32 	%f52, [%rd4+8];
	sub.f32 	%f53, %f51, %f52;
	fma.rn.f32 	%f54, %f53, %f53, %f50;
	ld.global.f32 	%f55, [%rd29+12];
	ld.global.f32 	%f56, [%rd4+12];
	sub.f32 	%f57, %f55, %f56;
	fma.rn.f32 	%f58, %f57, %f57, %f54;
	ld.global.f32 	%f59, [%rd29+16];
	ld.global.f32 	%f60, [%rd4+16];
	sub.f32 	%f61, %f59, %f60;
	fma.rn.f32 	%f62, %f61, %f61, %f58;
	ld.global.f32 	%f63, [%rd29+20];
	ld.global.f32 	%f64, [%rd4+20];
	sub.f32 	%f65, %f63, %f64;
	fma.rn.f32 	%f66, %f65, %f65, %f62;
	ld.global.f32 	%f67, [%rd29+24];
	ld.global.f32 	%f68, [%rd4+24];
	sub.f32 	%f69, %f67, %f68;
	fma.rn.f32 	%f70, %f69, %f69, %f66;
	ld.global.f32 	%f71, [%rd29+28];
	ld.global.f32 	%f72, [%rd4+28];
	sub.f32 	%f73, %f71, %f72;
	fma.rn.f32 	%f74, %f73, %f73, %f70;
	ld.global.f32 	%f75, [%rd29+32];
	ld.global.f32 	%f76, [%rd4+32];
	sub.f32 	%f77, %f75, %f76;
	fma.rn.f32 	%f78, %f77, %f77, %f74;
	ld.global.f32 	%f79, [%rd29+36];
	ld.global.f32 	%f80, [%rd4+36];
	sub.f32 	%f81, %f79, %f80;
	fma.rn.f32 	%f82, %f81, %f81, %f78;
	ld.global.f32 	%f83, [%rd29+40];
	ld.global.f32 	%f84, [%rd4+40];
	sub.f32 	%f85, %f83, %f84;
	fma.rn.f32 	%f86, %f85, %f85, %f82;
	ld.global.f32 	%f87, [%rd29+44];
	ld.global.f32 	%f88, [%rd4+44];
	sub.f32 	%f89, %f87, %f88;
	fma.rn.f32 	%f90, %f89, %f89, %f86;
	ld.global.f32 	%f91, [%rd29+48];
	ld.global.f32 	%f92, [%rd4+48];
	sub.f32 	%f93, %f91, %f92;
	fma.rn.f32 	%f94, %f93, %f93, %f90;
	ld.global.f32 	%f95, [%rd29+52];
	ld.global.f32 	%f96, [%rd4+52];
	sub.f32 	%f97, %f95, %f96;
	fma.rn.f32 	%f98, %f97, %f97, %f94;
	ld.global.f32 	%f99, [%rd29+56];
	ld.global.f32 	%f100, [%rd4+56];
	sub.f32 	%f101, %f99, %f100;
	fma.rn.f32 	%f102, %f101, %f101, %f98;
	ld.global.f32 	%f103, [%rd29+60];
	ld.global.f32 	%f104, [%rd4+60];
	sub.f32 	%f105, %f103, %f104;
	fma.rn.f32 	%f421, %f105, %f105, %f102;
	mov.b32 	%r107, 16;
$L__BB4_36:
	setp.eq.s32 	%p9, %r35, 0;
	@%p9 bra 	$L__BB4_46;
	setp.lt.u32 	%p10, %r36, 7;
	@%p10 bra 	$L__BB4_39;
	cvt.u64.u32 	%rd30, %r107;
	add.s64 	%rd31, %rd14, %rd30;
	shl.b64 	%rd32, %rd31, 2;
	add.s64 	%rd33, %rd2, %rd32;
	ld.global.f32 	%f107, [%rd33];
	mul.wide.u32 	%rd34, %r107, 4;
	add.s64 	%rd35, %rd4, %rd34;
	ld.global.f32 	%f108, [%rd35];
	sub.f32 	%f109, %f107, %f108;
	fma.rn.f32 	%f110, %f109, %f109, %f421;
	ld.global.f32 	%f111, [%rd33+4];
	ld.global.f32 	%f112, [%rd35+4];
	sub.f32 	%f113, %f111, %f112;
	fma.rn.f32 	%f114, %f113, %f113, %f110;
	ld.global.f32 	%f115, [%rd33+8];
	ld.global.f32 	%f116, [%rd35+8];
	sub.f32 	%f117, %f115, %f116;
	fma.rn.f32 	%f118, %f117, %f117, %f114;
	ld.global.f32 	%f119, [%rd33+12];
	ld.global.f32 	%f120, [%rd35+12];
	sub.f32 	%f121, %f119, %f120;
	fma.rn.f32 	%f122, %f121, %f121, %f118;
	ld.global.f32 	%f123, [%rd33+16];
	ld.global.f32 	%f124, [%rd35+16];
	sub.f32 	%f125, %f123, %f124;
	fma.rn.f32 	%f126, %f125, %f125, %f122;
	ld.global.f32 	%f127, [%rd33+20];
	ld.global.f32 	%f128, [%rd35+20];
	sub.f32 	%f129, %f127, %f128;
	fma.rn.f32 	%f130, %f129, %f129, %f126;
	ld.global.f32 	%f131, [%rd33+24];
	ld.global.f32 	%f132, [%rd35+24];
	sub.f32 	%f133, %f131, %f132;
	fma.rn.f32 	%f134, %f133, %f133, %f130;
	ld.global.f32 	%f135, [%rd33+28];
	ld.global.f32 	%f136, [%rd35+28];
	sub.f32 	%f137, %f135, %f136;
	fma.rn.f32 	%f421, %f137, %f137, %f134;
	add.s32 	%r107, %r107, 8;
$L__BB4_39:
	setp.eq.s32 	%p11, %r37, 0;
	@%p11 bra 	$L__BB4_46;
	setp.lt.u32 	%p12, %r38, 3;
	@%p12 bra 	$L__BB4_42;
	cvt.u64.u32 	%rd36, %r107;
	add.s64 	%rd37, %rd14, %rd36;
	shl.b64 	%rd38, %rd37, 2;
	add.s64 	%rd39, %rd2, %rd38;
	ld.global.f32 	%f139, [%rd39];
	mul.wide.u32 	%rd40, %r107, 4;
	add.s64 	%rd41, %rd4, %rd40;
	ld.global.f32 	%f140, [%rd41];
	sub.f32 	%f141, %f139, %f140;
	fma.rn.f32 	%f142, %f141, %f141, %f421;
	ld.global.f32 	%f143, [%rd39+4];
	ld.global.f32 	%f144, [%rd41+4];
	sub.f32 	%f145, %f143, %f144;
	fma.rn.f32 	%f146, %f145, %f145, %f142;
	ld.global.f32 	%f147, [%rd39+8];
	ld.global.f32 	%f148, [%rd41+8];
	sub.f32 	%f149, %f147, %f148;
	fma.rn.f32 	%f150, %f149, %f149, %f146;
	ld.global.f32 	%f151, [%rd39+12];
	ld.global.f32 	%f152, [%rd41+12];
	sub.f32 	%f153, %f151, %f152;
	fma.rn.f32 	%f421, %f153, %f153, %f150;
	add.s32 	%r107, %r107, 4;
$L__BB4_42:
	setp.eq.s32 	%p13, %r39, 0;
	@%p13 bra 	$L__BB4_46;
	setp.eq.s32 	%p14, %r39, 1;
	cvt.u64.u32 	%rd42, %r107;
	add.s64 	%rd43, %rd14, %rd42;
	shl.b64 	%rd44, %rd43, 2;
	add.s64 	%rd15, %rd2, %rd44;
	ld.global.f32 	%f154, [%rd15];
	mul.wide.u32 	%rd45, %r107, 4;
	add.s64 	%rd16, %rd4, %rd45;
	ld.global.f32 	%f155, [%rd16];
	sub.f32 	%f156, %f154, %f155;
	fma.rn.f32 	%f421, %f156, %f156, %f421;
	@%p14 bra 	$L__BB4_46;
	setp.eq.s32 	%p15, %r39, 2;
	ld.global.f32 	%f157, [%rd15+4];
	ld.global.f32 	%f158, [%rd16+4];
	sub.f32 	%f159, %f157, %f158;
	fma.rn.f32 	%f421, %f159, %f159, %f421;
	@%p15 bra 	$L__BB4_46;
	ld.global.f32 	%f160, [%rd15+8];
	ld.global.f32 	%f161, [%rd16+8];
	sub.f32 	%f162, %f160, %f161;
	fma.rn.f32 	%f421, %f162, %f162, %f421;
$L__BB4_46:
	sqrt.rn.f32 	%f163, %f421;
	sub.f32 	%f164, %f163, %f37;
	div.rn.f32 	%f165, %f164, %f1;
	cvt.rzi.s32.f32 	%r58, %f165;
	min.s32 	%r59, %r58, 99;
	max.s32 	%r60, %r59, 0;
	shl.b32 	%r61, %r60, 2;
	add.s32 	%r63, %r52, %r61;
	atom.shared.add.u32 	%r64, [%r63], 1;
$L__BB4_47:
	add.s32 	%r105, %r105, %r5;
	setp.lt.s32 	%p16, %r105, %r47;
	@%p16 bra 	$L__BB4_32;
$L__BB4_48:
	setp.gt.u32 	%p33, %r2, 99;
	bar.sync 	0;
	@%p33 bra 	$L__BB4_50;
	ld.param.u64 	%rd72, [build_distance_histograms_param_4];
	shl.b32 	%r90, %r2, 2;
	mov.u32 	%r91, shared_histogram;
	add.s32 	%r92, %r91, %r90;
	ld.shared.u32 	%r93, [%r92];
	mad.lo.s32 	%r94, %r1, 100, %r2;
	cvta.to.global.u64 	%rd69, %rd72;
	mul.wide.u32 	%rd70, %r94, 4;
	add.s64 	%rd71, %rd69, %rd70;
	st.global.u32 	[%rd71], %r93;
$L__BB4_50:
	ret;

}
	// .globl	calculate_percentile_cutoffs
.visible .entry calculate_percentile_cutoffs(
	.param .u64 .ptr .align 1 calculate_percentile_cutoffs_param_0,
	.param .u64 .ptr .align 1 calculate_percentile_cutoffs_param_1,
	.param .u64 .ptr .align 1 calculate_percentile_cutoffs_param_2,
	.param .u64 .ptr .align 1 calculate_percentile_cutoffs_param_3,
	.param .u32 calculate_percentile_cutoffs_param_4,
	.param .f32 calculate_percentile_cutoffs_param_5,
	.param .f32 calculate_percentile_cutoffs_param_6,
	.param .f32 calculate_percentile_cutoffs_param_7
)
{
	.reg .pred 	%p<8>;
	.reg .b32 	%r<31>;
	.reg .b32 	%f<12>;
	.reg .b64 	%rd<22>;

	ld.param.u64 	%rd5, [calculate_percentile_cutoffs_param_0];
	ld.param.u64 	%rd6, [calculate_percentile_cutoffs_param_1];
	ld.param.u64 	%rd7, [calculate_percentile_cutoffs_param_2];
	ld.param.u64 	%rd8, [calculate_percentile_cutoffs_param_3];
	ld.param.u32 	%r14, [calculate_percentile_cutoffs_param_4];
	ld.param.f32 	%f2, [calculate_percentile_cutoffs_param_5];
	ld.param.f32 	%f3, [calculate_percentile_cutoffs_param_6];
	ld.param.f32 	%f4, [calculate_percentile_cutoffs_param_7];
	cvta.to.global.u64 	%rd1, %rd8;
	mov.u32 	%r15, %ctaid.x;
	mov.u32 	%r16, %ntid.x;
	mov.u32 	%r17, %tid.x;
	mad.lo.s32 	%r1, %r15, %r16, %r17;
	setp.ge.s32 	%p1, %r1, %r14;
	@%p1 bra 	$L__BB5_10;
	cvta.to.global.u64 	%rd9, %rd7;
	mul.wide.s32 	%rd10, %r1, 4;
	add.s64 	%rd11, %rd9, %rd10;
	ld.global.u32 	%r18, [%rd11];
	setp.ne.s32 	%p2, %r18, 0;
	@%p2 bra 	$L__BB5_3;
	mul.f32 	%f11, %f4, %f4;
	add.s64 	%rd21, %rd1, %rd10;
	st.global.f32 	[%rd21], %f11;
	bra.uni 	$L__BB5_10;
$L__BB5_3:
	mul.lo.s32 	%r20, %r1, 100;
	cvt.s64.s32 	%rd2, %r20;
	cvta.to.global.u64 	%rd12, %rd6;
	add.s64 	%rd14, %rd12, %rd10;
	ld.global.u32 	%r21, [%rd14];
	cvt.rn.f32.s32 	%f5, %r21;
	mul.f32 	%f6, %f2, %f5;
	cvt.rzi.s32.f32 	%r2, %f6;
	sub.f32 	%f1, %f4, %f3;
	cvta.to.global.u64 	%rd3, %rd5;
	mov.b32 	%r28, 0;
	mov.u32 	%r29, %r28;
$L__BB5_4:
	cvt.u64.u32 	%rd15, %r28;
	add.s64 	%rd16, %rd15, %rd2;
	shl.b64 	%rd17, %rd16, 2;
	add.s64 	%rd4, %rd3, %rd17;
	ld.global.u32 	%r22, [%rd4];
	add.s32 	%r5, %r22, %r29;
	setp.ge.s32 	%p3, %r5, %r2;
	mov.u32 	%r30, %r28;
	@%p3 bra 	$L__BB5_9;
	add.s32 	%r30, %r28, 1;
	ld.global.u32 	%r23, [%rd4+4];
	add.s32 	%r7, %r23, %r5;
	setp.ge.s32 	%p4, %r7, %r2;
	@%p4 bra 	$L__BB5_9;
	add.s32 	%r30, %r28, 2;
	ld.global.u32 	%r24, [%rd4+8];
	add.s32 	%r9, %r24, %r7;
	setp.ge.s32 	%p5, %r9, %r2;
	@%p5 bra 	$L__BB5_9;
	add.s32 	%r30, %r28, 3;
	ld.global.u32 	%r25, [%rd4+12];
	add.s32 	%r29, %r25, %r9;
	setp.ge.s32 	%p6, %r29, %r2;
	@%p6 bra 	$L__BB5_9;
	add.s32 	%r28, %r28, 4;
	setp.ne.s32 	%p7, %r28, 100;
	mov.b32 	%r30, 99;
	@%p7 bra 	$L__BB5_4;
$L__BB5_9:
	add.s32 	%r27, %r30, 1;
	cvt.rn.f32.u32 	%f7, %r27;
	div.rn.f32 	%f8, %f1, 0f42C80000;
	fma.rn.f32 	%f9, %f8, %f7, %f3;
	mul.f32 	%f10, %f9, %f9;
	add.s64 	%rd19, %rd1, %rd10;
	st.global.f32 	[%rd19], %f10;
$L__BB5_10:
	ret;

}
	// .globl	filter_database_vectors_adaptive
.visible .entry filter_database_vectors_adaptive(
	.param .u64 .ptr .align 1 filter_database_vectors_adaptive_param_0,
	.param .u64 .ptr .align 1 filter_database_vectors_adaptive_param_1,
	.param .u64 .ptr .align 1 filter_database_vectors_adaptive_param_2,
	.param .u64 .ptr .align 1 filter_database_vectors_adaptive_param_3,
	.param .u64 .ptr .align 1 filter_database_vectors_adaptive_param_4,
	.param .u32 filter_database_vectors_adaptive_param_5,
	.param .u32 filter_database_vectors_adaptive_param_6,
	.param .u32 filter_database_vectors_adaptive_param_7
)
{
	.reg .pred 	%p<18>;
	.reg .b32 	%r<63>;
	.reg .b32 	%f<268>;
	.reg .b64 	%rd<73>;

	ld.param.u64 	%rd23, [filter_database_vectors_adaptive_param_0];
	ld.param.u64 	%rd24, [filter_database_vectors_adaptive_param_1];
	ld.param.u64 	%rd25, [filter_database_vectors_adaptive_param_2];
	ld.param.u64 	%rd26, [filter_database_vectors_adaptive_param_3];
	ld.param.u64 	%rd27, [filter_database_vectors_adaptive_param_4];
	ld.param.u32 	%r35, [filter_database_vectors_adaptive_param_5];
	ld.param.u32 	%r34, [filter_database_vectors_adaptive_param_6];
	mov.u32 	%r36, %ctaid.x;
	mov.u32 	%r37, %ntid.x;
	mov.u32 	%r38, %tid.x;
	mad.lo.s32 	%r1, %r36, %r37, %r38;
	setp.ge.s32 	%p1, %r1, %r35;
	@%p1 bra 	$L__BB6_24;
	cvta.to.global.u64 	%rd28, %rd25;
	cvta.to.global.u64 	%rd1, %rd23;
	cvta.to.global.u64 	%rd2, %rd24;
	mul.wide.s32 	%rd29, %r1, 4;
	add.s64 	%rd30, %rd28, %rd29;
	ld.global.u32 	%r2, [%rd30];
	mul.lo.s32 	%r3, %r34, %r1;
	mul.wide.s32 	%rd31, %r3, 4;
	add.s64 	%rd3, %rd1, %rd31;
	mul.lo.s32 	%r4, %r2, %r34;
	mul.wide.s32 	%rd32, %r4, 4;
	add.s64 	%rd4, %rd2, %rd32;
	setp.lt.s32 	%p2, %r34, 4;
	mov.b32 	%r59, 0;
	mov.f32 	%f267, 0f00000000;
	@%p2 bra 	$L__BB6_10;
	add.s32 	%r5, %r34, -4;
	shr.u32 	%r41, %r5, 2;
	add.s32 	%r6, %r41, 1;
	setp.lt.u32 	%p3, %r5, 12;
	mov.f32 	%f267, 0f00000000;
	mov.b32 	%r56, 0;
	@%p3 bra 	$L__BB6_5;
	and.b32  	%r43, %r6, 2147483644;
	neg.s32 	%r55, %r43;
	add.s64 	%rd34, %rd31, %rd1;
	add.s64 	%rd68, %rd34, 32;
	add.s64 	%rd36, %rd32, %rd2;
	add.s64 	%rd67, %rd36, 32;
	mov.f32 	%f267, 0f00000000;
	mov.b32 	%r56, 0;
$L__BB6_4:
	.pragma "nounroll";
	ld.global.f32 	%f27, [%rd68+-32];
	ld.global.f32 	%f28, [%rd67+-32];
	sub.f32 	%f29, %f27, %f28;
	ld.global.f32 	%f30, [%rd68+-28];
	ld.global.f32 	%f31, [%rd67+-28];
	sub.f32 	%f32, %f30, %f31;
	ld.global.f32 	%f33, [%rd68+-24];
	ld.global.f32 	%f34, [%rd67+-24];
	sub.f32 	%f35, %f33, %f34;
	ld.global.f32 	%f36, [%rd68+-20];
	ld.global.f32 	%f37, [%rd67+-20];
	sub.f32 	%f38, %f36, %f37;
	fma.rn.f32 	%f39, %f29, %f29, %f267;
	fma.rn.f32 	%f40, %f32, %f32, %f39;
	fma.rn.f32 	%f41, %f35, %f35, %f40;
	fma.rn.f32 	%f42, %f38, %f38, %f41;
	ld.global.f32 	%f43, [%rd68+-16];
	ld.global.f32 	%f44, [%rd67+-16];
	sub.f32 	%f45, %f43, %f44;
	ld.global.f32 	%f46, [%rd68+-12];
	ld.global.f32 	%f47, [%rd67+-12];
	sub.f32 	%f48, %f46, %f47;
	ld.global.f32 	%f49, [%rd68+-8];
	ld.global.f32 	%f50, [%rd67+-8];
	sub.f32 	%f51, %f49, %f50;
	ld.global.f32 	%f52, [%rd68+-4];
	ld.global.f32 	%f53, [%rd67+-4];
	sub.f32 	%f54, %f52, %f53;
	fma.rn.f32 	%f55, %f45, %f45, %f42;
	fma.rn.f32 	%f56, %f48, %f48, %f55;
	fma.rn.f32 	%f57, %f51, %f51, %f56;
	fma.rn.f32 	%f58, %f54, %f54, %f57;
	ld.global.f32 	%f59, [%rd68];
	ld.global.f32 	%f60, [%rd67];
	sub.f32 	%f61, %f59, %f60;
	ld.global.f32 	%f62, [%rd68+4];
	ld.global.f32 	%f63, [%rd67+4];
	sub.f32 	%f64, %f62, %f63;
	ld.global.f32 	%f65, [%rd68+8];
	ld.global.f32 	%f66, [%rd67+8];
	sub.f32 	%f67, %f65, %f66;
	ld.global.f32 	%f68, [%rd68+12];
	ld.global.f32 	%f69, [%rd67+12];
	sub.f32 	%f70, %f68, %f69;
	fma.rn.f32 	%f71, %f61, %f61, %f58;
	fma.rn.f32 	%f72, %f64, %f64, %f71;
	fma.rn.f32 	%f73, %f67, %f67, %f72;
	fma.rn.f32 	%f74, %f70, %f70, %f73;
	ld.global.f32 	%f75, [%rd68+16];
	ld.global.f32 	%f76, [%rd67+16];
	sub.f32 	%f77, %f75, %f76;
	ld.global.f32 	%f78, [%rd68+20];
	ld.global.f32 	%f79, [%rd67+20];
	sub.f32 	%f80, %f78, %f79;
	ld.global.f32 	%f81, [%rd68+24];
	ld.global.f32 	%f82, [%rd67+24];
	sub.f32 	%f83, %f81, %f82;
	ld.global.f32 	%f84, [%rd68+28];
	ld.global.f32 	%f85, [%rd67+28];
	sub.f32 	%f86, %f84, %f85;
	fma.rn.f32 	%f87, %f77, %f77, %f74;
	fma.rn.f32 	%f88, %f80, %f80, %f87;
	fma.rn.f32 	%f89, %f83, %f83, %f88;
	fma.rn.f32 	%f267, %f86, %f86, %f89;
	add.s32 	%r56, %r56, 16;
	add.s32 	%r55, %r55, 4;
	add.s64 	%rd68, %rd68, 64;
	add.s64 	%rd67, %rd67, 64;
	setp.eq.s32 	%p4, %r55, 0;
	@%p4 bra 	$L__BB6_5;
	bra.uni 	$L__BB6_4;
$L__BB6_5:
	and.b32  	%r45, %r5, -4;
	add.s32 	%r59, %r45, 4;
	shr.u32 	%r46, %r5, 2;
	add.s32 	%r47, %r46, 1;
	and.b32  	%r44, %r47, 3;
	setp.eq.s32 	%p5, %r44, 0;
	@%p5 bra 	$L__BB6_10;
	setp.eq.s32 	%p6, %r44, 1;
	@%p6 bra 	$L__BB6_8;
	mul.wide.u32 	%rd37, %r56, 4;
	add.s64 	%rd38, %rd3, %rd37;
	ld.global.f32 	%f91, [%rd38];
	add.s64 	%rd39, %rd4, %rd37;
	ld.global.f32 	%f92, [%rd39];
	sub.f32 	%f93, %f91, %f92;
	ld.global.f32 	%f94, [%rd38+4];
	ld.global.f32 	%f95, [%rd39+4];
	sub.f32 	%f96, %f94, %f95;
	ld.global.f32 	%f97, [%rd38+8];
	ld.global.f32 	%f98, [%rd39+8];
	sub.f32 	%f99, %f97, %f98;
	ld.global.f32 	%f100, [%rd38+12];
	ld.global.f32 	%f101, [%rd39+12];
	sub.f32 	%f102, %f100, %f101;
	fma.rn.f32 	%f103, %f93, %f93, %f267;
	fma.rn.f32 	%f104, %f96, %f96, %f103;
	fma.rn.f32 	%f105, %f99, %f99, %f104;
	fma.rn.f32 	%f106, %f102, %f102, %f105;
	ld.global.f32 	%f107, [%rd38+16];
	ld.global.f32 	%f108, [%rd39+16];
	sub.f32 	%f109, %f107, %f108;
	ld.global.f32 	%f110, [%rd38+20];
	ld.global.f32 	%f111, [%rd39+20];
	sub.f32 	%f112, %f110, %f111;
	ld.global.f32 	%f113, [%rd38+24];
	ld.global.f32 	%f114, [%rd39+24];
	sub.f32 	%f115, %f113, %f114;
	ld.global.f32 	%f116, [%rd38+28];
	ld.global.f32 	%f117, [%rd39+28];
	sub.f32 	%f118, %f116, %f117;
	fma.rn.f32 	%f119, %f109, %f109, %f106;
	fma.rn.f32 	%f120, %f112, %f112, %f119;
	fma.rn.f32 	%f121, %f115, %f115, %f120;
	fma.rn.f32 	%f267, %f118, %f118, %f121;
	add.s32 	%r56, %r56, 8;
$L__BB6_8:
	and.b32  	%r48, %r5, 4;
	setp.ne.s32 	%p7, %r48, 0;
	@%p7 bra 	$L__BB6_10;
	mul.wide.u32 	%rd40, %r56, 4;
	add.s64 	%rd41, %rd3, %rd40;
	ld.global.f32 	%f122, [%rd41];
	add.s64 	%rd42, %rd4, %rd40;
	ld.global.f32 	%f123, [%rd42];
	sub.f32 	%f124, %f122, %f123;
	ld.global.f32 	%f125, [%rd41+4];
	ld.global.f32 	%f126, [%rd42+4];
	sub.f32 	%f127, %f125, %f126;
	ld.global.f32 	%f128, [%rd41+8];
	ld.global.f32 	%f129, [%rd42+8];
	sub.f32 	%f130, %f128, %f129;
	ld.global.f32 	%f131, [%rd41+12];
	ld.global.f32 	%f132, [%rd42+12];
	sub.f32 	%f133, %f131, %f132;
	fma.rn.f32 	%f134, %f124, %f124, %f267;
	fma.rn.f32 	%f135, %f127, %f127, %f134;
	fma.rn.f32 	%f136, %f130, %f130, %f135;
	fma.rn.f32 	%f267, %f133, %f133, %f136;
$L__BB6_10:
	setp.ge.s32 	%p8, %r59, %r34;
	@%p8 bra 	$L__BB6_23;
	sub.s32 	%r13, %r34, %r59;
	and.b32  	%r14, %r13, 15;
	sub.s32 	%r49, %r59, %r34;
	setp.gt.u32 	%p9, %r49, -16;
	@%p9 bra 	$L__BB6_14;
	and.b32  	%r50, %r13, -16;
	neg.s32 	%r57, %r50;
	mul.wide.u32 	%rd44, %r59, 4;
	add.s64 	%rd45, %rd31, %rd44;
	add.s64 	%rd46, %rd45, %rd1;
	add.s64 	%rd70, %rd46, 32;
	mul.wide.s32 	%rd47, %r4, 4;
	add.s64 	%rd48, %rd47, %rd44;
	add.s64 	%rd49, %rd48, %rd2;
	add.s64 	%rd69, %rd49, 32;
$L__BB6_13:
	.pragma "nounroll";
	ld.global.f32 	%f138, [%rd70+-32];
	ld.global.f32 	%f139, [%rd69+-32];
	sub.f32 	%f140, %f138, %f139;
	fma.rn.f32 	%f141, %f140, %f140, %f267;
	ld.global.f32 	%f142, [%rd70+-28];
	ld.global.f32 	%f143, [%rd69+-28];
	sub.f32 	%f144, %f142, %f143;
	fma.rn.f32 	%f145, %f144, %f144, %f141;
	ld.global.f32 	%f146, [%rd70+-24];
	ld.global.f32 	%f147, [%rd69+-24];
	sub.f32 	%f148, %f146, %f147;
	fma.rn.f32 	%f149, %f148, %f148, %f145;
	ld.global.f32 	%f150, [%rd70+-20];
	ld.global.f32 	%f151, [%rd69+-20];
	sub.f32 	%f152, %f150, %f151;
	fma.rn.f32 	%f153, %f152, %f152, %f149;
	ld.global.f32 	%f154, [%rd70+-16];
	ld.global.f32 	%f155, [%rd69+-16];
	sub.f32 	%f156, %f154, %f155;
	fma.rn.f32 	%f157, %f156, %f156, %f153;
	ld.global.f32 	%f158, [%rd70+-12];
	ld.global.f32 	%f159, [%rd69+-12];
	sub.f32 	%f160, %f158, %f159;
	fma.rn.f32 	%f161, %f160, %f160, %f157;
	ld.global.f32 	%f162, [%rd70+-8];
	ld.global.f32 	%f163, [%rd69+-8];
	sub.f32 	%f164, %f162, %f163;
	fma.rn.f32 	%f165, %f164, %f164, %f161;
	ld.global.f32 	%f166, [%rd70+-4];
	ld.global.f32 	%f167, [%rd69+-4];
	sub.f32 	%f168, %f166, %f167;
	fma.rn.f32 	%f169, %f168, %f168, %f165;
	ld.global.f32 	%f170, [%rd70];
	ld.global.f32 	%f171, [%rd69];
	sub.f32 	%f172, %f170, %f171;
	fma.rn.f32 	%f173, %f172, %f172, %f169;
	ld.global.f32 	%f174, [%rd70+4];
	ld.global.f32 	%f175, [%rd69+4];
	sub.f32 	%f176, %f174, %f175;
	fma.rn.f32 	%f177, %f176, %f176, %f173;
	ld.global.f32 	%f178, [%rd70+8];
	ld.global.f32 	%f179, [%rd69+8];
	sub.f32 	%f180, %f178, %f179;
	fma.rn.f32 	%f181, %f180, %f180, %f177;
	ld.global.f32 	%f182, [%rd70+12];
	ld.global.f32 	%f183, [%rd69+12];
	sub.f32 	%f184, %f182, %f183;
	fma.rn.f32 	%f185, %f184, %f184, %f181;
	ld.global.f32 	%f186, [%rd70+16];
	ld.global.f32 	%f187, [%rd69+16];
	sub.f32 	%f188, %f186, %f187;
	fma.rn.f32 	%f189, %f188, %f188, %f185;
	ld.global.f32 	%f190, [%rd70+20];
	ld.global.f32 	%f191, [%rd69+20];
	sub.f32 	%f192, %f190, %f191;
	fma.rn.f32 	%f193, %f192, %f192, %f189;
	ld.global.f32 	%f194, [%rd70+24];
	ld.global.f32 	%f195, [%rd69+24];
	sub.f32 	%f196, %f194, %f195;
	fma.rn.f32 	%f197, %f196, %f196, %f193;
	ld.global.f32 	%f198, [%rd70+28];
	ld.global.f32 	%f199, [%rd69+28];
	sub.f32 	%f200, %f198, %f199;
	fma.rn.f32 	%f267, %f200, %f200, %f197;
	add.s32 	%r59, %r59, 16;
	add.s32 	%r57, %r57, 16;
	add.s64 	%rd70, %rd70, 64;
	add.s64 	%rd69, %rd69, 64;
	setp.ne.s32 	%p10, %r57, 0;
	@%p10 bra 	$L__BB6_13;
$L__BB6_14:
	setp.eq.s32 	%p11, %r14, 0;
	@%p11 bra 	$L__BB6_23;
	and.b32  	%r25, %r13, 7;
	setp.lt.u32 	%p12, %r14, 8;
	@%p12 bra 	$L__BB6_17;
	mul.wide.u32 	%rd50, %r59, 4;
	add.s64 	%rd51, %rd3, %rd50;
	ld.global.f32 	%f202, [%rd51];
	add.s64 	%rd52, %rd4, %rd50;
	ld.global.f32 	%f203, [%rd52];
	sub.f32 	%f204, %f202, %f203;
	fma.rn.f32 	%f205, %f204, %f204, %f267;
	ld.global.f32 	%f206, [%rd51+4];
	ld.global.f32 	%f207, [%rd52+4];
	sub.f32 	%f208, %f206, %f207;
	fma.rn.f32 	%f209, %f208, %f208, %f205;
	ld.global.f32 	%f210, [%rd51+8];
	ld.global.f32 	%f211, [%rd52+8];
	sub.f32 	%f212, %f210, %f211;
	fma.rn.f32 	%f213, %f212, %f212, %f209;
	ld.global.f32 	%f214, [%rd51+12];
	ld.global.f32 	%f215, [%rd52+12];
	sub.f32 	%f216, %f214, %f215;
	fma.rn.f32 	%f217, %f216, %f216, %f213;
	ld.global.f32 	%f218, [%rd51+16];
	ld.global.f32 	%f219, [%rd52+16];
	sub.f32 	%f220, %f218, %f219;
	fma.rn.f32 	%f221, %f220, %f220, %f217;
	ld.global.f32 	%f222, [%rd51+20];
	ld.global.f32 	%f223, [%rd52+20];
	sub.f32 	%f224, %f222, %f223;
	fma.rn.f32 	%f225, %f224, %f224, %f221;
	ld.global.f32 	%f226, [%rd51+24];
	ld.global.f32 	%f227, [%rd52+24];
	sub.f32 	%f228, %f226, %f227;
	fma.rn.f32 	%f229, %f228, %f228, %f225;
	ld.global.f32 	%f230, [%rd51+28];
	ld.global.f32 	%f231, [%rd52+28];
	sub.f32 	%f232, %f230, %f231;
	fma.rn.f32 	%f267, %f232, %f232, %f229;
	add.s32 	%r59, %r59, 8;
$L__BB6_17:
	setp.eq.s32 	%p13, %r25, 0;
	@%p13 bra 	$L__BB6_23;
	and.b32  	%r28, %r13, 3;
	setp.lt.u32 	%p14, %r25, 4;
	@%p14 bra 	$L__BB6_20;
	mul.wide.u32 	%rd53, %r59, 4;
	add.s64 	%rd54, %rd3, %rd53;
	ld.global.f32 	%f234, [%rd54];
	add.s64 	%rd55, %rd4, %rd53;
	ld.global.f32 	%f235, [%rd55];
	sub.f32 	%f236, %f234, %f235;
	fma.rn.f32 	%f237, %f236, %f236, %f267;
	ld.global.f32 	%f238, [%rd54+4];
	ld.global.f32 	%f239, [%rd55+4];
	sub.f32 	%f240, %f238, %f239;
	fma.rn.f32 	%f241, %f240, %f240, %f237;
	ld.global.f32 	%f242, [%rd54+8];
	ld.global.f32 	%f243, [%rd55+8];
	sub.f32 	%f244, %f242, %f243;
	fma.rn.f32 	%f245, %f244, %f244, %f241;
	ld.global.f32 	%f246, [%rd54+12];
	ld.global.f32 	%f247, [%rd55+12];
	sub.f32 	%f248, %f246, %f247;
	fma.rn.f32 	%f267, %f248, %f248, %f245;
	add.s32 	%r59, %r59, 4;
$L__BB6_20:
	setp.eq.s32 	%p15, %r28, 0;
	@%p15 bra 	$L__BB6_23;
	mul.wide.s32 	%rd56, %r4, 4;
	mul.wide.u32 	%rd57, %r59, 4;
	add.s64 	%rd58, %rd56, %rd57;
	add.s64 	%rd72, %rd2, %rd58;
	add.s64 	%rd60, %rd31, %rd57;
	add.s64 	%rd71, %rd1, %rd60;
	neg.s32 	%r62, %r28;
$L__BB6_22:
	.pragma "nounroll";
	ld.global.f32 	%f249, [%rd71];
	ld.global.f32 	%f250, [%rd72];
	sub.f32 	%f251, %f249, %f250;
	fma.rn.f32 	%f267, %f251, %f251, %f267;
	add.s64 	%rd72, %rd72, 4;
	add.s64 	%rd71, %rd71, 4;
	add.s32 	%r62, %r62, 1;
	setp.ne.s32 	%p16, %r62, 0;
	@%p16 bra 	$L__BB6_22;
$L__BB6_23:
	cvta.to.global.u64 	%rd61, %rd26;
	mul.wide.s32 	%rd62, %r2, 4;
	add.s64 	%rd63, %rd61, %rd62;
	ld.global.f32 	%f252, [%rd63];
	setp.le.f32 	%p17, %f267, %f252;
	selp.u32 	%r51, 1, 0, %p17;
	cvta.to.global.u64 	%rd64, %rd27;
	mul.wide.s32 	%rd65, %r1, 4;
	add.s64 	%rd66, %rd64, %rd65;
	st.global.u32 	[%rd66], %r51;
$L__BB6_24:
	ret;

}
	// .globl	filtered_search
.visible .entry filtered_search(
	.param .u64 .ptr .align 1 filtered_search_param_0,
	.param .u64 .ptr .align 1 filtered_search_param_1,
	.param .u64 .ptr .align 1 filtered_search_param_2,
	.param .u64 .ptr .align 1 filtered_search_param_3,
	.param .u64 .ptr .align 1 filtered_search_param_4,
	.param .u64 .ptr .align 1 filtered_search_param_5,
	.param .u64 .ptr .align 1 filtered_search_param_6,
	.param .u32 filtered_search_param_7,
	.param .u32 filtered_search_param_8,
	.param .u32 filtered_search_param_9,
	.param .u32 filtered_search_param_10,
	.param .f32 filtered_search_param_11
)
{
	.reg .pred 	%p<119>;
	.reg .b32 	%r<348>;
	.reg .b32 	%f<1170>;
	.reg .b64 	%rd<186>;

	ld.param.u64 	%rd33, [filtered_search_param_0];
	ld.param.u64 	%rd36, [filtered_search_param_1];
	ld.param.u64 	%rd37, [filtered_search_param_2];
	ld.param.u64 	%rd38, [filtered_search_param_3];
	ld.param.u64 	%rd39, [filtered_search_param_4];
	ld.param.u32 	%r168, [filtered_search_param_7];
	ld.param.u32 	%r165, [filtered_search_param_8];
	ld.param.u32 	%r166, [filtered_search_param_9];
	ld.param.u32 	%r167, [filtered_search_param_10];
	ld.param.f32 	%f130, [filtered_search_param_11];
	cvta.to.global.u64 	%rd1, %rd39;
	cvta.to.global.u64 	%rd2, %rd38;
	cvta.to.global.u64 	%rd3, %rd36;
	cvta.to.global.u64 	%rd4, %rd37;
	mov.u32 	%r1, %ctaid.x;
	setp.ge.s32 	%p1, %r1, %r168;
	@%p1 bra 	$L__BB7_155;
	cvta.to.global.u64 	%rd5, %rd33;
	mov.u32 	%r2, %tid.x;
	mov.u32 	%r329, %ntid.x;
	mul.lo.s32 	%r4, %r166, %r1;
	mul.wide.s32 	%rd40, %r4, 4;
	add.s64 	%rd6, %rd5, %rd40;
	shl.b32 	%r5, %r329, 2;
	setp.lt.s32 	%p2, %r166, 4;
	@%p2 bra 	$L__BB7_32;
	add.s32 	%r6, %r166, -4;
	and.b32  	%r182, %r6, -4;
	add.s32 	%r7, %r182, 4;
	and.b32  	%r8, %r166, 3;
	and.b32  	%r9, %r6, 12;
	and.b32  	%r10, %r6, 4;
	mov.f32 	%f1123, 0f7F7FFFFF;
	mov.b32 	%r308, -1;
	mov.b32 	%r278, 0;
$L__BB7_3:
	mad.lo.s32 	%r183, %r1, 3, %r278;
	mul.wide.u32 	%rd69, %r183, 4;
	add.s64 	%rd70, %rd4, %rd69;
	ld.global.u32 	%r13, [%rd70];
	setp.eq.s32 	%p21, %r13, -1;
	@%p21 bra 	$L__BB7_6;
	setp.ge.s32 	%p22, %r2, %r165;
	mov.u32 	%r282, %r2;
	@%p22 bra 	$L__BB7_5;
	bra.uni 	$L__BB7_7;
$L__BB7_5:
	setp.le.f32 	%p41, %f1123, %f130;
	@%p41 bra 	$L__BB7_56;
$L__BB7_6:
	add.s32 	%r278, %r278, 1;
	setp.eq.s32 	%p42, %r278, 3;
	@%p42 bra 	$L__BB7_56;
	bra.uni 	$L__BB7_3;
$L__BB7_7:
	mul.wide.u32 	%rd71, %r282, 4;
	add.s64 	%rd72, %rd2, %rd71;
	ld.global.u32 	%r184, [%rd72];
	setp.ne.s32 	%p23, %r184, %r13;
	@%p23 bra 	$L__BB7_19;
	add.s64 	%rd74, %rd1, %rd71;
	ld.global.u32 	%r185, [%rd74];
	setp.eq.s32 	%p24, %r185, 0;
	@%p24 bra 	$L__BB7_19;
	setp.lt.u32 	%p25, %r6, 12;
	mul.lo.s32 	%r187, %r282, %r166;
	mul.wide.u32 	%rd75, %r187, 4;
	add.s64 	%rd7, %rd3, %rd75;
	mov.f32 	%f1095, 0f00000000;
	mov.b32 	%r291, 0;
	@%p25 bra 	$L__BB7_12;
	mov.f32 	%f1095, 0f00000000;
	mov.b32 	%r291, 0;
	mov.u32 	%r284, %r291;
$L__BB7_11:
	.pragma "nounroll";
	mul.wide.u32 	%rd76, %r291, 4;
	add.s64 	%rd77, %rd6, %rd76;
	ld.global.f32 	%f260, [%rd77];
	add.s64 	%rd78, %rd7, %rd76;
	ld.global.f32 	%f261, [%rd78];
	sub.f32 	%f262, %f260, %f261;
	ld.global.f32 	%f263, [%rd77+4];
	ld.global.f32 	%f264, [%rd78+4];
	sub.f32 	%f265, %f263, %f264;
	ld.global.f32 	%f266, [%rd77+8];
	ld.global.f32 	%f267, [%rd78+8];
	sub.f32 	%f268, %f266, %f267;
	ld.global.f32 	%f269, [%rd77+12];
	ld.global.f32 	%f270, [%rd78+12];
	sub.f32 	%f271, %f269, %f270;
	fma.rn.f32 	%f272, %f262, %f262, %f1095;
	fma.rn.f32 	%f273, %f265, %f265, %f272;
	fma.rn.f32 	%f274, %f268, %f268, %f273;
	fma.rn.f32 	%f275, %f271, %f271, %f274;
	ld.global.f32 	%f276, [%rd77+16];
	ld.global.f32 	%f277, [%rd78+16];
	sub.f32 	%f278, %f276, %f277;
	ld.global.f32 	%f279, [%rd77+20];
	ld.global.f32 	%f280, [%rd78+20];
	sub.f32 	%f281, %f279, %f280;
	ld.global.f32 	%f282, [%rd77+24];
	ld.global.f32 	%f283, [%rd78+24];
	sub.f32 	%f284, %f282, %f283;
	ld.global.f32 	%f285, [%rd77+28];
	ld.global.f32 	%f286, [%rd78+28];
	sub.f32 	%f287, %f285, %f286;
	fma.rn.f32 	%f288, %f278, %f278, %f275;
	fma.rn.f32 	%f289, %f281, %f281, %f288;
	fma.rn.f32 	%f290, %f284, %f284, %f289;
	fma.rn.f32 	%f291, %f287, %f287, %f290;
	ld.global.f32 	%f292, [%rd77+32];
	ld.global.f32 	%f293, [%rd78+32];
	sub.f32 	%f294, %f292, %f293;
	ld.global.f32 	%f295, [%rd77+36];
	ld.global.f32 	%f296, [%rd78+36];
	sub.f32 	%f297, %f295, %f296;
	ld.global.f32 	%f298, [%rd77+40];
	ld.global.f32 	%f299, [%rd78+40];
	sub.f32 	%f300, %f298, %f299;
	ld.global.f32 	%f301, [%rd77+44];
	ld.global.f32 	%f302, [%rd78+44];
	sub.f32 	%f303, %f301, %f302;
	fma.rn.f32 	%f304, %f294, %f294, %f291;
	fma.rn.f32 	%f305, %f297, %f297, %f304;
	fma.rn.f32 	%f306, %f300, %f300, %f305;
	fma.rn.f32 	%f307, %f303, %f303, %f306;
	ld.global.f32 	%f308, [%rd77+48];
	ld.global.f32 	%f309, [%rd78+48];
	sub.f32 	%f310, %f308, %f309;
	ld.global.f32 	%f311, [%rd77+52];
	ld.global.f32 	%f312, [%rd78+52];
	sub.f32 	%f313, %f311, %f312;
	ld.global.f32 	%f314, [%rd77+56];
	ld.global.f32 	%f315, [%rd78+56];
	sub.f32 	%f316, %f314, %f315;
	ld.global.f32 	%f317, [%rd77+60];
	ld.global.f32 	%f318, [%rd78+60];
	sub.f32 	%f319, %f317, %f318;
	fma.rn.f32 	%f320, %f310, %f310, %f307;
	fma.rn.f32 	%f321, %f313, %f313, %f320;
	fma.rn.f32 	%f322, %f316, %f316, %f321;
	fma.rn.f32 	%f1095, %f319, %f319, %f322;
	add.s32 	%r291, %r291, 16;
	add.s32 	%r284, %r284, 4;
	shr.u32 	%r189, %r6, 2;
	add.s32 	%r190, %r189, 1;
	and.b32  	%r191, %r190, 2147483644;
	setp.eq.s32 	%p26, %r284, %r191;
	@%p26 bra 	$L__BB7_12;
	bra.uni 	$L__BB7_11;
$L__BB7_12:
	shr.u32 	%r192, %r6, 2;
	add.s32 	%r193, %r192, 1;
	and.b32  	%r194, %r193, 3;
	setp.eq.s32 	%p27, %r194, 0;
	@%p27 bra 	$L__BB7_17;
	setp.eq.s32 	%p28, %r9, 0;
	@%p28 bra 	$L__BB7_15;
	mul.wide.u32 	%rd79, %r291, 4;
	add.s64 	%rd80, %rd6, %rd79;
	ld.global.f32 	%f324, [%rd80];
	add.s64 	%rd81, %rd7, %rd79;
	ld.global.f32 	%f325, [%rd81];
	sub.f32 	%f326, %f324, %f325;
	ld.global.f32 	%f327, [%rd80+4];
	ld.global.f32 	%f328, [%rd81+4];
	sub.f32 	%f329, %f327, %f328;
	ld.global.f32 	%f330, [%rd80+8];
	ld.global.f32 	%f331, [%rd81+8];
	sub.f32 	%f332, %f330, %f331;
	ld.global.f32 	%f333, [%rd80+12];
	ld.global.f32 	%f334, [%rd81+12];
	sub.f32 	%f335, %f333, %f334;
	fma.rn.f32 	%f336, %f326, %f326, %f1095;
	fma.rn.f32 	%f337, %f329, %f329, %f336;
	fma.rn.f32 	%f338, %f332, %f332, %f337;
	fma.rn.f32 	%f339, %f335, %f335, %f338;
	ld.global.f32 	%f340, [%rd80+16];
	ld.global.f32 	%f341, [%rd81+16];
	sub.f32 	%f342, %f340, %f341;
	ld.global.f32 	%f343, [%rd80+20];
	ld.global.f32 	%f344, [%rd81+20];
	sub.f32 	%f345, %f343, %f344;
	ld.global.f32 	%f346, [%rd80+24];
	ld.global.f32 	%f347, [%rd81+24];
	sub.f32 	%f348, %f346, %f347;
	ld.global.f32 	%f349, [%rd80+28];
	ld.global.f32 	%f350, [%rd81+28];
	sub.f32 	%f351, %f349, %f350;
	fma.rn.f32 	%f352, %f342, %f342, %f339;
	fma.rn.f32 	%f353, %f345, %f345, %f352;
	fma.rn.f32 	%f354, %f348, %f348, %f353;
	fma.rn.f32 	%f1095, %f351, %f351, %f354;
	add.s32 	%r291, %r291, 8;
$L__BB7_15:
	setp.ne.s32 	%p29, %r10, 0;
	@%p29 bra 	$L__BB7_17;
	mul.wide.u32 	%rd82, %r291, 4;
	add.s64 	%rd83, %rd6, %rd82;
	ld.global.f32 	%f355, [%rd83];
	add.s64 	%rd84, %rd7, %rd82;
	ld.global.f32 	%f356, [%rd84];
	sub.f32 	%f357, %f355, %f356;
	ld.global.f32 	%f358, [%rd83+4];
	ld.global.f32 	%f359, [%rd84+4];
	sub.f32 	%f360, %f358, %f359;
	ld.global.f32 	%f361, [%rd83+8];
	ld.global.f32 	%f362, [%rd84+8];
	sub.f32 	%f363, %f361, %f362;
	ld.global.f32 	%f364, [%rd83+12];
	ld.global.f32 	%f365, [%rd84+12];
	sub.f32 	%f366, %f364, %f365;
	fma.rn.f32 	%f367, %f357, %f357, %f1095;
	fma.rn.f32 	%f368, %f360, %f360, %f367;
	fma.rn.f32 	%f369, %f363, %f363, %f368;
	fma.rn.f32 	%f1095, %f366, %f366, %f369;
$L__BB7_17:
	setp.lt.u32 	%p30, %r7, %r166;
	@%p30 bra 	$L__BB7_20;
$L__BB7_18:
	setp.lt.f32 	%p39, %f1095, %f1123;
	selp.f32 	%f1123, %f1095, %f1123, %p39;
	selp.b32 	%r308, %r282, %r308, %p39;
$L__BB7_19:
	add.s32 	%r282, %r282, %r329;
	setp.lt.s32 	%p40, %r282, %r165;
	@%p40 bra 	$L__BB7_7;
	bra.uni 	$L__BB7_5;
$L__BB7_20:
	and.b32  	%r195, %r6, -4;
	sub.s32 	%r196, %r166, %r195;
	add.s32 	%r197, %r196, -5;
	setp.lt.u32 	%p31, %r197, 15;
	mov.u32 	%r288, %r7;
	@%p31 bra 	$L__BB7_23;
	mov.b32 	%r286, 0;
	mov.u32 	%r288, %r7;
$L__BB7_22:
	.pragma "nounroll";
	mul.wide.u32 	%rd85, %r288, 4;
	add.s64 	%rd86, %rd6, %rd85;
	ld.global.f32 	%f371, [%rd86];
	add.s64 	%rd87, %rd7, %rd85;
	ld.global.f32 	%f372, [%rd87];
	sub.f32 	%f373, %f371, %f372;
	fma.rn.f32 	%f374, %f373, %f373, %f1095;
	ld.global.f32 	%f375, [%rd86+4];
	ld.global.f32 	%f376, [%rd87+4];
	sub.f32 	%f377, %f375, %f376;
	fma.rn.f32 	%f378, %f377, %f377, %f374;
	ld.global.f32 	%f379, [%rd86+8];
	ld.global.f32 	%f380, [%rd87+8];
	sub.f32 	%f381, %f379, %f380;
	fma.rn.f32 	%f382, %f381, %f381, %f378;
	ld.global.f32 	%f383, [%rd86+12];
	ld.global.f32 	%f384, [%rd87+12];
	sub.f32 	%f385, %f383, %f384;
	fma.rn.f32 	%f386, %f385, %f385, %f382;
	ld.global.f32 	%f387, [%rd86+16];
	ld.global.f32 	%f388, [%rd87+16];
	sub.f32 	%f389, %f387, %f388;
	fma.rn.f32 	%f390, %f389, %f389, %f386;
	ld.global.f32 	%f391, [%rd86+20];
	ld.global.f32 	%f392, [%rd87+20];
	sub.f32 	%f393, %f391, %f392;
	fma.rn.f32 	%f394, %f393, %f393, %f390;
	ld.global.f32 	%f395, [%rd86+24];
	ld.global.f32 	%f396, [%rd87+24];
	sub.f32 	%f397, %f395, %f396;
	fma.rn.f32 	%f398, %f397, %f397, %f394;
	ld.global.f32 	%f399, [%rd86+28];
	ld.global.f32 	%f400, [%rd87+28];
	sub.f32 	%f401, %f399, %f400;
	fma.rn.f32 	%f402, %f401, %f401, %f398;
	ld.global.f32 	%f403, [%rd86+32];
	ld.global.f32 	%f404, [%rd87+32];
	sub.f32 	%f405, %f403, %f404;
	fma.rn.f32 	%f406, %f405, %f405, %f402;
	ld.global.f32 	%f407, [%rd86+36];
	ld.global.f32 	%f408, [%rd87+36];
	sub.f32 	%f409, %f407, %f408;
	fma.rn.f32 	%f410, %f409, %f409, %f406;
	ld.global.f32 	%f411, [%rd86+40];
	ld.global.f32 	%f412, [%rd87+40];
	sub.f32 	%f413, %f411, %f412;
	fma.rn.f32 	%f414, %f413, %f413, %f410;
	ld.global.f32 	%f415, [%rd86+44];
	ld.global.f32 	%f416, [%rd87+44];
	sub.f32 	%f417, %f415, %f416;
	fma.rn.f32 	%f418, %f417, %f417, %f414;
	ld.global.f32 	%f419, [%rd86+48];
	ld.global.f32 	%f420, [%rd87+48];
	sub.f32 	%f421, %f419, %f420;
	fma.rn.f32 	%f422, %f421, %f421, %f418;
	ld.global.f32 	%f423, [%rd86+52];
	ld.global.f32 	%f424, [%rd87+52];
	sub.f32 	%f425, %f423, %f424;
	fma.rn.f32 	%f426, %f425, %f425, %f422;
	ld.global.f32 	%f427, [%rd86+56];
	ld.global.f32 	%f428, [%rd87+56];
	sub.f32 	%f429, %f427, %f428;
	fma.rn.f32 	%f430, %f429, %f429, %f426;
	ld.global.f32 	%f431, [%rd86+60];
	ld.global.f32 	%f432, [%rd87+60];
	sub.f32 	%f433, %f431, %f432;
	fma.rn.f32 	%f1095, %f433, %f433, %f430;
	add.s32 	%r288, %r288, 16;
	add.s32 	%r286, %r286, 16;
	setp.eq.s32 	%p32, %r286, 0;
	@%p32 bra 	$L__BB7_23;
	bra.uni 	$L__BB7_22;
$L__BB7_23:
	setp.eq.s32 	%p33, %r8, 0;
	@%p33 bra 	$L__BB7_18;
	sub.s32 	%r199, %r166, %r9;
	add.s32 	%r200, %r199, 12;
	and.b32  	%r201, %r200, 15;
	add.s32 	%r202, %r201, -1;
	setp.lt.u32 	%p34, %r202, 7;
	@%p34 bra 	$L__BB7_26;
	mul.wide.u32 	%rd88, %r288, 4;
	add.s64 	%rd89, %rd6, %rd88;
	ld.global.f32 	%f435, [%rd89];
	add.s64 	%rd90, %rd7, %rd88;
	ld.global.f32 	%f436, [%rd90];
	sub.f32 	%f437, %f435, %f436;
	fma.rn.f32 	%f438, %f437, %f437, %f1095;
	ld.global.f32 	%f439, [%rd89+4];
	ld.global.f32 	%f440, [%rd90+4];
	sub.f32 	%f441, %f439, %f440;
	fma.rn.f32 	%f442, %f441, %f441, %f438;
	ld.global.f32 	%f443, [%rd89+8];
	ld.global.f32 	%f444, [%rd90+8];
	sub.f32 	%f445, %f443, %f444;
	fma.rn.f32 	%f446, %f445, %f445, %f442;
	ld.global.f32 	%f447, [%rd89+12];
	ld.global.f32 	%f448, [%rd90+12];
	sub.f32 	%f449, %f447, %f448;
	fma.rn.f32 	%f450, %f449, %f449, %f446;
	ld.global.f32 	%f451, [%rd89+16];
	ld.global.f32 	%f452, [%rd90+16];
	sub.f32 	%f453, %f451, %f452;
	fma.rn.f32 	%f454, %f453, %f453, %f450;
	ld.global.f32 	%f455, [%rd89+20];
	ld.global.f32 	%f456, [%rd90+20];
	sub.f32 	%f457, %f455, %f456;
	fma.rn.f32 	%f458, %f457, %f457, %f454;
	ld.global.f32 	%f459, [%rd89+24];
	ld.global.f32 	%f460, [%rd90+24];
	sub.f32 	%f461, %f459, %f460;
	fma.rn.f32 	%f462, %f461, %f461, %f458;
	ld.global.f32 	%f463, [%rd89+28];
	ld.global.f32 	%f464, [%rd90+28];
	sub.f32 	%f465, %f463, %f464;
	fma.rn.f32 	%f1095, %f465, %f465, %f462;
	add.s32 	%r288, %r288, 8;
$L__BB7_26:
	sub.s32 	%r203, %r166, %r9;
	add.s32 	%r204, %r203, 12;
	and.b32  	%r205, %r204, 7;
	setp.eq.s32 	%p35, %r205, 0;
	@%p35 bra 	$L__BB7_18;
	xor.b32  	%r206, %r166, 4;
	sub.s32 	%r207, %r206, %r10;
	and.b32  	%r208, %r207, 7;
	add.s32 	%r209, %r208, -1;
	setp.lt.u32 	%p36, %r209, 3;
	@%p36 bra 	$L__BB7_29;
	mul.wide.u32 	%rd91, %r288, 4;
	add.s64 	%rd92, %rd6, %rd91;
	ld.global.f32 	%f466, [%rd92];
	add.s64 	%rd93, %rd7, %rd91;
	ld.global.f32 	%f467, [%rd93];
	sub.f32 	%f468, %f466, %f467;
	fma.rn.f32 	%f469, %f468, %f468, %f1095;
	ld.global.f32 	%f470, [%rd92+4];
	ld.global.f32 	%f471, [%rd93+4];
	sub.f32 	%f472, %f470, %f471;
	fma.rn.f32 	%f473, %f472, %f472, %f469;
	ld.global.f32 	%f474, [%rd92+8];
	ld.global.f32 	%f475, [%rd93+8];
	sub.f32 	%f476, %f474, %f475;
	fma.rn.f32 	%f477, %f476, %f476, %f473;
	ld.global.f32 	%f478, [%rd92+12];
	ld.global.f32 	%f479, [%rd93+12];
	sub.f32 	%f480, %f478, %f479;
	fma.rn.f32 	%f1095, %f480, %f480, %f477;
	add.s32 	%r288, %r288, 4;
$L__BB7_29:
	setp.eq.s32 	%p37, %r8, 1;
	mul.wide.u32 	%rd94, %r288, 4;
	add.s64 	%rd8, %rd6, %rd94;
	ld.global.f32 	%f481, [%rd8];
	add.s64 	%rd9, %rd7, %rd94;
	ld.global.f32 	%f482, [%rd9];
	sub.f32 	%f483, %f481, %f482;
	fma.rn.f32 	%f1095, %f483, %f483, %f1095;
	@%p37 bra 	$L__BB7_18;
	setp.eq.s32 	%p38, %r8, 2;
	ld.global.f32 	%f484, [%rd8+4];
	ld.global.f32 	%f485, [%rd9+4];
	sub.f32 	%f486, %f484, %f485;
	fma.rn.f32 	%f1095, %f486, %f486, %f1095;
	@%p38 bra 	$L__BB7_18;
	ld.global.f32 	%f487, [%rd8+8];
	ld.global.f32 	%f488, [%rd9+8];
	sub.f32 	%f489, %f487, %f488;
	fma.rn.f32 	%f1095, %f489, %f489, %f1095;
	bra.uni 	$L__BB7_18;
$L__BB7_32:
	and.b32  	%r38, %r166, 15;
	and.b32  	%r39, %r166, 7;
	and.b32  	%r40, %r166, 3;
	mov.f32 	%f1123, 0f7F7FFFFF;
	mov.b32 	%r308, -1;
	mov.b32 	%r293, 0;
$L__BB7_33:
	mad.lo.s32 	%r171, %r1, 3, %r293;
	mul.wide.u32 	%rd41, %r171, 4;
	add.s64 	%rd42, %rd4, %rd41;
	ld.global.u32 	%r43, [%rd42];
	setp.eq.s32 	%p3, %r43, -1;
	@%p3 bra 	$L__BB7_55;
	setp.ge.s32 	%p4, %r2, %r165;
	@%p4 bra 	$L__BB7_54;
	mov.u32 	%r295, %r2;
$L__BB7_36:
	mul.wide.u32 	%rd43, %r295, 4;
	add.s64 	%rd44, %rd2, %rd43;
	ld.global.u32 	%r172, [%rd44];
	setp.ne.s32 	%p5, %r172, %r43;
	@%p5 bra 	$L__BB7_53;
	add.s64 	%rd46, %rd1, %rd43;
	ld.global.u32 	%r173, [%rd46];
	setp.eq.s32 	%p6, %r173, 0;
	@%p6 bra 	$L__BB7_53;
	setp.lt.s32 	%p7, %r166, 1;
	mul.lo.s32 	%r174, %r295, %r166;
	cvt.s64.s32 	%rd10, %r174;
	mov.f32 	%f1116, 0f00000000;
	@%p7 bra 	$L__BB7_52;
	add.s32 	%r176, %r166, -1;
	setp.lt.u32 	%p8, %r176, 15;
	mov.f32 	%f1116, 0f00000000;
	mov.b32 	%r299, 0;
	@%p8 bra 	$L__BB7_42;
	mov.f32 	%f1116, 0f00000000;
	mov.b32 	%r297, 0;
$L__BB7_41:
	.pragma "nounroll";
	cvt.u64.u32 	%rd47, %r297;
	mul.wide.u32 	%rd48, %r297, 4;
	add.s64 	%rd49, %rd6, %rd48;
	ld.global.f32 	%f136, [%rd49];
	add.s64 	%rd50, %rd10, %rd47;
	shl.b64 	%rd51, %rd50, 2;
	add.s64 	%rd52, %rd3, %rd51;
	ld.global.f32 	%f137, [%rd52];
	sub.f32 	%f138, %f136, %f137;
	fma.rn.f32 	%f139, %f138, %f138, %f1116;
	ld.global.f32 	%f140, [%rd49+4];
	ld.global.f32 	%f141, [%rd52+4];
	sub.f32 	%f142, %f140, %f141;
	fma.rn.f32 	%f143, %f142, %f142, %f139;
	ld.global.f32 	%f144, [%rd49+8];
	ld.global.f32 	%f145, [%rd52+8];
	sub.f32 	%f146, %f144, %f145;
	fma.rn.f32 	%f147, %f146, %f146, %f143;
	ld.global.f32 	%f148, [%rd49+12];
	ld.global.f32 	%f149, [%rd52+12];
	sub.f32 	%f150, %f148, %f149;
	fma.rn.f32 	%f151, %f150, %f150, %f147;
	ld.global.f32 	%f152, [%rd49+16];
	ld.global.f32 	%f153, [%rd52+16];
	sub.f32 	%f154, %f152, %f153;
	fma.rn.f32 	%f155, %f154, %f154, %f151;
	ld.global.f32 	%f156, [%rd49+20];
	ld.global.f32 	%f157, [%rd52+20];
	sub.f32 	%f158, %f156, %f157;
	fma.rn.f32 	%f159, %f158, %f158, %f155;
	ld.global.f32 	%f160, [%rd49+24];
	ld.global.f32 	%f161, [%rd52+24];
	sub.f32 	%f162, %f160, %f161;
	fma.rn.f32 	%f163, %f162, %f162, %f159;
	ld.global.f32 	%f164, [%rd49+28];
	ld.global.f32 	%f165, [%rd52+28];
	sub.f32 	%f166, %f164, %f165;
	fma.rn.f32 	%f167, %f166, %f166, %f163;
	ld.global.f32 	%f168, [%rd49+32];
	ld.global.f32 	%f169, [%rd52+32];
	sub.f32 	%f170, %f168, %f169;
	fma.rn.f32 	%f171, %f170, %f170, %f167;
	ld.global.f32 	%f172, [%rd49+36];
	ld.global.f32 	%f173, [%rd52+36];
	sub.f32 	%f174, %f172, %f173;
	fma.rn.f32 	%f175, %f174, %f174, %f171;
	ld.global.f32 	%f176, [%rd49+40];
	ld.global.f32 	%f177, [%rd52+40];
	sub.f32 	%f178, %f176, %f177;
	fma.rn.f32 	%f179, %f178, %f178, %f175;
	ld.global.f32 	%f180, [%rd49+44];
	ld.global.f32 	%f181, [%rd52+44];
	sub.f32 	%f182, %f180, %f181;
	fma.rn.f32 	%f183, %f182, %f182, %f179;
	ld.global.f32 	%f184, [%rd49+48];
	ld.global.f32 	%f185, [%rd52+48];
	sub.f32 	%f186, %f184, %f185;
	fma.rn.f32 	%f187, %f186, %f186, %f183;
	ld.global.f32 	%f188, [%rd49+52];
	ld.global.f32 	%f189, [%rd52+52];
	sub.f32 	%f190, %f188, %f189;
	fma.rn.f32 	%f191, %f190, %f190, %f187;
	ld.global.f32 	%f192, [%rd49+56];
	ld.global.f32 	%f193, [%rd52+56];
	sub.f32 	%f194, %f192, %f193;
	fma.rn.f32 	%f195, %f194, %f194, %f191;
	ld.global.f32 	%f196, [%rd49+60];
	ld.global.f32 	%f197, [%rd52+60];
	sub.f32 	%f198, %f196, %f197;
	fma.rn.f32 	%f1116, %f198, %f198, %f195;
	add.s32 	%r297, %r297, 16;
	and.b32  	%r299, %r166, 2147483632;
	setp.ne.s32 	%p9, %r297, %r299;
	@%p9 bra 	$L__BB7_41;
$L__BB7_42:
	setp.eq.s32 	%p10, %r38, 0;
	@%p10 bra 	$L__BB7_52;
	add.s32 	%r178, %r38, -1;
	setp.lt.u32 	%p11, %r178, 7;
	@%p11 bra 	$L__BB7_45;
	cvt.u64.u32 	%rd53, %r299;
	mul.wide.u32 	%rd54, %r299, 4;
	add.s64 	%rd55, %rd6, %rd54;
	ld.global.f32 	%f200, [%rd55];
	add.s64 	%rd56, %rd10, %rd53;
	shl.b64 	%rd57, %rd56, 2;
	add.s64 	%rd58, %rd3, %rd57;
	ld.global.f32 	%f201, [%rd58];
	sub.f32 	%f202, %f200, %f201;
	fma.rn.f32 	%f203, %f202, %f202, %f1116;
	ld.global.f32 	%f204, [%rd55+4];
	ld.global.f32 	%f205, [%rd58+4];
	sub.f32 	%f206, %f204, %f205;
	fma.rn.f32 	%f207, %f206, %f206, %f203;
	ld.global.f32 	%f208, [%rd55+8];
	ld.global.f32 	%f209, [%rd58+8];
	sub.f32 	%f210, %f208, %f209;
	fma.rn.f32 	%f211, %f210, %f210, %f207;
	ld.global.f32 	%f212, [%rd55+12];
	ld.global.f32 	%f213, [%rd58+12];
	sub.f32 	%f214, %f212, %f213;
	fma.rn.f32 	%f215, %f214, %f214, %f211;
	ld.global.f32 	%f216, [%rd55+16];
	ld.global.f32 	%f217, [%rd58+16];
	sub.f32 	%f218, %f216, %f217;
	fma.rn.f32 	%f219, %f218, %f218, %f215;
	ld.global.f32 	%f220, [%rd55+20];
	ld.global.f32 	%f221, [%rd58+20];
	sub.f32 	%f222, %f220, %f221;
	fma.rn.f32 	%f223, %f222, %f222, %f219;
	ld.global.f32 	%f224, [%rd55+24];
	ld.global.f32 	%f225, [%rd58+24];
	sub.f32 	%f226, %f224, %f225;
	fma.rn.f32 	%f227, %f226, %f226, %f223;
	ld.global.f32 	%f228, [%rd55+28];
	ld.global.f32 	%f229, [%rd58+28];
	sub.f32 	%f230, %f228, %f229;
	fma.rn.f32 	%f1116, %f230, %f230, %f227;
	add.s32 	%r299, %r299, 8;
$L__BB7_45:
	setp.eq.s32 	%p12, %r39, 0;
	@%p12 bra 	$L__BB7_52;
	add.s32 	%r179, %r39, -1;
	setp.lt.u32 	%p13, %r179, 3;
	@%p13 bra 	$L__BB7_48;
	cvt.u64.u32 	%rd59, %r299;
	mul.wide.u32 	%rd60, %r299, 4;
	add.s64 	%rd61, %rd6, %rd60;
	ld.global.f32 	%f232, [%rd61];
	add.s64 	%rd62, %rd10, %rd59;
	shl.b64 	%rd63, %rd62, 2;
	add.s64 	%rd64, %rd3, %rd63;
	ld.global.f32 	%f233, [%rd64];
	sub.f32 	%f234, %f232, %f233;
	fma.rn.f32 	%f235, %f234, %f234, %f1116;
	ld.global.f32 	%f236, [%rd61+4];
	ld.global.f32 	%f237, [%rd64+4];
	sub.f32 	%f238, %f236, %f237;
	fma.rn.f32 	%f239, %f238, %f238, %f235;
	ld.global.f32 	%f240, [%rd61+8];
	ld.global.f32 	%f241, [%rd64+8];
	sub.f32 	%f242, %f240, %f241;
	fma.rn.f32 	%f243, %f242, %f242, %f239;
	ld.global.f32 	%f244, [%rd61+12];
	ld.global.f32 	%f245, [%rd64+12];
	sub.f32 	%f246, %f244, %f245;
	fma.rn.f32 	%f1116, %f246, %f246, %f243;
	add.s32 	%r299, %r299, 4;
$L__BB7_48:
	setp.eq.s32 	%p14, %r40, 0;
	@%p14 bra 	$L__BB7_52;
	setp.eq.s32 	%p15, %r40, 1;
	cvt.u64.u32 	%rd65, %r299;
	mul.wide.u32 	%rd66, %r299, 4;
	add.s64 	%rd11, %rd6, %rd66;
	ld.global.f32 	%f247, [%rd11];
	add.s64 	%rd67, %rd10, %rd65;
	shl.b64 	%rd68, %rd67, 2;
	add.s64 	%rd12, %rd3, %rd68;
	ld.global.f32 	%f248, [%rd12];
	sub.f32 	%f249, %f247, %f248;
	fma.rn.f32 	%f1116, %f249, %f249, %f1116;
	@%p15 bra 	$L__BB7_52;
	setp.eq.s32 	%p16, %r40, 2;
	ld.global.f32 	%f250, [%rd11+4];
	ld.global.f32 	%f251, [%rd12+4];
	sub.f32 	%f252, %f250, %f251;
	fma.rn.f32 	%f1116, %f252, %f252, %f1116;
	@%p16 bra 	$L__BB7_52;
	ld.global.f32 	%f253, [%rd11+8];
	ld.global.f32 	%f254, [%rd12+8];
	sub.f32 	%f255, %f253, %f254;
	fma.rn.f32 	%f1116, %f255, %f255, %f1116;
$L__BB7_52:
	setp.lt.f32 	%p17, %f1116, %f1123;
	selp.f32 	%f1123, %f1116, %f1123, %p17;
	selp.b32 	%r308, %r295, %r308, %p17;
$L__BB7_53:
	add.s32 	%r295, %r295, %r329;
	setp.lt.s32 	%p18, %r295, %r165;
	@%p18 bra 	$L__BB7_36;
$L__BB7_54:
	setp.le.f32 	%p19, %f1123, %f130;
	@%p19 bra 	$L__BB7_56;
$L__BB7_55:
	add.s32 	%r293, %r293, 1;
	setp.ne.s32 	%p20, %r293, 3;
	@%p20 bra 	$L__BB7_33;
$L__BB7_56:
	setp.leu.f32 	%p43, %f1123, %f130;
	setp.lt.s32 	%p44, %r167, 1;
	or.pred  	%p45, %p43, %p44;
	@%p45 bra 	$L__BB7_73;
	mul.lo.s32 	%r61, %r1, 3;
	setp.gt.s32 	%p46, %r166, 3;
	@%p46 bra 	$L__BB7_94;
	mul.wide.u32 	%rd95, %r61, 4;
	add.s64 	%rd13, %rd4, %rd95;
	ld.global.u32 	%r62, [%rd13];
	mov.b32 	%r320, 0;
$L__BB7_59:
	setp.eq.s32 	%p47, %r62, %r320;
	@%p47 bra 	$L__BB7_72;
	ld.global.u32 	%r211, [%rd13+4];
	setp.eq.s32 	%p48, %r211, %r320;
	@%p48 bra 	$L__BB7_72;
	ld.global.u32 	%r212, [%rd13+8];
	setp.eq.s32 	%p49, %r212, %r320;
	@%p49 bra 	$L__BB7_72;
	setp.ge.s32 	%p50, %r2, %r165;
	@%p50 bra 	$L__BB7_71;
	mov.u32 	%r322, %r2;
$L__BB7_64:
	mul.wide.u32 	%rd96, %r322, 4;
	add.s64 	%rd97, %rd2, %rd96;
	ld.global.u32 	%r213, [%rd97];
	setp.ne.s32 	%p51, %r213, %r320;
	@%p51 bra 	$L__BB7_70;
	add.s64 	%rd99, %rd1, %rd96;
	ld.global.u32 	%r214, [%rd99];
	setp.eq.s32 	%p52, %r214, 0;
	@%p52 bra 	$L__BB7_70;
	setp.lt.s32 	%p53, %r166, 1;
	mov.f32 	%f1141, 0f00000000;
	@%p53 bra 	$L__BB7_69;
	mul.lo.s32 	%r216, %r322, %r166;
	cvt.s64.s32 	%rd18, %r216;
	mov.f32 	%f1141, 0f00000000;
	mov.b32 	%r324, 0;
$L__BB7_68:
	cvt.u64.u32 	%rd100, %r324;
	mul.wide.u32 	%rd101, %r324, 4;
	add.s64 	%rd102, %rd6, %rd101;
	ld.global.f32 	%f492, [%rd102];
	add.s64 	%rd103, %rd18, %rd100;
	shl.b64 	%rd104, %rd103, 2;
	add.s64 	%rd105, %rd3, %rd104;
	ld.global.f32 	%f493, [%rd105];
	sub.f32 	%f494, %f492, %f493;
	fma.rn.f32 	%f1141, %f494, %f494, %f1141;
	add.s32 	%r324, %r324, 1;
	setp.ne.s32 	%p54, %r324, %r166;
	@%p54 bra 	$L__BB7_68;
$L__BB7_69:
	setp.lt.f32 	%p55, %f1141, %f1123;
	selp.f32 	%f1123, %f1141, %f1123, %p55;
	selp.b32 	%r308, %r322, %r308, %p55;
$L__BB7_70:
	add.s32 	%r322, %r322, %r329;
	setp.lt.s32 	%p56, %r322, %r165;
	@%p56 bra 	$L__BB7_64;
$L__BB7_71:
	setp.le.f32 	%p57, %f1123, %f130;
	@%p57 bra 	$L__BB7_73;
$L__BB7_72:
	add.s32 	%r320, %r320, 1;
	setp.ne.s32 	%p58, %r320, %r167;
	@%p58 bra 	$L__BB7_59;
$L__BB7_73:
	shl.b32 	%r247, %r2, 2;
	mov.u32 	%r248, shared_mem;
	add.s32 	%r108, %r248, %r247;
	st.shared.f32 	[%r108], %f1123;
	add.s32 	%r109, %r108, %r5;
	st.shared.u32 	[%r109], %r308;
	bar.sync 	0;
	setp.lt.u32 	%p83, %r329, 2;
	@%p83 bra 	$L__BB7_78;
$L__BB7_74:
	mov.u32 	%r110, %r329;
	shr.u32 	%r329, %r110, 1;
	setp.ge.u32 	%p84, %r2, %r329;
	@%p84 bra 	$L__BB7_77;
	shl.b32 	%r249, %r329, 2;
	add.s32 	%r112, %r108, %r249;
	ld.shared.f32 	%f88, [%r112];
	ld.shared.f32 	%f728, [%r108];
	setp.geu.f32 	%p85, %f88, %f728;
	@%p85 bra 	$L__BB7_77;
	st.shared.f32 	[%r108], %f88;
	add.s32 	%r250, %r112, %r5;
	ld.shared.u32 	%r251, [%r250];
	st.shared.u32 	[%r109], %r251;
$L__BB7_77:
	bar.sync 	0;
	setp.gt.u32 	%p86, %r110, 3;
	@%p86 bra 	$L__BB7_74;
$L__BB7_78:
	setp.ne.s32 	%p87, %r2, 0;
	@%p87 bra 	$L__BB7_155;
	ld.param.u64 	%rd183, [filtered_search_param_6];
	cvta.to.global.u64 	%rd19, %rd183;
	mov.u32 	%r252, %ntid.x;
	shl.b32 	%r253, %r252, 2;
	add.s32 	%r255, %r248, %r253;
	ld.shared.u32 	%r113, [%r255];
	setp.ne.s32 	%p88, %r113, -1;
	@%p88 bra 	$L__BB7_154;
	setp.lt.s32 	%p89, %r165, 1;
	mov.b32 	%r347, -1;
	mov.f32 	%f1169, 0f7F7FFFFF;
	@%p89 bra 	$L__BB7_153;
	setp.lt.s32 	%p90, %r166, 4;
	@%p90 bra 	$L__BB7_137;
	add.s32 	%r114, %r166, -4;
	shr.u32 	%r264, %r114, 2;
	and.b32  	%r265, %r114, -4;
	add.s32 	%r115, %r265, 4;
	add.s32 	%r266, %r264, 1;
	and.b32  	%r116, %r166, 3;
	sub.s32 	%r267, %r166, %r265;
	add.s32 	%r117, %r267, -5;
	and.b32  	%r118, %r114, 12;
	sub.s32 	%r268, %r166, %r118;
	add.s32 	%r269, %r268, 12;
	and.b32  	%r270, %r269, 15;
	add.s32 	%r119, %r270, -1;
	xor.b32  	%r271, %r166, 4;
	and.b32  	%r120, %r114, 4;
	sub.s32 	%r272, %r271, %r120;
	and.b32  	%r273, %r272, 7;
	add.s32 	%r121, %r273, -1;
	and.b32  	%r122, %r266, 3;
	and.b32  	%r123, %r269, 7;
	and.b32  	%r274, %r266, 2147483644;
	neg.s32 	%r124, %r274;
	mul.wide.s32 	%rd157, %r4, 4;
	add.s64 	%rd158, %rd157, %rd5;
	add.s64 	%rd20, %rd158, 32;
	add.s64 	%rd21, %rd3, 32;
	mov.f32 	%f1169, 0f7F7FFFFF;
	mov.b32 	%r347, -1;
	mov.b32 	%r330, 0;
$L__BB7_83:
	setp.lt.u32 	%p103, %r114, 12;
	mul.lo.s32 	%r127, %r330, %r166;
	mov.f32 	%f1149, 0f00000000;
	mov.b32 	%r339, 0;
	@%p103 bra 	$L__BB7_86;
	mul.wide.u32 	%rd159, %r127, 4;
	add.s64 	%rd184, %rd21, %rd159;
	mov.f32 	%f1149, 0f00000000;
	mov.b32 	%r339, 0;
	mov.u64 	%rd185, %rd20;
	mov.u32 	%r332, %r124;
$L__BB7_85:
	.pragma "nounroll";
	ld.global.f32 	%f860, [%rd185+-32];
	ld.global.f32 	%f861, [%rd184+-32];
	sub.f32 	%f862, %f860, %f861;
	ld.global.f32 	%f863, [%rd185+-28];
	ld.global.f32 	%f864, [%rd184+-28];
	sub.f32 	%f865, %f863, %f864;
	ld.global.f32 	%f866, [%rd185+-24];
	ld.global.f32 	%f867, [%rd184+-24];
	sub.f32 	%f868, %f866, %f867;
	ld.global.f32 	%f869, [%rd185+-20];
	ld.global.f32 	%f870, [%rd184+-20];
	sub.f32 	%f871, %f869, %f870;
	fma.rn.f32 	%f872, %f862, %f862, %f1149;
	fma.rn.f32 	%f873, %f865, %f865, %f872;
	fma.rn.f32 	%f874, %f868, %f868, %f873;
	fma.rn.f32 	%f875, %f871, %f871, %f874;
	ld.global.f32 	%f876, [%rd185+-16];
	ld.global.f32 	%f877, [%rd184+-16];
	sub.f32 	%f878, %f876, %f877;
	ld.global.f32 	%f879, [%rd185+-12];
	ld.global.f32 	%f880, [%rd184+-12];
	sub.f32 	%f881, %f879, %f880;
	ld.global.f32 	%f882, [%rd185+-8];
	ld.global.f32 	%f883, [%rd184+-8];
	sub.f32 	%f884, %f882, %f883;
	ld.global.f32 	%f885, [%rd185+-4];
	ld.global.f32 	%f886, [%rd184+-4];
	sub.f32 	%f887, %f885, %f886;
	fma.rn.f32 	%f888, %f878, %f878, %f875;
	fma.rn.f32 	%f889, %f881, %f881, %f888;
	fma.rn.f32 	%f890, %f884, %f884, %f889;
	fma.rn.f32 	%f891, %f887, %f887, %f890;
	ld.global.f32 	%f892, [%rd185];
	ld.global.f32 	%f893, [%rd184];
	sub.f32 	%f894, %f892, %f893;
	ld.global.f32 	%f895, [%rd185+4];
	ld.global.f32 	%f896, [%rd184+4];
	sub.f32 	%f897, %f895, %f896;
	ld.global.f32 	%f898, [%rd185+8];
	ld.global.f32 	%f899, [%rd184+8];
	sub.f32 	%f900, %f898, %f899;
	ld.global.f32 	%f901, [%rd185+12];
	ld.global.f32 	%f902, [%rd184+12];
	sub.f32 	%f903, %f901, %f902;
	fma.rn.f32 	%f904, %f894, %f894, %f891;
	fma.rn.f32 	%f905, %f897, %f897, %f904;
	fma.rn.f32 	%f906, %f900, %f900, %f905;
	fma.rn.f32 	%f907, %f903, %f903, %f906;
	ld.global.f32 	%f908, [%rd185+16];
	ld.global.f32 	%f909, [%rd184+16];
	sub.f32 	%f910, %f908, %f909;
	ld.global.f32 	%f911, [%rd185+20];
	ld.global.f32 	%f912, [%rd184+20];
	sub.f32 	%f913, %f911, %f912;
	ld.global.f32 	%f914, [%rd185+24];
	ld.global.f32 	%f915, [%rd184+24];
	sub.f32 	%f916, %f914, %f915;
	ld.global.f32 	%f917, [%rd185+28];
	ld.global.f32 	%f918, [%rd184+28];
	sub.f32 	%f919, %f917, %f918;
	fma.rn.f32 	%f920, %f910, %f910, %f907;
	fma.rn.f32 	%f921, %f913, %f913, %f920;
	fma.rn.f32 	%f922, %f916, %f916, %f921;
	fma.rn.f32 	%f1149, %f919, %f919, %f922;
	add.s32 	%r339, %r339, 16;
	add.s32 	%r332, %r332, 4;
	add.s64 	%rd185, %rd185, 64;
	add.s64 	%rd184, %rd184, 64;
	setp.eq.s32 	%p104, %r332, 0;
	@%p104 bra 	$L__BB7_86;
	bra.uni 	$L__BB7_85;
$L__BB7_86:
	mul.wide.u32 	%rd160, %r127, 4;
	add.s64 	%rd29, %rd3, %rd160;
	setp.eq.s32 	%p105, %r122, 0;
	@%p105 bra 	$L__BB7_91;
	setp.eq.s32 	%p106, %r118, 0;
	@%p106 bra 	$L__BB7_89;
	mul.wide.u32 	%rd161, %r339, 4;
	add.s64 	%rd162, %rd6, %rd161;
	ld.global.f32 	%f924, [%rd162];
	add.s64 	%rd163, %rd29, %rd161;
	ld.global.f32 	%f925, [%rd163];
	sub.f32 	%f926, %f924, %f925;
	ld.global.f32 	%f927, [%rd162+4];
	ld.global.f32 	%f928, [%rd163+4];
	sub.f32 	%f929, %f927, %f928;
	ld.global.f32 	%f930, [%rd162+8];
	ld.global.f32 	%f931, [%rd163+8];
	sub.f32 	%f932, %f930, %f931;
	ld.global.f32 	%f933, [%rd162+12];
	ld.global.f32 	%f934, [%rd163+12];
	sub.f32 	%f935, %f933, %f934;
	fma.rn.f32 	%f936, %f926, %f926, %f1149;
	fma.rn.f32 	%f937, %f929, %f929, %f936;
	fma.rn.f32 	%f938, %f932, %f932, %f937;
	fma.rn.f32 	%f939, %f935, %f935, %f938;
	ld.global.f32 	%f940, [%rd162+16];
	ld.global.f32 	%f941, [%rd163+16];
	sub.f32 	%f942, %f940, %f941;
	ld.global.f32 	%f943, [%rd162+20];
	ld.global.f32 	%f944, [%rd163+20];
	sub.f32 	%f945, %f943, %f944;
	ld.global.f32 	%f946, [%rd162+24];
	ld.global.f32 	%f947, [%rd163+24];
	sub.f32 	%f948, %f946, %f947;
	ld.global.f32 	%f949, [%rd162+28];
	ld.global.f32 	%f950, [%rd163+28];
	sub.f32 	%f951, %f949, %f950;
	fma.rn.f32 	%f952, %f942, %f942, %f939;
	fma.rn.f32 	%f953, %f945, %f945, %f952;
	fma.rn.f32 	%f954, %f948, %f948, %f953;
	fma.rn.f32 	%f1149, %f951, %f951, %f954;
	add.s32 	%r339, %r339, 8;
$L__BB7_89:
	setp.ne.s32 	%p107, %r120, 0;
	@%p107 bra 	$L__BB7_91;
	mul.wide.u32 	%rd164, %r339, 4;
	add.s64 	%rd165, %rd6, %rd164;
	ld.global.f32 	%f955, [%rd165];
	add.s64 	%rd166, %rd29, %rd164;
	ld.global.f32 	%f956, [%rd166];
	sub.f32 	%f957, %f955, %f956;
	ld.global.f32 	%f958, [%rd165+4];
	ld.global.f32 	%f959, [%rd166+4];
	sub.f32 	%f960, %f958, %f959;
	ld.global.f32 	%f961, [%rd165+8];
	ld.global.f32 	%f962, [%rd166+8];
	sub.f32 	%f963, %f961, %f962;
	ld.global.f32 	%f964, [%rd165+12];
	ld.global.f32 	%f965, [%rd166+12];
	sub.f32 	%f966, %f964, %f965;
	fma.rn.f32 	%f967, %f957, %f957, %f1149;
	fma.rn.f32 	%f968, %f960, %f960, %f967;
	fma.rn.f32 	%f969, %f963, %f963, %f968;
	fma.rn.f32 	%f1149, %f966, %f966, %f969;
$L__BB7_91:
	setp.lt.u32 	%p108, %r115, %r166;
	@%p108 bra 	$L__BB7_92;
	bra.uni 	$L__BB7_136;
$L__BB7_92:
	setp.lt.u32 	%p109, %r117, 15;
	mov.u32 	%r336, %r115;
	@%p109 bra 	$L__BB7_127;
	mov.b32 	%r335, 0;
	mov.u32 	%r336, %r115;
	bra.uni 	$L__BB7_126;
$L__BB7_94:
	add.s32 	%r63, %r166, -4;
	and.b32  	%r218, %r63, -4;
	add.s32 	%r64, %r218, 4;
	and.b32  	%r65, %r166, 3;
	and.b32  	%r66, %r63, 12;
	and.b32  	%r67, %r63, 4;
	mul.wide.u32 	%rd106, %r61, 4;
	add.s64 	%rd14, %rd4, %rd106;
	ld.global.u32 	%r68, [%rd14];
	mov.b32 	%r305, 0;
$L__BB7_95:
	setp.eq.s32 	%p59, %r68, %r305;
	@%p59 bra 	$L__BB7_100;
	ld.global.u32 	%r219, [%rd14+4];
	setp.eq.s32 	%p60, %r219, %r305;
	@%p60 bra 	$L__BB7_100;
	ld.global.u32 	%r220, [%rd14+8];
	setp.eq.s32 	%p61, %r220, %r305;
	@%p61 bra 	$L__BB7_100;
	setp.ge.s32 	%p62, %r2, %r165;
	mov.u32 	%r309, %r2;
	@%p62 bra 	$L__BB7_99;
	bra.uni 	$L__BB7_101;
$L__BB7_99:
	setp.le.f32 	%p81, %f1123, %f130;
	@%p81 bra 	$L__BB7_73;
$L__BB7_100:
	add.s32 	%r305, %r305, 1;
	setp.eq.s32 	%p82, %r305, %r167;
	@%p82 bra 	$L__BB7_73;
	bra.uni 	$L__BB7_95;
$L__BB7_101:
	mul.wide.u32 	%rd107, %r309, 4;
	add.s64 	%rd108, %rd2, %rd107;
	ld.global.u32 	%r221, [%rd108];
	setp.ne.s32 	%p63, %r221, %r305;
	@%p63 bra 	$L__BB7_113;
	add.s64 	%rd110, %rd1, %rd107;
	ld.global.u32 	%r222, [%rd110];
	setp.eq.s32 	%p64, %r222, 0;
	@%p64 bra 	$L__BB7_113;
	setp.lt.u32 	%p65, %r63, 12;
	mul.lo.s32 	%r224, %r309, %r166;
	mul.wide.u32 	%rd111, %r224, 4;
	add.s64 	%rd15, %rd3, %rd111;
	mov.f32 	%f1126, 0f00000000;
	mov.b32 	%r318, 0;
	@%p65 bra 	$L__BB7_106;
	mov.f32 	%f1126, 0f00000000;
	mov.b32 	%r318, 0;
	mov.u32 	%r311, %r318;
$L__BB7_105:
	.pragma "nounroll";
	mul.wide.u32 	%rd112, %r318, 4;
	add.s64 	%rd113, %rd6, %rd112;
	ld.global.f32 	%f498, [%rd113];
	add.s64 	%rd114, %rd15, %rd112;
	ld.global.f32 	%f499, [%rd114];
	sub.f32 	%f500, %f498, %f499;
	ld.global.f32 	%f501, [%rd113+4];
	ld.global.f32 	%f502, [%rd114+4];
	sub.f32 	%f503, %f501, %f502;
	ld.global.f32 	%f504, [%rd113+8];
	ld.global.f32 	%f505, [%rd114+8];
	sub.f32 	%f506, %f504, %f505;
	ld.global.f32 	%f507, [%rd113+12];
	ld.global.f32 	%f508, [%rd114+12];
	sub.f32 	%f509, %f507, %f508;
	fma.rn.f32 	%f510, %f500, %f500, %f1126;
	fma.rn.f32 	%f511, %f503, %f503, %f510;
	fma.rn.f32 	%f512, %f506, %f506, %f511;
	fma.rn.f32 	%f513, %f509, %f509, %f512;
	ld.global.f32 	%f514, [%rd113+16];
	ld.global.f32 	%f515, [%rd114+16];
	sub.f32 	%f516, %f514, %f515;
	ld.global.f32 	%f517, [%rd113+20];
	ld.global.f32 	%f518, [%rd114+20];
	sub.f32 	%f519, %f517, %f518;
	ld.global.f32 	%f520, [%rd113+24];
	ld.global.f32 	%f521, [%rd114+24];
	sub.f32 	%f522, %f520, %f521;
	ld.global.f32 	%f523, [%rd113+28];
	ld.global.f32 	%f524, [%rd114+28];
	sub.f32 	%f525, %f523, %f524;
	fma.rn.f32 	%f526, %f516, %f516, %f513;
	fma.rn.f32 	%f527, %f519, %f519, %f526;
	fma.rn.f32 	%f528, %f522, %f522, %f527;
	fma.rn.f32 	%f529, %f525, %f525, %f528;
	ld.global.f32 	%f530, [%rd113+32];
	ld.global.f32 	%f531, [%rd114+32];
	sub.f32 	%f532, %f530, %f531;
	ld.global.f32 	%f533, [%rd113+36];
	ld.global.f32 	%f534, [%rd114+36];
	sub.f32 	%f535, %f533, %f534;
	ld.global.f32 	%f536, [%rd113+40];
	ld.global.f32 	%f537, [%rd114+40];
	sub.f32 	%f538, %f536, %f537;
	ld.global.f32 	%f539, [%rd113+44];
	ld.global.f32 	%f540, [%rd114+44];
	sub.f32 	%f541, %f539, %f540;
	fma.rn.f32 	%f542, %f532, %f532, %f529;
	fma.rn.f32 	%f543, %f535, %f535, %f542;
	fma.rn.f32 	%f544, %f538, %f538, %f543;
	fma.rn.f32 	%f545, %f541, %f541, %f544;
	ld.global.f32 	%f546, [%rd113+48];
	ld.global.f32 	%f547, [%rd114+48];
	sub.f32 	%f548, %f546, %f547;
	ld.global.f32 	%f549, [%rd113+52];
	ld.global.f32 	%f550, [%rd114+52];
	sub.f32 	%f551, %f549, %f550;
	ld.global.f32 	%f552, [%rd113+56];
	ld.global.f32 	%f553, [%rd114+56];
	sub.f32 	%f554, %f552, %f553;
	ld.global.f32 	%f555, [%rd113+60];
	ld.global.f32 	%f556, [%rd114+60];
	sub.f32 	%f557, %f555, %f556;
	fma.rn.f32 	%f558, %f548, %f548, %f545;
	fma.rn.f32 	%f559, %f551, %f551, %f558;
	fma.rn.f32 	%f560, %f554, %f554, %f559;
	fma.rn.f32 	%f1126, %f557, %f557, %f560;
	add.s32 	%r318, %r318, 16;
	add.s32 	%r311, %r311, 4;
	shr.u32 	%r226, %r63, 2;
	add.s32 	%r227, %r226, 1;
	and.b32  	%r228, %r227, 2147483644;
	setp.eq.s32 	%p66, %r311, %r228;
	@%p66 bra 	$L__BB7_106;
	bra.uni 	$L__BB7_105;
$L__BB7_106:
	shr.u32 	%r229, %r63, 2;
	add.s32 	%r230, %r229, 1;
	and.b32  	%r231, %r230, 3;
	setp.eq.s32 	%p67, %r231, 0;
	@%p67 bra 	$L__BB7_111;
	setp.eq.s32 	%p68, %r66, 0;
	@%p68 bra 	$L__BB7_109;
	mul.wide.u32 	%rd115, %r318, 4;
	add.s64 	%rd116, %rd6, %rd115;
	ld.global.f32 	%f562, [%rd116];
	add.s64 	%rd117, %rd15, %rd115;
	ld.global.f32 	%f563, [%rd117];
	sub.f32 	%f564, %f562, %f563;
	ld.global.f32 	%f565, [%rd116+4];
	ld.global.f32 	%f566, [%rd117+4];
	sub.f32 	%f567, %f565, %f566;
	ld.global.f32 	%f568, [%rd116+8];
	ld.global.f32 	%f569, [%rd117+8];
	sub.f32 	%f570, %f568, %f569;
	ld.global.f32 	%f571, [%rd116+12];
	ld.global.f32 	%f572, [%rd117+12];
	sub.f32 	%f573, %f571, %f572;
	fma.rn.f32 	%f574, %f564, %f564, %f1126;
	fma.rn.f32 	%f575, %f567, %f567, %f574;
	fma.rn.f32 	%f576, %f570, %f570, %f575;
	fma.rn.f32 	%f577, %f573, %f573, %f576;
	ld.global.f32 	%f578, [%rd116+16];
	ld.global.f32 	%f579, [%rd117+16];
	sub.f32 	%f580, %f578, %f579;
	ld.global.f32 	%f581, [%rd116+20];
	ld.global.f32 	%f582, [%rd117+20];
	sub.f32 	%f583, %f581, %f582;
	ld.global.f32 	%f584, [%rd116+24];
	ld.global.f32 	%f585, [%rd117+24];
	sub.f32 	%f586, %f584, %f585;
	ld.global.f32 	%f587, [%rd116+28];
	ld.global.f32 	%f588, [%rd117+28];
	sub.f32 	%f589, %f587, %f588;
	fma.rn.f32 	%f590, %f580, %f580, %f577;
	fma.rn.f32 	%f591, %f583, %f583, %f590;
	fma.rn.f32 	%f592, %f586, %f586, %f591;
	fma.rn.f32 	%f1126, %f589, %f589, %f592;
	add.s32 	%r318, %r318, 8;
$L__BB7_109:
	setp.ne.s32 	%p69, %r67, 0;
	@%p69 bra 	$L__BB7_111;
	mul.wide.u32 	%rd118, %r318, 4;
	add.s64 	%rd119, %rd6, %rd118;
	ld.global.f32 	%f593, [%rd119];
	add.s64 	%rd120, %rd15, %rd118;
	ld.global.f32 	%f594, [%rd120];
	sub.f32 	%f595, %f593, %f594;
	ld.global.f32 	%f596, [%rd119+4];
	ld.global.f32 	%f597, [%rd120+4];
	sub.f32 	%f598, %f596, %f597;
	ld.global.f32 	%f599, [%rd119+8];
	ld.global.f32 	%f600, [%rd120+8];
	sub.f32 	%f601, %f599, %f600;
	ld.global.f32 	%f602, [%rd119+12];
	ld.global.f32 	%f603, [%rd120+12];
	sub.f32 	%f604, %f602, %f603;
	fma.rn.f32 	%f605, %f595, %f595, %f1126;
	fma.rn.f32 	%f606, %f598, %f598, %f605;
	fma.rn.f32 	%f607, %f601, %f601, %f606;
	fma.rn.f32 	%f1126, %f604, %f604, %f607;
$L__BB7_111:
	setp.lt.u32 	%p70, %r64, %r166;
	@%p70 bra 	$L__BB7_114;
$L__BB7_112:
	setp.lt.f32 	%p79, %f1126, %f1123;
	selp.f32 	%f1123, %f1126, %f1123, %p79;
	selp.b32 	%r308, %r309, %r308, %p79;
$L__BB7_113:
	add.s32 	%r309, %r309, %r329;
	setp.lt.s32 	%p80, %r309, %r165;
	@%p80 bra 	$L__BB7_101;
	bra.uni 	$L__BB7_99;
$L__BB7_114:
	and.b32  	%r232, %r63, -4;
	sub.s32 	%r233, %r166, %r232;
	add.s32 	%r234, %r233, -5;
	setp.lt.u32 	%p71, %r234, 15;
	mov.u32 	%r315, %r64;
	@%p71 bra 	$L__BB7_117;
	mov.b32 	%r313, 0;
	mov.u32 	%r315, %r64;
$L__BB7_116:
	.pragma "nounroll";
	mul.wide.u32 	%rd121, %r315, 4;
	add.s64 	%rd122, %rd6, %rd121;
	ld.global.f32 	%f609, [%rd122];
	add.s64 	%rd123, %rd15, %rd121;
	ld.global.f32 	%f610, [%rd123];
	sub.f32 	%f611, %f609, %f610;
	fma.rn.f32 	%f612, %f611, %f611, %f1126;
	ld.global.f32 	%f613, [%rd122+4];
	ld.global.f32 	%f614, [%rd123+4];
	sub.f32 	%f615, %f613, %f614;
	fma.rn.f32 	%f616, %f615, %f615, %f612;
	ld.global.f32 	%f617, [%rd122+8];
	ld.global.f32 	%f618, [%rd123+8];
	sub.f32 	%f619, %f617, %f618;
	fma.rn.f32 	%f620, %f619, %f619, %f616;
	ld.global.f32 	%f621, [%rd122+12];
	ld.global.f32 	%f622, [%rd123+12];
	sub.f32 	%f623, %f621, %f622;
	fma.rn.f32 	%f624, %f623, %f623, %f620;
	ld.global.f32 	%f625, [%rd122+16];
	ld.global.f32 	%f626, [%rd123+16];
	sub.f32 	%f627, %f625, %f626;
	fma.rn.f32 	%f628, %f627, %f627, %f624;
	ld.global.f32 	%f629, [%rd122+20];
	ld.global.f32 	%f630, [%rd123+20];
	sub.f32 	%f631, %f629, %f630;
	fma.rn.f32 	%f632, %f631, %f631, %f628;
	ld.global.f32 	%f633, [%rd122+24];
	ld.global.f32 	%f634, [%rd123+24];
	sub.f32 	%f635, %f633, %f634;
	fma.rn.f32 	%f636, %f635, %f635, %f632;
	ld.global.f32 	%f637, [%rd122+28];
	ld.global.f32 	%f638, [%rd123+28];
	sub.f32 	%f639, %f637, %f638;
	fma.rn.f32 	%f640, %f639, %f639, %f636;
	ld.global.f32 	%f641, [%rd122+32];
	ld.global.f32 	%f642, [%rd123+32];
	sub.f32 	%f643, %f641, %f642;
	fma.rn.f32 	%f644, %f643, %f643, %f640;
	ld.global.f32 	%f645, [%rd122+36];
	ld.global.f32 	%f646, [%rd123+36];
	sub.f32 	%f647, %f645, %f646;
	fma.rn.f32 	%f648, %f647, %f647, %f644;
	ld.global.f32 	%f649, [%rd122+40];
	ld.global.f32 	%f650, [%rd123+40];
	sub.f32 	%f651, %f649, %f650;
	fma.rn.f32 	%f652, %f651, %f651, %f648;
	ld.global.f32 	%f653, [%rd122+44];
	ld.global.f32 	%f654, [%rd123+44];
	sub.f32 	%f655, %f653, %f654;
	fma.rn.f32 	%f656, %f655, %f655, %f652;
	ld.global.f32 	%f657, [%rd122+48];
	ld.global.f32 	%f658, [%rd123+48];
	sub.f32 	%f659, %f657, %f658;
	fma.rn.f32 	%f660, %f659, %f659, %f656;
	ld.global.f32 	%f661, [%rd122+52];
	ld.global.f32 	%f662, [%rd123+52];
	sub.f32 	%f663, %f661, %f662;
	fma.rn.f32 	%f664, %f663, %f663, %f660;
	ld.global.f32 	%f665, [%rd122+56];
	ld.global.f32 	%f666, [%rd123+56];
	sub.f32 	%f667, %f665, %f666;
	fma.rn.f32 	%f668, %f667, %f667, %f664;
	ld.global.f32 	%f669, [%rd122+60];
	ld.global.f32 	%f670, [%rd123+60];
	sub.f32 	%f671, %f669, %f670;
	fma.rn.f32 	%f1126, %f671, %f671, %f668;
	add.s32 	%r315, %r315, 16;
	add.s32 	%r313, %r313, 16;
	setp.eq.s32 	%p72, %r313, 0;
	@%p72 bra 	$L__BB7_117;
	bra.uni 	$L__BB7_116;
$L__BB7_117:
	setp.eq.s32 	%p73, %r65, 0;
	@%p73 bra 	$L__BB7_112;
	sub.s32 	%r236, %r166, %r66;
	add.s32 	%r237, %r236, 12;
	and.b32  	%r238, %r237, 15;
	add.s32 	%r239, %r238, -1;
	setp.lt.u32 	%p74, %r239, 7;
	@%p74 bra 	$L__BB7_120;
	mul.wide.u32 	%rd124, %r315, 4;
	add.s64 	%rd125, %rd6, %rd124;
	ld.global.f32 	%f673, [%rd125];
	add.s64 	%rd126, %rd15, %rd124;
	ld.global.f32 	%f674, [%rd126];
	sub.f32 	%f675, %f673, %f674;
	fma.rn.f32 	%f676, %f675, %f675, %f1126;
	ld.global.f32 	%f677, [%rd125+4];
	ld.global.f32 	%f678, [%rd126+4];
	sub.f32 	%f679, %f677, %f678;
	fma.rn.f32 	%f680, %f679, %f679, %f676;
	ld.global.f32 	%f681, [%rd125+8];
	ld.global.f32 	%f682, [%rd126+8];
	sub.f32 	%f683, %f681, %f682;
	fma.rn.f32 	%f684, %f683, %f683, %f680;
	ld.global.f32 	%f685, [%rd125+12];
	ld.global.f32 	%f686, [%rd126+12];
	sub.f32 	%f687, %f685, %f686;
	fma.rn.f32 	%f688, %f687, %f687, %f684;
	ld.global.f32 	%f689, [%rd125+16];
	ld.global.f32 	%f690, [%rd126+16];
	sub.f32 	%f691, %f689, %f690;
	fma.rn.f32 	%f692, %f691, %f691, %f688;
	ld.global.f32 	%f693, [%rd125+20];
	ld.global.f32 	%f694, [%rd126+20];
	sub.f32 	%f695, %f693, %f694;
	fma.rn.f32 	%f696, %f695, %f695, %f692;
	ld.global.f32 	%f697, [%rd125+24];
	ld.global.f32 	%f698, [%rd126+24];
	sub.f32 	%f699, %f697, %f698;
	fma.rn.f32 	%f700, %f699, %f699, %f696;
	ld.global.f32 	%f701, [%rd125+28];
	ld.global.f32 	%f702, [%rd126+28];
	sub.f32 	%f703, %f701, %f702;
	fma.rn.f32 	%f1126, %f703, %f703, %f700;
	add.s32 	%r315, %r315, 8;
$L__BB7_120:
	sub.s32 	%r240, %r166, %r66;
	add.s32 	%r241, %r240, 12;
	and.b32  	%r242, %r241, 7;
	setp.eq.s32 	%p75, %r242, 0;
	@%p75 bra 	$L__BB7_112;
	xor.b32  	%r243, %r166, 4;
	sub.s32 	%r244, %r243, %r67;
	and.b32  	%r245, %r244, 7;
	add.s32 	%r246, %r245, -1;
	setp.lt.u32 	%p76, %r246, 3;
	@%p76 bra 	$L__BB7_123;
	mul.wide.u32 	%rd127, %r315, 4;
	add.s64 	%rd128, %rd6, %rd127;
	ld.global.f32 	%f704, [%rd128];
	add.s64 	%rd129, %rd15, %rd127;
	ld.global.f32 	%f705, [%rd129];
	sub.f32 	%f706, %f704, %f705;
	fma.rn.f32 	%f707, %f706, %f706, %f1126;
	ld.global.f32 	%f708, [%rd128+4];
	ld.global.f32 	%f709, [%rd129+4];
	sub.f32 	%f710, %f708, %f709;
	fma.rn.f32 	%f711, %f710, %f710, %f707;
	ld.global.f32 	%f712, [%rd128+8];
	ld.global.f32 	%f713, [%rd129+8];
	sub.f32 	%f714, %f712, %f713;
	fma.rn.f32 	%f715, %f714, %f714, %f711;
	ld.global.f32 	%f716, [%rd128+12];
	ld.global.f32 	%f717, [%rd129+12];
	sub.f32 	%f718, %f716, %f717;
	fma.rn.f32 	%f1126, %f718, %f718, %f715;
	add.s32 	%r315, %r315, 4;
$L__BB7_123:
	setp.eq.s32 	%p77, %r65, 1;
	mul.wide.u32 	%rd130, %r315, 4;
	add.s64 	%rd16, %rd6, %rd130;
	ld.global.f32 	%f719, [%rd16];
	add.s64 	%rd17, %rd15, %rd130;
	ld.global.f32 	%f720, [%rd17];
	sub.f32 	%f721, %f719, %f720;
	fma.rn.f32 	%f1126, %f721, %f721, %f1126;
	@%p77 bra 	$L__BB7_112;
	setp.eq.s32 	%p78, %r65, 2;
	ld.global.f32 	%f722, [%rd16+4];
	ld.global.f32 	%f723, [%rd17+4];
	sub.f32 	%f724, %f722, %f723;
	fma.rn.f32 	%f1126, %f724, %f724, %f1126;
	@%p78 bra 	$L__BB7_112;
	ld.global.f32 	%f725, [%rd16+8];
	ld.global.f32 	%f726, [%rd17+8];
	sub.f32 	%f727, %f725, %f726;
	fma.rn.f32 	%f1126, %f727, %f727, %f1126;
	bra.uni 	$L__BB7_112;
$L__BB7_126:
	.pragma "nounroll";
	mul.wide.u32 	%rd167, %r336, 4;
	add.s64 	%rd168, %rd6, %rd167;
	ld.global.f32 	%f971, [%rd168];
	add.s64 	%rd169, %rd29, %rd167;
	ld.global.f32 	%f972, [%rd169];
	sub.f32 	%f973, %f971, %f972;
	fma.rn.f32 	%f974, %f973, %f973, %f1149;
	ld.global.f32 	%f975, [%rd168+4];
	ld.global.f32 	%f976, [%rd169+4];
	sub.f32 	%f977, %f975, %f976;
	fma.rn.f32 	%f978, %f977, %f977, %f974;
	ld.global.f32 	%f979, [%rd168+8];
	ld.global.f32 	%f980, [%rd169+8];
	sub.f32 	%f981, %f979, %f980;
	fma.rn.f32 	%f982, %f981, %f981, %f978;
	ld.global.f32 	%f983, [%rd168+12];
	ld.global.f32 	%f984, [%rd169+12];
	sub.f32 	%f985, %f983, %f984;
	fma.rn.f32 	%f986, %f985, %f985, %f982;
	ld.global.f32 	%f987, [%rd168+16];
	ld.global.f32 	%f988, [%rd169+16];
	sub.f32 	%f989, %f987, %f988;
	fma.rn.f32 	%f990, %f989, %f989, %f986;
	ld.global.f32 	%f991, [%rd168+20];
	ld.global.f32 	%f992, [%rd169+20];
	sub.f32 	%f993, %f991, %f992;
	fma.rn.f32 	%f994, %f993, %f993, %f990;
	ld.global.f32 	%f995, [%rd168+24];
	ld.global.f32 	%f996, [%rd169+24];
	sub.f32 	%f997, %f995, %f996;
	fma.rn.f32 	%f998, %f997, %f997, %f994;
	ld.global.f32 	%f999, [%rd168+28];
	ld.global.f32 	%f1000, [%rd169+28];
	sub.f32 	%f1001, %f999, %f1000;
	fma.rn.f32 	%f1002, %f1001, %f1001, %f998;
	ld.global.f32 	%f1003, [%rd168+32];
	ld.global.f32 	%f1004, [%rd169+32];
	sub.f32 	%f1005, %f1003, %f1004;
	fma.rn.f32 	%f1006, %f1005, %f1005, %f1002;
	ld.global.f32 	%f1007, [%rd168+36];
	ld.global.f32 	%f1008, [%rd169+36];
	sub.f32 	%f1009, %f1007, %f1008;
	fma.rn.f32 	%f1010, %f1009, %f1009, %f1006;
	ld.global.f32 	%f1011, [%rd168+40];
	ld.global.f32 	%f1012, [%rd169+40];
	sub.f32 	%f1013, %f1011, %f1012;
	fma.rn.f32 	%f1014, %f1013, %f1013, %f1010;
	ld.global.f32 	%f1015, [%rd168+44];
	ld.global.f32 	%f1016, [%rd169+44];
	sub.f32 	%f1017, %f1015, %f1016;
	fma.rn.f32 	%f1018, %f1017, %f1017, %f1014;
	ld.global.f32 	%f1019, [%rd168+48];
	ld.global.f32 	%f1020, [%rd169+48];
	sub.f32 	%f1021, %f1019, %f1020;
	fma.rn.f32 	%f1022, %f1021, %f1021, %f1018;
	ld.global.f32 	%f1023, [%rd168+52];
	ld.global.f32 	%f1024, [%rd169+52];
	sub.f32 	%f1025, %f1023, %f1024;
	fma.rn.f32 	%f1026, %f1025, %f1025, %f1022;
	ld.global.f32 	%f1027, [%rd168+56];
	ld.global.f32 	%f1028, [%rd169+56];
	sub.f32 	%f1029, %f1027, %f1028;
	fma.rn.f32 	%f1030, %f1029, %f1029, %f1026;
	ld.global.f32 	%f1031, [%rd168+60];
	ld.global.f32 	%f1032, [%rd169+60];
	sub.f32 	%f1033, %f1031, %f1032;
	fma.rn.f32 	%f1149, %f1033, %f1033, %f1030;
	add.s32 	%r336, %r336, 16;
	add.s32 	%r335, %r335, 16;
	setp.eq.s32 	%p110, %r335, 0;
	@%p110 bra 	$L__BB7_127;
	bra.uni 	$L__BB7_126;
$L__BB7_127:
	setp.eq.s32 	%p111, %r116, 0;
	@%p111 bra 	$L__BB7_136;
	setp.lt.u32 	%p112, %r119, 7;
	@%p112 bra 	$L__BB7_130;
	mul.wide.u32 	%rd170, %r336, 4;
	add.s64 	%rd171, %rd6, %rd170;
	ld.global.f32 	%f1035, [%rd171];
	add.s64 	%rd172, %rd29, %rd170;
	ld.global.f32 	%f1036, [%rd172];
	sub.f32 	%f1037, %f1035, %f1036;
	fma.rn.f32 	%f1038, %f1037, %f1037, %f1149;
	ld.global.f32 	%f1039, [%rd171+4];
	ld.global.f32 	%f1040, [%rd172+4];
	sub.f32 	%f1041, %f1039, %f1040;
	fma.rn.f32 	%f1042, %f1041, %f1041, %f1038;
	ld.global.f32 	%f1043, [%rd171+8];
	ld.global.f32 	%f1044, [%rd172+8];
	sub.f32 	%f1045, %f1043, %f1044;
	fma.rn.f32 	%f1046, %f1045, %f1045, %f1042;
	ld.global.f32 	%f1047, [%rd171+12];
	ld.global.f32 	%f1048, [%rd172+12];
	sub.f32 	%f1049, %f1047, %f1048;
	fma.rn.f32 	%f1050, %f1049, %f1049, %f1046;
	ld.global.f32 	%f1051, [%rd171+16];
	ld.global.f32 	%f1052, [%rd172+16];
	sub.f32 	%f1053, %f1051, %f1052;
	fma.rn.f32 	%f1054, %f1053, %f1053, %f1050;
	ld.global.f32 	%f1055, [%rd171+20];
	ld.global.f32 	%f1056, [%rd172+20];
	sub.f32 	%f1057, %f1055, %f1056;
	fma.rn.f32 	%f1058, %f1057, %f1057, %f1054;
	ld.global.f32 	%f1059, [%rd171+24];
	ld.global.f32 	%f1060, [%rd172+24];
	sub.f32 	%f1061, %f1059, %f1060;
	fma.rn.f32 	%f1062, %f1061, %f1061, %f1058;
	ld.global.f32 	%f1063, [%rd171+28];
	ld.global.f32 	%f1064, [%rd172+28];
	sub.f32 	%f1065, %f1063, %f1064;
	fma.rn.f32 	%f1149, %f1065, %f1065, %f1062;
	add.s32 	%r336, %r336, 8;
$L__BB7_130:
	setp.eq.s32 	%p113, %r123, 0;
	@%p113 bra 	$L__BB7_136;
	setp.lt.u32 	%p114, %r121, 3;
	@%p114 bra 	$L__BB7_133;
	mul.wide.u32 	%rd173, %r336, 4;
	add.s64 	%rd174, %rd6, %rd173;
	ld.global.f32 	%f1066, [%rd174];
	add.s64 	%rd175, %rd29, %rd173;
	ld.global.f32 	%f1067, [%rd175];
	sub.f32 	%f1068, %f1066, %f1067;
	fma.rn.f32 	%f1069, %f1068, %f1068, %f1149;
	ld.global.f32 	%f1070, [%rd174+4];
	ld.global.f32 	%f1071, [%rd175+4];
	sub.f32 	%f1072, %f1070, %f1071;
	fma.rn.f32 	%f1073, %f1072, %f1072, %f1069;
	ld.global.f32 	%f1074, [%rd174+8];
	ld.global.f32 	%f1075, [%rd175+8];
	sub.f32 	%f1076, %f1074, %f1075;
	fma.rn.f32 	%f1077, %f1076, %f1076, %f1073;
	ld.global.f32 	%f1078, [%rd174+12];
	ld.global.f32 	%f1079, [%rd175+12];
	sub.f32 	%f1080, %f1078, %f1079;
	fma.rn.f32 	%f1149, %f1080, %f1080, %f1077;
	add.s32 	%r336, %r336, 4;
$L__BB7_133:
	setp.eq.s32 	%p115, %r116, 1;
	mul.wide.u32 	%rd176, %r336, 4;
	add.s64 	%rd27, %rd6, %rd176;
	ld.global.f32 	%f1081, [%rd27];
	add.s64 	%rd28, %rd29, %rd176;
	ld.global.f32 	%f1082, [%rd28];
	sub.f32 	%f1083, %f1081, %f1082;
	fma.rn.f32 	%f1149, %f1083, %f1083, %f1149;
	@%p115 bra 	$L__BB7_136;
	setp.eq.s32 	%p116, %r116, 2;
	ld.global.f32 	%f1084, [%rd27+4];
	ld.global.f32 	%f1085, [%rd28+4];
	sub.f32 	%f1086, %f1084, %f1085;
	fma.rn.f32 	%f1149, %f1086, %f1086, %f1149;
	@%p116 bra 	$L__BB7_136;
	ld.global.f32 	%f1087, [%rd27+8];
	ld.global.f32 	%f1088, [%rd28+8];
	sub.f32 	%f1089, %f1087, %f1088;
	fma.rn.f32 	%f1149, %f1089, %f1089, %f1149;
$L__BB7_136:
	setp.lt.f32 	%p117, %f1149, %f1169;
	selp.f32 	%f1169, %f1149, %f1169, %p117;
	selp.b32 	%r347, %r330, %r347, %p117;
	add.s32 	%r330, %r330, 1;
	setp.eq.s32 	%p118, %r330, %r165;
	@%p118 bra 	$L__BB7_153;
	bra.uni 	$L__BB7_83;
$L__BB7_137:
	add.s32 	%r146, %r166, -1;
	and.b32  	%r147, %r166, 15;
	add.s32 	%r148, %r147, -1;
	and.b32  	%r149, %r166, 7;
	add.s32 	%r150, %r149, -1;
	and.b32  	%r151, %r166, 2147483632;
	and.b32  	%r152, %r166, 3;
	mov.f32 	%f1169, 0f7F7FFFFF;
	mov.b32 	%r347, -1;
	mov.b32 	%r341, 0;
$L__BB7_138:
	setp.lt.s32 	%p91, %r166, 1;
	mul.lo.s32 	%r259, %r341, %r166;
	cvt.s64.s32 	%rd30, %r259;
	mov.f32 	%f1168, 0f00000000;
	@%p91 bra 	$L__BB7_152;
	setp.lt.u32 	%p92, %r146, 15;
	mov.f32 	%f1168, 0f00000000;
	mov.b32 	%r345, 0;
	@%p92 bra 	$L__BB7_142;
	mov.f32 	%f1168, 0f00000000;
	mov.b32 	%r343, 0;
$L__BB7_141:
	.pragma "nounroll";
	cvt.u64.u32 	%rd135, %r343;
	mul.wide.u32 	%rd136, %r343, 4;
	add.s64 	%rd137, %rd6, %rd136;
	ld.global.f32 	%f736, [%rd137];
	add.s64 	%rd138, %rd30, %rd135;
	shl.b64 	%rd139, %rd138, 2;
	add.s64 	%rd140, %rd3, %rd139;
	ld.global.f32 	%f737, [%rd140];
	sub.f32 	%f738, %f736, %f737;
	fma.rn.f32 	%f739, %f738, %f738, %f1168;
	ld.global.f32 	%f740, [%rd137+4];
	ld.global.f32 	%f741, [%rd140+4];
	sub.f32 	%f742, %f740, %f741;
	fma.rn.f32 	%f743, %f742, %f742, %f739;
	ld.global.f32 	%f744, [%rd137+8];
	ld.global.f32 	%f745, [%rd140+8];
	sub.f32 	%f746, %f744, %f745;
	fma.rn.f32 	%f747, %f746, %f746, %f743;
	ld.global.f32 	%f748, [%rd137+12];
	ld.global.f32 	%f749, [%rd140+12];
	sub.f32 	%f750, %f748, %f749;
	fma.rn.f32 	%f751, %f750, %f750, %f747;
	ld.global.f32 	%f752, [%rd137+16];
	ld.global.f32 	%f753, [%rd140+16];
	sub.f32 	%f754, %f752, %f753;
	fma.rn.f32 	%f755, %f754, %f754, %f751;
	ld.global.f32 	%f756, [%rd137+20];
	ld.global.f32 	%f757, [%rd140+20];
	sub.f32 	%f758, %f756, %f757;
	fma.rn.f32 	%f759, %f758, %f758, %f755;
	ld.global.f32 	%f760, [%rd137+24];
	ld.global.f32 	%f761, [%rd140+24];
	sub.f32 	%f762, %f760, %f761;
	fma.rn.f32 	%f763, %f762, %f762, %f759;
	ld.global.f32 	%f764, [%rd137+28];
	ld.global.f32 	%f765, [%rd140+28];
	sub.f32 	%f766, %f764, %f765;
	fma.rn.f32 	%f767, %f766, %f766, %f763;
	ld.global.f32 	%f768, [%rd137+32];
	ld.global.f32 	%f769, [%rd140+32];
	sub.f32 	%f770, %f768, %f769;
	fma.rn.f32 	%f771, %f770, %f770, %f767;
	ld.global.f32 	%f772, [%rd137+36];
	ld.global.f32 	%f773, [%rd140+36];
	sub.f32 	%f774, %f772, %f773;
	fma.rn.f32 	%f775, %f774, %f774, %f771;
	ld.global.f32 	%f776, [%rd137+40];
	ld.global.f32 	%f777, [%rd140+40];
	sub.f32 	%f778, %f776, %f777;
	fma.rn.f32 	%f779, %f778, %f778, %f775;
	ld.global.f32 	%f780, [%rd137+44];
	ld.global.f32 	%f781, [%rd140+44];
	sub.f32 	%f782, %f780, %f781;
	fma.rn.f32 	%f783, %f782, %f782, %f779;
	ld.global.f32 	%f784, [%rd137+48];
	ld.global.f32 	%f785, [%rd140+48];
	sub.f32 	%f786, %f784, %f785;
	fma.rn.f32 	%f787, %f786, %f786, %f783;
	ld.global.f32 	%f788, [%rd137+52];
	ld.global.f32 	%f789, [%rd140+52];
	sub.f32 	%f790, %f788, %f789;
	fma.rn.f32 	%f791, %f790, %f790, %f787;
	ld.global.f32 	%f792, [%rd137+56];
	ld.global.f32 	%f793, [%rd140+56];
	sub.f32 	%f794, %f792, %f793;
	fma.rn.f32 	%f795, %f794, %f794, %f791;
	ld.global.f32 	%f796, [%rd137+60];
	ld.global.f32 	%f797, [%rd140+60];
	sub.f32 	%f798, %f796, %f797;
	fma.rn.f32 	%f1168, %f798, %f798, %f795;
	add.s32 	%r343, %r343, 16;
	setp.ne.s32 	%p93, %r343, %r151;
	mov.u32 	%r345, %r151;
	@%p93 bra 	$L__BB7_141;
$L__BB7_142:
	setp.eq.s32 	%p94, %r147, 0;
	@%p94 bra 	$L__BB7_152;
	setp.lt.u32 	%p95, %r148, 7;
	@%p95 bra 	$L__BB7_145;
	cvt.u64.u32 	%rd141, %r345;
	mul.wide.u32 	%rd142, %r345, 4;
	add.s64 	%rd143, %rd6, %rd142;
	ld.global.f32 	%f800, [%rd143];
	add.s64 	%rd144, %rd30, %rd141;
	shl.b64 	%rd145, %rd144, 2;
	add.s64 	%rd146, %rd3, %rd145;
	ld.global.f32 	%f801, [%rd146];
	sub.f32 	%f802, %f800, %f801;
	fma.rn.f32 	%f803, %f802, %f802, %f1168;
	ld.global.f32 	%f804, [%rd143+4];
	ld.global.f32 	%f805, [%rd146+4];
	sub.f32 	%f806, %f804, %f805;
	fma.rn.f32 	%f807, %f806, %f806, %f803;
	ld.global.f32 	%f808, [%rd143+8];
	ld.global.f32 	%f809, [%rd146+8];
	sub.f32 	%f810, %f808, %f809;
	fma.rn.f32 	%f811, %f810, %f810, %f807;
	ld.global.f32 	%f812, [%rd143+12];
	ld.global.f32 	%f813, [%rd146+12];
	sub.f32 	%f814, %f812, %f813;
	fma.rn.f32 	%f815, %f814, %f814, %f811;
	ld.global.f32 	%f816, [%rd143+16];
	ld.global.f32 	%f817, [%rd146+16];
	sub.f32 	%f818, %f816, %f817;
	fma.rn.f32 	%f819, %f818, %f818, %f815;
	ld.global.f32 	%f820, [%rd143+20];
	ld.global.f32 	%f821, [%rd146+20];
	sub.f32 	%f822, %f820, %f821;
	fma.rn.f32 	%f823, %f822, %f822, %f819;
	ld.global.f32 	%f824, [%rd143+24];
	ld.global.f32 	%f825, [%rd146+24];
	sub.f32 	%f826, %f824, %f825;
	fma.rn.f32 	%f827, %f826, %f826, %f823;
	ld.global.f32 	%f828, [%rd143+28];
	ld.global.f32 	%f829, [%rd146+28];
	sub.f32 	%f830, %f828, %f829;
	fma.rn.f32 	%f1168, %f830, %f830, %f827;
	add.s32 	%r345, %r345, 8;
$L__BB7_145:
	setp.eq.s32 	%p96, %r149, 0;
	@%p96 bra 	$L__BB7_152;
	setp.lt.u32 	%p97, %r150, 3;
	@%p97 bra 	$L__BB7_148;
	cvt.u64.u32 	%rd147, %r345;
	mul.wide.u32 	%rd148, %r345, 4;
	add.s64 	%rd149, %rd6, %rd148;
	ld.global.f32 	%f832, [%rd149];
	add.s64 	%rd150, %rd30, %rd147;
	shl.b64 	%rd151, %rd150, 2;
	add.s64 	%rd152, %rd3, %rd151;
	ld.global.f32 	%f833, [%rd152];
	sub.f32 	%f834, %f832, %f833;
	fma.rn.f32 	%f835, %f834, %f834, %f1168;
	ld.global.f32 	%f836, [%rd149+4];
	ld.global.f32 	%f837, [%rd152+4];
	sub.f32 	%f838, %f836, %f837;
	fma.rn.f32 	%f839, %f838, %f838, %f835;
	ld.global.f32 	%f840, [%rd149+8];
	ld.global.f32 	%f841, [%rd152+8];
	sub.f32 	%f842, %f840, %f841;
	fma.rn.f32 	%f843, %f842, %f842, %f839;
	ld.global.f32 	%f844, [%rd149+12];
	ld.global.f32 	%f845, [%rd152+12];
	sub.f32 	%f846, %f844, %f845;
	fma.rn.f32 	%f1168, %f846, %f846, %f843;
	add.s32 	%r345, %r345, 4;
$L__BB7_148:
	setp.eq.s32 	%p98, %r152, 0;
	@%p98 bra 	$L__BB7_152;
	setp.eq.s32 	%p99, %r152, 1;
	cvt.u64.u32 	%rd153, %r345;
	mul.wide.u32 	%rd154, %r345, 4;
	add.s64 	%rd31, %rd6, %rd154;
	ld.global.f32 	%f847, [%rd31];
	add.s64 	%rd155, %rd30, %rd153;
	shl.b64 	%rd156, %rd155, 2;
	add.s64 	%rd32, %rd3, %rd156;
	ld.global.f32 	%f848, [%rd32];
	sub.f32 	%f849, %f847, %f848;
	fma.rn.f32 	%f1168, %f849, %f849, %f1168;
	@%p99 bra 	$L__BB7_152;
	setp.eq.s32 	%p100, %r152, 2;
	ld.global.f32 	%f850, [%rd31+4];
	ld.global.f32 	%f851, [%rd32+4];
	sub.f32 	%f852, %f850, %f851;
	fma.rn.f32 	%f1168, %f852, %f852, %f1168;
	@%p100 bra 	$L__BB7_152;
	ld.global.f32 	%f853, [%rd31+8];
	ld.global.f32 	%f854, [%rd32+8];
	sub.f32 	%f855, %f853, %f854;
	fma.rn.f32 	%f1168, %f855, %f855, %f1168;
$L__BB7_152:
	setp.lt.f32 	%p101, %f1168, %f1169;
	selp.f32 	%f1169, %f1168, %f1169, %p101;
	selp.b32 	%r347, %r341, %r347, %p101;
	add.s32 	%r341, %r341, 1;
	setp.ne.s32 	%p102, %r341, %r165;
	@%p102 bra 	$L__BB7_138;
$L__BB7_153:
	ld.param.u64 	%rd182, [filtered_search_param_5];
	cvta.to.global.u64 	%rd177, %rd182;
	mul.wide.u32 	%rd178, %r1, 4;
	add.s64 	%rd179, %rd177, %rd178;
	st.global.u32 	[%rd179], %r347;
	add.s64 	%rd180, %rd19, %rd178;
	st.global.f32 	[%rd180], %f1169;
	bra.uni 	$L__BB7_155;
$L__BB7_154:
	ld.param.u64 	%rd181, [filtered_search_param_5];
	cvta.to.global.u64 	%rd131, %rd181;
	mul.wide.u32 	%rd132, %r1, 4;
	add.s64 	%rd133, %rd131, %rd132;
	st.global.u32 	[%rd133], %r113;
	ld.shared.f32 	%f729, [shared_mem];
	add.s64 	%rd134, %rd19, %rd132;
	st.global.f32 	[%rd134], %f729;
$L__BB7_155:
	ret;

}


// ===== COMPILED SASS (sm_100) =====

	.target	sm_100

	.elftype	@"ET_EXEC"


//--------------------- .note.nv.tkinfo           --------------------------
	.section	.note.nv.tkinfo,"",@"SHT_NOTE"
	.sectionflags	@"SHF_NOTE_NV_TKINFO"
	.tkinfo
        /*0018*/ 	.word	0x00000002
        /*0030*/ 	.string	""
        /*0030*/ 	.string	"ptxas"
        /*0030*/ 	.string	"Cuda compilation tools, release 13.0, V13.0.88"
        /*0030*/ 	.string	"Build cuda_13.0.r13.0/compiler.36424714_0"
        /*0030*/ 	.string	"-arch sm_100 -m 64 "



//--------------------- .note.nv.cuinfo           --------------------------
	.section	.note.nv.cuinfo,"",@"SHT_NOTE"
	.sectionflags	@"SHF_NOTE_NV_CUINFO"
        /*0018*/ 	.short	0x0002
        /*001a*/ 	.short	0x0064
        /*001c*/ 	.short	0x0082
	.zero		2


//--------------------- .nv.info                  --------------------------
	.section	.nv.info,"",@"SHT_CUDA_INFO"
	.align	4


	//----- nvinfo : EIATTR_REGCOUNT
	.align		4
        /*0000*/ 	.byte	0x04, 0x2f
        /*0002*/ 	.short	(.L_1 - .L_0)
	.align		4
.L_0:
        /*0004*/ 	.word	index@(select_reference_vectors)
        /*0008*/ 	.word	0x0000001c


	//----- nvinfo : EIATTR_FRAME_SIZE
	.align		4
.L_1:
        /*000c*/ 	.byte	0x04, 0x11
        /*000e*/ 	.short	(.L_3 - .L_2)
	.align		4
.L_2:
        /*0010*/ 	.word	index@($__internal_4_$__cuda_sm20_rem_s64)
        /*0014*/ 	.word	0x00000000


	//----- nvinfo : EIATTR_FRAME_SIZE
	.align		4
.L_3:
        /*0018*/ 	.byte	0x04, 0x11
        /*001a*/ 	.short	(.L_5 - .L_4)
	.align		4
.L_4:
        /*001c*/ 	.word	index@(select_reference_vectors)
        /*0020*/ 	.word	0x00000000


	//----- nvinfo : EIATTR_REGCOUNT
	.align		4
.L_5:
        /*0024*/ 	.byte	0x04, 0x2f
        /*0026*/ 	.short	(.L_7 - .L_6)
	.align		4
.L_6:
        /*0028*/ 	.word	index@(cluster_database_vectors)
        /*002c*/ 	.word	0x00000020


	//----- nvinfo : EIATTR_FRAME_SIZE
	.align		4
.L_7:
        /*0030*/ 	.byte	0x04, 0x11
        /*0032*/ 	.short	(.L_9 - .L_8)
	.align		4
.L_8:
        /*0034*/ 	.word	index@(cluster_database_vectors)
        /*0038*/ 	.word	0x00000000


	//----- nvinfo : EIATTR_REGCOUNT
	.align		4
.L_9:
        /*003c*/ 	.byte	0x04, 0x2f
        /*003e*/ 	.short	(.L_11 - .L_10)
	.align		4
.L_10:
        /*0040*/ 	.word	index@(assign_queries_to_clusters)
        /*0044*/ 	.word	0x00000020


	//----- nvinfo : EIATTR_FRAME_SIZE
	.align		4
.L_11:
        /*0048*/ 	.byte	0x04, 0x11
        /*004a*/ 	.short	(.L_13 - .L_12)
	.align		4
.L_12:
        /*004c*/ 	.word	index@(assign_queries_to_clusters)
        /*0050*/ 	.word	0x00000018


	//----- nvinfo : EIATTR_REGCOUNT
	.align		4
.L_13:
        /*0054*/ 	.byte	0x04, 0x2f
        /*0056*/ 	.short	(.L_15 - .L_14)
	.align		4
.L_14:
        /*0058*/ 	.word	index@(compute_cluster_query_means)
        /*005c*/ 	.word	0x00000018


	//----- nvinfo : EIATTR_FRAME_SIZE
	.align		4
.L_15:
        /*0060*/ 	.byte	0x04, 0x11
        /*0062*/ 	.short	(.L_17 - .L_16)
	.align		4
.L_16:
        /*0064*/ 	.word	index@($__internal_3_$__cuda_sm3x_div_rn_noftz_f32_slowpath)
        /*0068*/ 	.word	0x00000000


	//----- nvinfo : EIATTR_FRAME_SIZE
	.align		4
.L_17:
        /*006c*/ 	.byte	0x04, 0x11
        /*006e*/ 	.short	(.L_19 - .L_18)
	.align		4
.L_18:
        /*0070*/ 	.word	index@(compute_cluster_query_means)
        /*0074*/ 	.word	0x00000000


	//----- nvinfo : EIATTR_REGCOUNT
	.align		4
.L_19:
        /*0078*/ 	.byte	0x04, 0x2f
        /*007a*/ 	.short	(.L_21 - .L_20)
	.align		4
.L_20:
        /*007c*/ 	.word	index@(build_distance_histograms)
        /*0080*/ 	.word	0x00000028


	//----- nvinfo : EIATTR_FRAME_SIZE
	.align		4
.L_21:
        /*0084*/ 	.byte	0x04, 0x11
        /*0086*/ 	.short	(.L_23 - .L_22)
	.align		4
.L_22:
        /*0088*/ 	.word	index@($__internal_2_$__cuda_sm3x_div_rn_noftz_f32_slowpath)
        /*008c*/ 	.word	0x00000000


	//----- nvinfo : EIATTR_FRAME_SIZE
	.align		4
.L_23:
        /*0090*/ 	.byte	0x04, 0x11
        /*0092*/ 	.short	(.L_25 - .L_24)
	.align		4
.L_24:
        /*0094*/ 	.word	index@($__internal_1_$__cuda_sm20_sqrt_rn_f32_slowpath)
        /*0098*/ 	.word	0x00000000


	//----- nvinfo : EIATTR_FRAME_SIZE
	.align		4
.L_25:
        /*009c*/ 	.byte	0x04, 0x11
        /*009e*/ 	.short	(.L_27 - .L_26)
	.align		4
.L_26:
        /*00a0*/ 	.word	index@(build_distance_histograms)
        /*00a4*/ 	.word	0x00000000


	//----- nvinfo : EIATTR_REGCOUNT
	.align		4
.L_27:
        /*00a8*/ 	.byte	0x04, 0x2f
        /*00aa*/ 	.short	(.L_29 - .L_28)
	.align		4
.L_28:
        /*00ac*/ 	.word	index@(calculate_percentile_cutoffs)
        /*00b0*/ 	.word	0x0000000f


	//----- nvinfo : EIATTR_FRAME_SIZE
	.align		4
.L_29:
        /*00b4*/ 	.byte	0x04, 0x11
        /*00b6*/ 	.short	(.L_31 - .L_30)
	.align		4
.L_30:
        /*00b8*/ 	.word	index@($__internal_0_$__cuda_sm3x_div_rn_noftz_f32_slowpath)
        /*00bc*/ 	.word	0x00000000


	//----- nvinfo : EIATTR_FRAME_SIZE
	.align		4
.L_31:
        /*00c0*/ 	.byte	0x04, 0x11
        /*00c2*/ 	.short	(.L_33 - .L_32)
	.align		4
.L_32:
        /*00c4*/ 	.word	index@(calculate_percentile_cutoffs)
        /*00c8*/ 	.word	0x00000000


	//----- nvinfo : EIATTR_REGCOUNT
	.align		4
.L_33:
        /*00cc*/ 	.byte	0x04, 0x2f
        /*00ce*/ 	.short	(.L_35 - .L_34)
	.align		4
.L_34:
        /*00d0*/ 	.word	index@(filter_database_vectors_adaptive)
        /*00d4*/ 	.word	0x00000020


	//----- nvinfo : EIATTR_FRAME_SIZE
	.align		4
.L_35:
        /*00d8*/ 	.byte	0x04, 0x11
        /*00da*/ 	.short	(.L_37 - .L_36)
	.align		4
.L_36:
        /*00dc*/ 	.word	index@(filter_database_vectors_adaptive)
        /*00e0*/ 	.word	0x00000000


	//----- nvinfo : EIATTR_REGCOUNT
	.align		4
.L_37:
        /*00e4*/ 	.byte	0x04, 0x2f
        /*00e6*/ 	.short	(.L_39 - .L_38)
	.align		4
.L_38:
        /*00e8*/ 	.word	index@(filtered_search)
        /*00ec*/ 	.word	0x00000020


	//----- nvinfo : EIATTR_FRAME_SIZE
	.align		4
.L_39:
        /*00f0*/ 	.byte	0x04, 0x11
        /*00f2*/ 	.short	(.L_41 - .L_40)
	.align		4
.L_40:
        /*00f4*/ 	.word	index@(filtered_search)
        /*00f8*/ 	.word	0x00000000


	//----- nvinfo : EIATTR_MIN_STACK_SIZE
	.align		4
.L_41:
        /*00fc*/ 	.byte	0x04, 0x12
        /*00fe*/ 	.short	(.L_43 - .L_42)
	.align		4
.L_42:
        /*0100*/ 	.word	index@(filtered_search)
        /*0104*/ 	.word	0x00000000


	//----- nvinfo : EIATTR_MIN_STACK_SIZE
	.align		4
.L_43:
        /*0108*/ 	.byte	0x04, 0x12
        /*010a*/ 	.short	(.L_45 - .L_44)
	.align		4
.L_44:
        /*010c*/ 	.word	index@(filter_database_vectors_adaptive)
        /*0110*/ 	.word	0x00000000


	//----- nvinfo : EIATTR_MIN_STACK_SIZE
	.align		4
.L_45:
        /*0114*/ 	.byte	0x04, 0x12
        /*0116*/ 	.short	(.L_47 - .L_46)
	.align		4
.L_46:
        /*0118*/ 	.word	index@(calculate_percentile_cutoffs)
        /*011c*/ 	.word	0x00000000


	//----- nvinfo : EIATTR_MIN_STACK_SIZE
	.align		4
.L_47:
        /*0120*/ 	.byte	0x04, 0x12
        /*0122*/ 	.short	(.L_49 - .L_48)
	.align		4
.L_48:
        /*0124*/ 	.word	index@(build_distance_histograms)
        /*0128*/ 	.word	0x00000000


	//----- nvinfo : EIATTR_MIN_STACK_SIZE
	.align		4
.L_49:
        /*012c*/ 	.byte	0x04, 0x12
        /*012e*/ 	.short	(.L_51 - .L_50)
	.align		4
.L_50:
        /*0130*/ 	.word	index@(compute_cluster_query_means)
        /*0134*/ 	.word	0x00000000


	//----- nvinfo : EIATTR_MIN_STACK_SIZE
	.align		4
.L_51:
        /*0138*/ 	.byte	0x04, 0x12
        /*013a*/ 	.short	(.L_53 - .L_52)
	.align		4
.L_52:
        /*013c*/ 	.word	index@(assign_queries_to_clusters)
        /*0140*/ 	.word	0x00000018


	//----- nvinfo : EIATTR_MIN_STACK_SIZE
	.align		4
.L_53:
        /*0144*/ 	.byte	0x04, 0x12
        /*0146*/ 	.short	(.L_55 - .L_54)
	.align		4
.L_54:
        /*0148*/ 	.word	index@(cluster_database_vectors)
        /*014c*/ 	.word	0x00000000


	//----- nvinfo : EIATTR_MIN_STACK_SIZE
	.align		4
.L_55:
        /*0150*/ 	.byte	0x04, 0x12
        /*0152*/ 	.short	(.L_57 - .L_56)
	.align		4
.L_56:
        /*0154*/ 	.word	index@(select_reference_vectors)
        /*0158*/ 	.word	0x00000000
.L_57:


//--------------------- .nv.compat                --------------------------
	.section	.nv.compat,"",@"SHT_CUDA_COMPAT_INFO"
	.align	4
        /*0000*/ 	.byte	0x02, 0x09, 0x00, 0x00, 0x02, 0x02, 0x01, 0x00, 0x02, 0x05, 0x05, 0x00, 0x03, 0x07, 0x01, 0x01
        /*0010*/ 	.byte	0x02, 0x03, 0x00, 0x00, 0x02, 0x06, 0x01, 0x00, 0x04, 0x0b, 0x08, 0x00, 0x01, 0x00, 0x00, 0x00
        /*0020*/ 	.byte	0x00, 0x00, 0x00, 0x00


//--------------------- .nv.info.filtered_search  --------------------------
	.section	.nv.info.filtered_search,"",@"SHT_CUDA_INFO"
	.sectionflags	@""
	.align	4


	//----- nvinfo : EIATTR_CUDA_API_VERSION
	.align		4
        /*0000*/ 	.byte	0x04, 0x37
        /*0002*/ 	.short	(.L_59 - .L_58)
.L_58:
        /*0004*/ 	.word	0x00000082


	//----- nvinfo : EIATTR_KPARAM_INFO
	.align		4
.L_59:
        /*0008*/ 	.byte	0x04, 0x17
        /*000a*/ 	.short	(.L_61 - .L_60)
.L_60:
        /*000c*/ 	.word	0x00000000
        /*0010*/ 	.short	0x000b
        /*0012*/ 	.short	0x0048
        /*0014*/ 	.byte	0x00, 0xf0, 0x11, 0x00


	//----- nvinfo : EIATTR_KPARAM_INFO
	.align		4
.L_61:
        /*0018*/ 	.byte	0x04, 0x17
        /*001a*/ 	.short	(.L_63 - .L_62)
.L_62:
        /*001c*/ 	.word	0x00000000
        /*0020*/ 	.short	0x000a
        /*0022*/ 	.short	0x0044
        /*0024*/ 	.byte	0x00, 0xf0, 0x11, 0x00


	//----- nvinfo : EIATTR_KPARAM_INFO
	.align		4
.L_63:
        /*0028*/ 	.byte	0x04, 0x17
        /*002a*/ 	.short	(.L_65 - .L_64)
.L_64:
        /*002c*/ 	.word	0x00000000
        /*0030*/ 	.short	0x0009
        /*0032*/ 	.short	0x0040
        /*0034*/ 	.byte	0x00, 0xf0, 0x11, 0x00


	//----- nvinfo : EIATTR_KPARAM_INFO
	.align		4
.L_65:
        /*0038*/ 	.byte	0x04, 0x17
        /*003a*/ 	.short	(.L_67 - .L_66)
.L_66:
        /*003c*/ 	.word	0x00000000
        /*0040*/ 	.short	0x0008
        /*0042*/ 	.short	0x003c
        /*0044*/ 	.byte	0x00, 0xf0, 0x11, 0x00


	//----- nvinfo : EIATTR_KPARAM_INFO
	.align		4
.L_67:
        /*0048*/ 	.byte	0x04, 0x17
        /*004a*/ 	.short	(.L_69 - .L_68)
.L_68:
        /*004c*/ 	.word	0x00000000
        /*0050*/ 	.short	0x0007
        /*0052*/ 	.short	0x0038
        /*0054*/ 	.byte	0x00, 0xf0, 0x11, 0x00


	//----- nvinfo : EIATTR_KPARAM_INFO
	.align		4
.L_69:
        /*0058*/ 	.byte	0x04, 0x17
        /*005a*/ 	.short	(.L_71 - .L_70)
.L_70:
        /*005c*/ 	.word	0x00000000
        /*0060*/ 	.short	0x0006
        /*0062*/ 	.short	0x0030
        /*0064*/ 	.byte	0x00, 0xf5, 0x21, 0x00


	//----- nvinfo : EIATTR_KPARAM_INFO
	.align		4
.L_71:
        /*0068*/ 	.byte	0x04, 0x17
        /*006a*/ 	.short	(.L_73 - .L_72)
.L_72:
        /*006c*/ 	.word	0x00000000
        /*0070*/ 	.short	0x0005
        /*0072*/ 	.short	0x0028
        /*0074*/ 	.byte	0x00, 0xf5, 0x21, 0x00


	//----- nvinfo : EIATTR_KPARAM_INFO
	.align		4
.L_73:
        /*0078*/ 	.byte	0x04, 0x17
        /*007a*/ 	.short	(.L_75 - .L_74)
.L_74:
        /*007c*/ 	.word	0x00000000
        /*0080*/ 	.short	0x0004
        /*0082*/ 	.short	0x0020
        /*0084*/ 	.byte	0x00, 0xf5, 0x21, 0x00


	//----- nvinfo : EIATTR_KPARAM_INFO
	.align		4
.L_75:
        /*0088*/ 	.byte	0x04, 0x17
        /*008a*/ 	.short	(.L_77 - .L_76)
.L_76:
        /*008c*/ 	.word	0x00000000
        /*0090*/ 	.short	0x0003
        /*0092*/ 	.short	0x0018
        /*0094*/ 	.byte	0x00, 0xf5, 0x21, 0x00


	//----- nvinfo : EIATTR_KPARAM_INFO
	.align		4
.L_77:
        /*0098*/ 	.byte	0x04, 0x17
        /*009a*/ 	.short	(.L_79 - .L_78)
.L_78:
        /*009c*/ 	.word	0x00000000
        /*00a0*/ 	.short	0x0002
        /*00a2*/ 	.short	0x0010
        /*00a4*/ 	.byte	0x00, 0xf5, 0x21, 0x00


	//----- nvinfo : EIATTR_KPARAM_INFO
	.align		4
.L_79:
        /*00a8*/ 	.byte	0x04, 0x17
        /*00aa*/ 	.short	(.L_81 - .L_80)
.L_80:
        /*00ac*/ 	.word	0x00000000
        /*00b0*/ 	.short	0x0001
        /*00b2*/ 	.short	0x0008
        /*00b4*/ 	.byte	0x00, 0xf5, 0x21, 0x00


	//----- nvinfo : EIATTR_KPARAM_INFO
	.align		4
.L_81:
        /*00b8*/ 	.byte	0x04, 0x17
        /*00ba*/ 	.short	(.L_83 - .L_82)
.L_82:
        /*00bc*/ 	.word	0x00000000
        /*00c0*/ 	.short	0x0000
        /*00c2*/ 	.short	0x0000
        /*00c4*/ 	.byte	0x00, 0xf5, 0x21, 0x00


	//----- nvinfo : EIATTR_SPARSE_MMA_MASK
	.align		4
.L_83:
        /*00c8*/ 	.byte	0x03, 0x50
        /*00ca*/ 	.short	0x0000


	//----- nvinfo : EIATTR_MAXREG_COUNT
	.align		4
        /*00cc*/ 	.byte	0x03, 0x1b
        /*00ce*/ 	.short	0x00ff


	//----- nvinfo : EIATTR_NUM_BARRIERS
	.align		4
        /*00d0*/ 	.byte	0x02, 0x4c
        /*00d2*/ 	.byte	0x01
	.zero		1


	//----- nvinfo : EIATTR_MERCURY_ISA_VERSION
	.align		4
        /*00d4*/ 	.byte	0x03, 0x5f
        /*00d6*/ 	.short	0x0101


	//----- nvinfo : EIATTR_VRC_CTA_INIT_COUNT
	.align		4
        /*00d8*/ 	.byte	0x02, 0x4a
	.zero		1
	.zero		1


	//----- nvinfo : EIATTR_EXIT_INSTR_OFFSETS
	.align		4
        /*00dc*/ 	.byte	0x04, 0x1c
        /*00de*/ 	.short	(.L_85 - .L_84)


	//   ....[0]....
.L_84:
        /*00e0*/ 	.word	0x00000040


	//   ....[1]....
        /*00e4*/ 	.word	0x00004840


	//   ....[2]....
        /*00e8*/ 	.word	0x00006ae0


	//   ....[3]....
        /*00ec*/ 	.word	0x00006b90


	//----- nvinfo : EIATTR_CRS_STACK_SIZE
	.align		4
.L_85:
        /*00f0*/ 	.byte	0x04, 0x1e
        /*00f2*/ 	.short	(.L_87 - .L_86)
.L_86:
        /*00f4*/ 	.word	0x00000000


	//----- nvinfo : EIATTR_CBANK_PARAM_SIZE
	.align		4
.L_87:
        /*00f8*/ 	.byte	0x03, 0x19
        /*00fa*/ 	.short	0x004c


	//----- nvinfo : EIATTR_PARAM_CBANK
	.align		4
        /*00fc*/ 	.byte	0x04, 0x0a
        /*00fe*/ 	.short	(.L_89 - .L_88)
	.align		4
.L_88:
        /*0100*/ 	.word	index@(.nv.constant0.filtered_search)
        /*0104*/ 	.short	0x0380
        /*0106*/ 	.short	0x004c


	//----- nvinfo : EIATTR_SW_WAR
	.align		4
.L_89:
        /*0108*/ 	.byte	0x04, 0x36
        /*010a*/ 	.short	(.L_91 - .L_90)
.L_90:
        /*010c*/ 	.word	0x00000008
.L_91:


//--------------------- .nv.info.filter_database_vectors_adaptive --------------------------
	.section	.nv.info.filter_database_vectors_adaptive,"",@"SHT_CUDA_INFO"
	.sectionflags	@""
	.align	4


	//----- nvinfo : EIATTR_CUDA_API_VERSION
	.align		4
        /*0000*/ 	.byte	0x04, 0x37
        /*0002*/ 	.short	(.L_93 - .L_92)
.L_92:
        /*0004*/ 	.word	0x00000082


	//----- nvinfo : EIATTR_KPARAM_INFO
	.align		4
.L_93:
        /*0008*/ 	.byte	0x04, 0x17
        /*000a*/ 	.short	(.L_95 - .L_94)
.L_94:
        /*000c*/ 	.word	0x00000000
        /*0010*/ 	.short	0x0007
        /*0012*/ 	.short	0x0030
        /*0014*/ 	.byte	0x00, 0xf0, 0x11, 0x00


	//----- nvinfo : EIATTR_KPARAM_INFO
	.align		4
.L_95:
        /*0018*/ 	.byte	0x04, 0x17
        /*001a*/ 	.short	(.L_97 - .L_96)
.L_96:
        /*001c*/ 	.word	0x00000000
        /*0020*/ 	.short	0x0006
        /*0022*/ 	.short	0x002c
        /*0024*/ 	.byte	0x00, 0xf0, 0x11, 0x00


	//----- nvinfo : EIATTR_KPARAM_INFO
	.align		4
.L_97:
        /*0028*/ 	.byte	0x04, 0x17
        /*002a*/ 	.short	(.L_99 - .L_98)
.L_98:
        /*002c*/ 	.word	0x00000000
        /*0030*/ 	.short	0x0005
        /*0032*/ 	.short	0x0028
        /*0034*/ 	.byte	0x00, 0xf0, 0x11, 0x00


	//----- nvinfo : EIATTR_KPARAM_INFO
	.align		4
.L_99:
        /*0038*/ 	.byte	0x04, 0x17
        /*003a*/ 	.short	(.L_101 - .L_100)
.L_100:
        /*003c*/ 	.word	0x00000000
        /*0040*/ 	.short	0x0004
        /*0042*/ 	.short	0x0020
        /*0044*/ 	.byte	0x00, 0xf5, 0x21, 0x00


	//----- nvinfo : EIATTR_KPARAM_INFO
	.align		4
.L_101:
        /*0048*/ 	.byte	0x04, 0x17
        /*004a*/ 	.short	(.L_103 - .L_102)
.L_102:
        /*004c*/ 	.word	0x00000000
        /*0050*/ 	.short	0x0003
        /*0052*/ 	.short	0x0018
        /*0054*/ 	.byte	0x00, 0xf5, 0x21, 0x00


	//----- nvinfo : EIATTR_KPARAM_INFO
	.align		4
.L_103:
        /*0058*/ 	.byte	0x04, 0x17
        /*005a*/ 	.short	(.L_105 - .L_104)
.L_104:
        /*005c*/ 	.word	0x00000000
        /*0060*/ 	.short	0x0002
        /*0062*/ 	.short	0x0010
        /*0064*/ 	.byte	0x00, 0xf5, 0x21, 0x00


	//----- nvinfo : EIATTR_KPARAM_INFO
	.align		4
.L_105:
        /*0068*/ 	.byte	0x04, 0x17
        /*006a*/ 	.short	(.L_107 - .L_106)
.L_106:
        /*006c*/ 	.word	0x00000000
        /*0070*/ 	.short	0x0001
        /*0072*/ 	.short	0x0008
        /*0074*/ 	.byte	0x00, 0xf5, 0x21, 0x00


	//----- nvinfo : EIATTR_KPARAM_INFO
	.align		4
.L_107:
        /*0078*/ 	.byte	0x04, 0x17
        /*007a*/ 	.short	(.L_109 - .L_108)
.L_108:
        /*007c*/ 	.word	0x00000000
        /*0080*/ 	.short	0x0000
        /*0082*/ 	.short	0x0000
        /*0084*/ 	.byte	0x00, 0xf5, 0x21, 0x00


	//----- nvinfo : EIATTR_SPARSE_MMA_MASK
	.align		4
.L_109:
        /*0088*/ 	.byte	0x03, 0x50
        /*008a*/ 	.short	0x0000


	//----- nvinfo : EIATTR_MAXREG_COUNT
	.align		4
        /*008c*/ 	.byte	0x03, 0x1b
        /*008e*/ 	.short	0x00ff


	//----- nvinfo : EIATTR_MERCURY_ISA_VERSION
	.align		4
        /*0090*/ 	.byte	0x03, 0x5f
        /*0092*/ 	.short	0x0101


	//----- nvinfo : EIATTR_VRC_CTA_INIT_COUNT
	.align		4
        /*0094*/ 	.byte	0x02, 0x4a
	.zero		1
	.zero		1


	//----- nvinfo : EIATTR_EXIT_INSTR_OFFSETS
	.align		4
        /*0098*/ 	.byte	0x04, 0x1c
        /*009a*/ 	.short	(.L_111 - .L_110)


	//   ....[0]....
.L_110:
        /*009c*/ 	.word	0x00000070


	//   ....[1]....
        /*00a0*/ 	.word	0x00001670


	//----- nvinfo : EIATTR_CBANK_PARAM_SIZE
	.align		4
.L_111:
        /*00a4*/ 	.byte	0x03, 0x19
        /*00a6*/ 	.short	0x0034


	//----- nvinfo : EIATTR_PARAM_CBANK
	.align		4
        /*00a8*/ 	.byte	0x04, 0x0a
        /*00aa*/ 	.short	(.L_113 - .L_112)
	.align		4
.L_112:
        /*00ac*/ 	.word	index@(.nv.constant0.filter_database_vectors_adaptive)
        /*00b0*/ 	.short	0x0380
        /*00b2*/ 	.short	0x0034


	//----- nvinfo : EIATTR_SW_WAR
	.align		4
.L_113:
        /*00b4*/ 	.byte	0x04, 0x36
        /*00b6*/ 	.short	(.L_115 - .L_114)
.L_114:
        /*00b8*/ 	.word	0x00000008
.L_115:


//--------------------- .nv.info.calculate_percentile_cutoffs --------------------------
	.section	.nv.info.calculate_percentile_cutoffs,"",@"SHT_CUDA_INFO"
	.sectionflags	@""
	.align	4


	//----- nvinfo : EIATTR_CUDA_API_VERSION
	.align		4
        /*0000*/ 	.byte	0x04, 0x37
        /*0002*/ 	.short	(.L_117 - .L_116)
.L_116:
        /*0004*/ 	.word	0x00000082


	//----- nvinfo : EIATTR_KPARAM_INFO
	.align		4
.L_117:
        /*0008*/ 	.byte	0x04, 0x17
        /*000a*/ 	.short	(.L_119 - .L_118)
.L_118:
        /*000c*/ 	.word	0x00000000
        /*0010*/ 	.short	0x0007
        /*0012*/ 	.short	0x002c
        /*0014*/ 	.byte	0x00, 0xf0, 0x11, 0x00


	//----- nvinfo : EIATTR_KPARAM_INFO
	.align		4
.L_119:
        /*0018*/ 	.byte	0x04, 0x17
        /*001a*/ 	.short	(.L_121 - .L_120)
.L_120:
        /*001c*/ 	.word	0x00000000
        /*0020*/ 	.short	0x0006
        /*0022*/ 	.short	0x0028
        /*0024*/ 	.byte	0x00, 0xf0, 0x11, 0x00


	//----- nvinfo : EIATTR_KPARAM_INFO
	.align		4
.L_121:
        /*0028*/ 	.byte	0x04, 0x17
        /*002a*/ 	.short	(.L_123 - .L_122)
.L_122:
        /*002c*/ 	.word	0x00000000
        /*0030*/ 	.short	0x0005
        /*0032*/ 	.short	0x0024
        /*0034*/ 	.byte	0x00, 0xf0, 0x11, 0x00


	//----- nvinfo : EIATTR_KPARAM_INFO
	.align		4
.L_123:
        /*0038*/ 	.byte	0x04, 0x17
        /*003a*/ 	.short	(.L_125 - .L_124)
.L_124:
        /*003c*/ 	.word	0x00000000
        /*0040*/ 	.short	0x0004
        /*0042*/ 	.short	0x0020
        /*0044*/ 	.byte	0x00, 0xf0, 0x11, 0x00


	//----- nvinfo : EIATTR_KPARAM_INFO
	.align		4
.L_125:
        /*0048*/ 	.byte	0x04, 0x17
        /*004a*/ 	.short	(.L_127 - .L_126)
.L_126:
        /*004c*/ 	.word	0x00000000
        /*0050*/ 	.short	0x0003
        /*0052*/ 	.short	0x0018
        /*0054*/ 	.byte	0x00, 0xf5, 0x21, 0x00


	//----- nvinfo : EIATTR_KPARAM_INFO
	.align		4
.L_127:
        /*0058*/ 	.byte	0x04, 0x17
        /*005a*/ 	.short	(.L_129 - .L_128)
.L_128:
        /*005c*/ 	.word	0x00000000
        /*0060*/ 	.short	0x0002
        /*0062*/ 	.short	0x0010
        /*0064*/ 	.byte	0x00, 0xf5, 0x21, 0x00


	//----- nvinfo : EIATTR_KPARAM_INFO
	.align		4
.L_129:
        /*0068*/ 	.byte	0x04, 0x17
        /*006a*/ 	.short	(.L_131 - .L_130)
.L_130:
        /*006c*/ 	.word	0x00000000
        /*0070*/ 	.short	0x0001
        /*0072*/ 	.short	0x0008
        /*0074*/ 	.byte	0x00, 0xf5, 0x21, 0x00


	//----- nvinfo : EIATTR_KPARAM_INFO
	.align		4
.L_131:
        /*0078*/ 	.byte	0x04, 0x17
        /*007a*/ 	.short	(.L_133 - .L_132)
.L_132:
        /*007c*/ 	.word	0x00000000
        /*0080*/ 	.short	0x0000
        /*0082*/ 	.short	0x0000
        /*0084*/ 	.byte	0x00, 0xf5, 0x21, 0x00


	//----- nvinfo : EIATTR_SPARSE_MMA_MASK
	.align		4
.L_133:
        /*0088*/ 	.byte	0x03, 0x50
        /*008a*/ 	.short	0x0000


	//----- nvinfo : EIATTR_MAXREG_COUNT
	.align		4
        /*008c*/ 	.byte	0x03, 0x1b
        /*008e*/ 	.short	0x00ff


	//----- nvinfo : EIATTR_MERCURY_ISA_VERSION
	.align		4
        /*0090*/ 	.byte	0x03, 0x5f
        /*0092*/ 	.short	0x0101


	//----- nvinfo : EIATTR_VRC_CTA_INIT_COUNT
	.align		4
        /*0094*/ 	.byte	0x02, 0x4a
	.zero		1
	.zero		1


	//----- nvinfo : EIATTR_EXIT_INSTR_OFFSETS
	.align		4
        /*0098*/ 	.byte	0x04, 0x1c
        /*009a*/ 	.short	(.L_135 - .L_134)


	//   ....[0]....
.L_134:
        /*009c*/ 	.word	0x00000070


	//   ....[1]....
        /*00a0*/ 	.word	0x00000120


	//   ....[2]....
        /*00a4*/ 	.word	0x00002260


	//----- nvinfo : EIATTR_CRS_STACK_SIZE
	.align		4
.L_135:
        /*00a8*/ 	.byte	0x04, 0x1e
        /*00aa*/ 	.short	(.L_137 - .L_136)
.L_136:
        /*00ac*/ 	.word	0x00000000


	//----- nvinfo : EIATTR_CBANK_PARAM_SIZE
	.align		4
.L_137:
        /*00b0*/ 	.byte	0x03, 0x19
        /*00b2*/ 	.short	0x0030


	//----- nvinfo : EIATTR_PARAM_CBANK
	.align		4
        /*00b4*/ 	.byte	0x04, 0x0a
        /*00b6*/ 	.short	(.L_139 - .L_138)
	.align		4
.L_138:
        /*00b8*/ 	.word	index@(.nv.constant0.calculate_percentile_cutoffs)
        /*00bc*/ 	.short	0x0380
        /*00be*/ 	.short	0x0030


	//----- nvinfo : EIATTR_SW_WAR
	.align		4
.L_139:
        /*00c0*/ 	.byte	0x04, 0x36
        /*00c2*/ 	.short	(.L_141 - .L_140)
.L_140:
        /*00c4*/ 	.word	0x00000008
.L_141:


//--------------------- .nv.info.build_distance_histograms --------------------------
	.section	.nv.info.build_distance_histograms,"",@"SHT_CUDA_INFO"
	.sectionflags	@""
	.align	4


	//----- nvinfo : EIATTR_CUDA_API_VERSION
	.align		4
        /*0000*/ 	.byte	0x04, 0x37
        /*0002*/ 	.short	(.L_143 - .L_142)
.L_142:
        /*0004*/ 	.word	0x00000082


	//----- nvinfo : EIATTR_KPARAM_INFO
	.align		4
.L_143:
        /*0008*/ 	.byte	0x04, 0x17
        /*000a*/ 	.short	(.L_145 - .L_144)
.L_144:
        /*000c*/ 	.word	0x00000000
        /*0010*/ 	.short	0x0009
        /*0012*/ 	.short	0x0038
        /*0014*/ 	.byte	0x00, 0xf0, 0x11, 0x00


	//----- nvinfo : EIATTR_KPARAM_INFO
	.align		4
.L_145:
        /*0018*/ 	.byte	0x04, 0x17
        /*001a*/ 	.short	(.L_147 - .L_146)
.L_146:
        /*001c*/ 	.word	0x00000000
        /*0020*/ 	.short	0x0008
        /*0022*/ 	.short	0x0034
        /*0024*/ 	.byte	0x00, 0xf0, 0x11, 0x00


	//----- nvinfo : EIATTR_KPARAM_INFO
	.align		4
.L_147:
        /*0028*/ 	.byte	0x04, 0x17
        /*002a*/ 	.short	(.L_149 - .L_148)
.L_148:
        /*002c*/ 	.word	0x00000000
        /*0030*/ 	.short	0x0007
        /*0032*/ 	.short	0x0030
        /*0034*/ 	.byte	0x00, 0xf0, 0x11, 0x00


	//----- nvinfo : EIATTR_KPARAM_INFO
	.align		4
.L_149:
        /*0038*/ 	.byte	0x04, 0x17
        /*003a*/ 	.short	(.L_151 - .L_150)
.L_150:
        /*003c*/ 	.word	0x00000000
        /*0040*/ 	.short	0x0006
        /*0042*/ 	.short	0x002c
        /*0044*/ 	.byte	0x00, 0xf0, 0x11, 0x00


	//----- nvinfo : EIATTR_KPARAM_INFO
	.align		4
.L_151:
        /*0048*/ 	.byte	0x04, 0x17
        /*004a*/ 	.short	(.L_153 - .L_152)
.L_152:
        /*004c*/ 	.word	0x00000000
        /*0050*/ 	.short	0x0005
        /*0052*/ 	.short	0x0028
        /*0054*/ 	.byte	0x00, 0xf0, 0x11, 0x00


	//----- nvinfo : EIATTR_KPARAM_INFO
	.align		4
.L_153:
        /*0058*/ 	.byte	0x04, 0x17
        /*005a*/ 	.short	(.L_155 - .L_154)
.L_154:
        /*005c*/ 	.word	0x00000000
        /*0060*/ 	.short	0x0004
        /*0062*/ 	.short	0x0020
        /*0064*/ 	.byte	0x00, 0xf5, 0x21, 0x00


	//----- nvinfo : EIATTR_KPARAM_INFO
	.align		4
.L_155:
        /*0068*/ 	.byte	0x04, 0x17
        /*006a*/ 	.short	(.L_157 - .L_156)
.L_156:
        /*006c*/ 	.word	0x00000000
        /*0070*/ 	.short	0x0003
        /*0072*/ 	.short	0x0018
        /*0074*/ 	.byte	0x00, 0xf5, 0x21, 0x00


	//----- nvinfo : EIATTR_KPARAM_INFO
	.align		4
.L_157:
        /*0078*/ 	.byte	0x04, 0x17
        /*007a*/ 	.short	(.L_159 - .L_158)
.L_158:
        /*007c*/ 	.word	0x00000000
        /*0080*/ 	.short	0x0002
        /*0082*/ 	.short	0x0010
        /*0084*/ 	.byte	0x00, 0xf5, 0x21, 0x00


	//----- nvinfo : EIATTR_KPARAM_INFO
	.align		4
.L_159:
        /*0088*/ 	.byte	0x04, 0x17
        /*008a*/ 	.short	(.L_161 - .L_160)
.L_160:
        /*008c*/ 	.word	0x00000000
        /*0090*/ 	.short	0x0001
        /*0092*/ 	.short	0x0008
        /*0094*/ 	.byte	0x00, 0xf5, 0x21, 0x00


	//----- nvinfo : EIATTR_KPARAM_INFO
	.align		4
.L_161:
        /*0098*/ 	.byte	0x04, 0x17
        /*009a*/ 	.short	(.L_163 - .L_162)
.L_162:
        /*009c*/ 	.word	0x00000000
        /*00a0*/ 	.short	0x0000
        /*00a2*/ 	.short	0x0000
        /*00a4*/ 	.byte	0x00, 0xf5, 0x21, 0x00


	//----- nvinfo : EIATTR_SPARSE_MMA_MASK
	.align		4
.L_163:
        /*00a8*/ 	.byte	0x03, 0x50
        /*00aa*/ 	.short	0x0000


	//----- nvinfo : EIATTR_MAXREG_COUNT
	.align		4
        /*00ac*/ 	.byte	0x03, 0x1b
        /*00ae*/ 	.short	0x00ff


	//----- nvinfo : EIATTR_NUM_BARRIERS
	.align		4
        /*00b0*/ 	.byte	0x02, 0x4c
        /*00b2*/ 	.byte	0x01
	.zero		1


	//----- nvinfo : EIATTR_MERCURY_ISA_VERSION
	.align		4
        /*00b4*/ 	.byte	0x03, 0x5f
        /*00b6*/ 	.short	0x0101


	//----- nvinfo : EIATTR_VRC_CTA_INIT_COUNT
	.align		4
        /*00b8*/ 	.byte	0x02, 0x4a
	.zero		1
	.zero		1


	//----- nvinfo : EIATTR_EXIT_INSTR_OFFSETS
	.align		4
        /*00bc*/ 	.byte	0x04, 0x1c
        /*00be*/ 	.short	(.L_165 - .L_164)


	//   ....[0]....
.L_164:
        /*00c0*/ 	.word	0x00000040


	//   ....[1]....
        /*00c4*/ 	.word	0x000000a0


	//   ....[2]....
        /*00c8*/ 	.word	0x00002820


	//   ....[3]....
        /*00cc*/ 	.word	0x000028c0


	//----- nvinfo : EIATTR_CRS_STACK_SIZE
	.align		4
.L_165:
        /*00d0*/ 	.byte	0x04, 0x1e
        /*00d2*/ 	.short	(.L_167 - .L_166)
.L_166:
        /*00d4*/ 	.word	0x00000000


	//----- nvinfo : EIATTR_CBANK_PARAM_SIZE
	.align		4
.L_167:
        /*00d8*/ 	.byte	0x03, 0x19
        /*00da*/ 	.short	0x003c


	//----- nvinfo : EIATTR_PARAM_CBANK
	.align		4
        /*00dc*/ 	.byte	0x04, 0x0a
        /*00de*/ 	.short	(.L_169 - .L_168)
	.align		4
.L_168:
        /*00e0*/ 	.word	index@(.nv.constant0.build_distance_histograms)
        /*00e4*/ 	.short	0x0380
        /*00e6*/ 	.short	0x003c


	//----- nvinfo : EIATTR_SW_WAR
	.align		4
.L_169:
        /*00e8*/ 	.byte	0x04, 0x36
        /*00ea*/ 	.short	(.L_171 - .L_170)
.L_170:
        /*00ec*/ 	.word	0x00000008
.L_171:


//--------------------- .nv.info.compute_cluster_query_means --------------------------
	.section	.nv.info.compute_cluster_query_means,"",@"SHT_CUDA_INFO"
	.sectionflags	@""
	.align	4


	//----- nvinfo : EIATTR_CUDA_API_VERSION
	.align		4
        /*0000*/ 	.byte	0x04, 0x37
        /*0002*/ 	.short	(.L_173 - .L_172)
.L_172:
        /*0004*/ 	.word	0x00000082


	//----- nvinfo : EIATTR_KPARAM_INFO
	.align		4
.L_173:
        /*0008*/ 	.byte	0x04, 0x17
        /*000a*/ 	.short	(.L_175 - .L_174)
.L_174:
        /*000c*/ 	.word	0x00000000
        /*0010*/ 	.short	0x0006
        /*0012*/ 	.short	0x0028
        /*0014*/ 	.byte	0x00, 0xf0, 0x11, 0x00


	//----- nvinfo : EIATTR_KPARAM_INFO
	.align		4
.L_175:
        /*0018*/ 	.byte	0x04, 0x17
        /*001a*/ 	.short	(.L_177 - .L_176)
.L_176:
        /*001c*/ 	.word	0x00000000
        /*0020*/ 	.short	0x0005
        /*0022*/ 	.short	0x0024
        /*0024*/ 	.byte	0x00, 0xf0, 0x11, 0x00


	//----- nvinfo : EIATTR_KPARAM_INFO
	.align		4
.L_177:
        /*0028*/ 	.byte	0x04, 0x17
        /*002a*/ 	.short	(.L_179 - .L_178)
.L_178:
        /*002c*/ 	.word	0x00000000
        /*0030*/ 	.short	0x0004
        /*0032*/ 	.short	0x0020
        /*0034*/ 	.byte	0x00, 0xf0, 0x11, 0x00


	//----- nvinfo : EIATTR_KPARAM_INFO
	.align		4
.L_179:
        /*0038*/ 	.byte	0x04, 0x17
        /*003a*/ 	.short	(.L_181 - .L_180)
.L_180:
        /*003c*/ 	.word	0x00000000
        /*0040*/ 	.short	0x0003
        /*0042*/ 	.short	0x0018
        /*0044*/ 	.byte	0x00, 0xf5, 0x21, 0x00


	//----- nvinfo : EIATTR_KPARAM_INFO
	.align		4
.L_181:
        /*0048*/ 	.byte	0x04, 0x17
        /*004a*/ 	.short	(.L_183 - .L_182)
.L_182:
        /*004c*/ 	.word	0x00000000
        /*0050*/ 	.short	0x0002
        /*0052*/ 	.short	0x0010
        /*0054*/ 	.byte	0x00, 0xf5, 0x21, 0x00


	//----- nvinfo : EIATTR_KPARAM_INFO
	.align		4
.L_183:
        /*0058*/ 	.byte	0x04, 0x17
        /*005a*/ 	.short	(.L_185 - .L_184)
.L_184:
        /*005c*/ 	.word	0x00000000
        /*0060*/ 	.short	0x0001
        /*0062*/ 	.short	0x0008
        /*0064*/ 	.byte	0x00, 0xf5, 0x21, 0x00


	//----- nvinfo : EIATTR_KPARAM_INFO
	.align		4
.L_185:
        /*0068*/ 	.byte	0x04, 0x17
        /*006a*/ 	.short	(.L_187 - .L_186)
.L_186:
        /*006c*/ 	.word	0x00000000
        /*0070*/ 	.short	0x0000
        /*0072*/ 	.short	0x0000
        /*0074*/ 	.byte	0x00, 0xf5, 0x21, 0x00


	//----- nvinfo : EIATTR_SPARSE_MMA_MASK
	.align		4
.L_187:
        /*0078*/ 	.byte	0x03, 0x50
        /*007a*/ 	.short	0x0000


	//----- nvinfo : EIATTR_MAXREG_COUNT
	.align		4
        /*007c*/ 	.byte	0x03, 0x1b
        /*007e*/ 	.short	0x00ff


	//----- nvinfo : EIATTR_NUM_BARRIERS
	.align		4
        /*0080*/ 	.byte	0x02, 0x4c
        /*0082*/ 	.byte	0x01
	.zero		1


	//----- nvinfo : EIATTR_MERCURY_ISA_VERSION
	.align		4
        /*0084*/ 	.byte	0x03, 0x5f
        /*0086*/ 	.short	0x0101


	//----- nvinfo : EIATTR_VRC_CTA_INIT_COUNT
	.align		4
        /*0088*/ 	.byte	0x02, 0x4a
	.zero		1
	.zero		1


	//----- nvinfo : EIATTR_EXIT_INSTR_OFFSETS
	.align		4
        /*008c*/ 	.byte	0x04, 0x1c
        /*008e*/ 	.short	(.L_189 - .L_188)


	//   ....[0]....
.L_188:
        /*0090*/ 	.word	0x00000080


	//   ....[1]....
        /*0094*/ 	.word	0x00000ab0


	//   ....[2]....
        /*0098*/ 	.word	0x00000af0


	//----- nvinfo : EIATTR_CRS_STACK_SIZE
	.align		4
.L_189:
        /*009c*/ 	.byte	0x04, 0x1e
        /*009e*/ 	.short	(.L_191 - .L_190)
.L_190:
        /*00a0*/ 	.word	0x00000000


	//----- nvinfo : EIATTR_CBANK_PARAM_SIZE
	.align		4
.L_191:
        /*00a4*/ 	.byte	0x03, 0x19
        /*00a6*/ 	.short	0x002c


	//----- nvinfo : EIATTR_PARAM_CBANK
	.align		4
        /*00a8*/ 	.byte	0x04, 0x0a
        /*00aa*/ 	.short	(.L_193 - .L_192)
	.align		4
.L_192:
        /*00ac*/ 	.word	index@(.nv.constant0.compute_cluster_query_means)
        /*00b0*/ 	.short	0x0380
        /*00b2*/ 	.short	0x002c


	//----- nvinfo : EIATTR_SW_WAR
	.align		4
.L_193:
        /*00b4*/ 	.byte	0x04, 0x36
        /*00b6*/ 	.short	(.L_195 - .L_194)
.L_194:
        /*00b8*/ 	.word	0x00000008
.L_195:


//--------------------- .nv.info.assign_queries_to_clusters --------------------------
	.section	.nv.info.assign_queries_to_clusters,"",@"SHT_CUDA_INFO"
	.sectionflags	@""
	.align	4


	//----- nvinfo : EIATTR_CUDA_API_VERSION
	.align		4
        /*0000*/ 	.byte	0x04, 0x37
        /*0002*/ 	.short	(.L_197 - .L_196)
.L_196:
        /*0004*/ 	.word	0x00000082


	//----- nvinfo : EIATTR_KPARAM_INFO
	.align		4
.L_197:
        /*0008*/ 	.byte	0x04, 0x17
        /*000a*/ 	.short	(.L_199 - .L_198)
.L_198:
        /*000c*/ 	.word	0x00000000
        /*0010*/ 	.short	0x0006
        /*0012*/ 	.short	0x0028
        /*0014*/ 	.byte	0x00, 0xf0, 0x11, 0x00


	//----- nvinfo : EIATTR_KPARAM_INFO
	.align		4
.L_199:
        /*0018*/ 	.byte	0x04, 0x17
        /*001a*/ 	.short	(.L_201 - .L_200)
.L_200:
        /*001c*/ 	.word	0x00000000
        /*0020*/ 	.short	0x0005
        /*0022*/ 	.short	0x0024
        /*0024*/ 	.byte	0x00, 0xf0, 0x11, 0x00


	//----- nvinfo : EIATTR_KPARAM_INFO
	.align		4
.L_201:
        /*0028*/ 	.byte	0x04, 0x17
        /*002a*/ 	.short	(.L_203 - .L_202)
.L_202:
        /*002c*/ 	.word	0x00000000
        /*0030*/ 	.short	0x0004
        /*0032*/ 	.short	0x0020
        /*0034*/ 	.byte	0x00, 0xf0, 0x11, 0x00


	//----- nvinfo : EIATTR_KPARAM_INFO
	.align		4
.L_203:
        /*0038*/ 	.byte	0x04, 0x17
        /*003a*/ 	.short	(.L_205 - .L_204)
.L_204:
        /*003c*/ 	.word	0x00000000
        /*0040*/ 	.short	0x0003
        /*0042*/ 	.short	0x0018
        /*0044*/ 	.byte	0x00, 0xf5, 0x21, 0x00


	//----- nvinfo : EIATTR_KPARAM_INFO
	.align		4
.L_205:
        /*0048*/ 	.byte	0x04, 0x17
        /*004a*/ 	.short	(.L_207 - .L_206)
.L_206:
        /*004c*/ 	.word	0x00000000
        /*0050*/ 	.short	0x0002
        /*0052*/ 	.short	0x0010
        /*0054*/ 	.byte	0x00, 0xf5, 0x21, 0x00


	//----- nvinfo : EIATTR_KPARAM_INFO
	.align		4
.L_207:
        /*0058*/ 	.byte	0x04, 0x17
        /*005a*/ 	.short	(.L_209 - .L_208)
.L_208:
        /*005c*/ 	.word	0x00000000
        /*0060*/ 	.short	0x0001
        /*0062*/ 	.short	0x0008
        /*0064*/ 	.byte	0x00, 0xf5, 0x21, 0x00


	//----- nvinfo : EIATTR_KPARAM_INFO
	.align		4
.L_209:
        /*0068*/ 	.byte	0x04, 0x17
        /*006a*/ 	.short	(.L_211 - .L_210)
.L_210:
        /*006c*/ 	.word	0x00000000
        /*0070*/ 	.short	0x0000
        /*0072*/ 	.short	0x0000
        /*0074*/ 	.byte	0x00, 0xf5, 0x21, 0x00


	//----- nvinfo : EIATTR_SPARSE_MMA_MASK
	.align		4
.L_211:
        /*0078*/ 	.byte	0x03, 0x50
        /*007a*/ 	.short	0x0000


	//----- nvinfo : EIATTR_MAXREG_COUNT
	.align		4
        /*007c*/ 	.byte	0x03, 0x1b
        /*007e*/ 	.short	0x00ff


	//----- nvinfo : EIATTR_MERCURY_ISA_VERSION
	.align		4
        /*0080*/ 	.byte	0x03, 0x5f
        /*0082*/ 	.short	0x0101


	//----- nvinfo : EIATTR_VRC_CTA_INIT_COUNT
	.align		4
        /*0084*/ 	.byte	0x02, 0x4a
	.zero		1
	.zero		1


	//----- nvinfo : EIATTR_EXIT_INSTR_OFFSETS
	.align		4
        /*0088*/ 	.byte	0x04, 0x1c
        /*008a*/ 	.short	(.L_213 - .L_212)


	//   ....[0]....
.L_212:
        /*008c*/ 	.word	0x00000080


	//   ....[1]....
        /*0090*/ 	.word	0x00002700


	//----- nvinfo : EIATTR_CRS_STACK_SIZE
	.align		4
.L_213:
        /*0094*/ 	.byte	0x04, 0x1e
        /*0096*/ 	.short	(.L_215 - .L_214)
.L_214:
        /*0098*/ 	.word	0x00000000


	//----- nvinfo : EIATTR_CBANK_PARAM_SIZE
	.align		4
.L_215:
        /*009c*/ 	.byte	0x03, 0x19
        /*009e*/ 	.short	0x002c


	//----- nvinfo : EIATTR_PARAM_CBANK
	.align		4
        /*00a0*/ 	.byte	0x04, 0x0a
        /*00a2*/ 	.short	(.L_217 - .L_216)
	.align		4
.L_216:
        /*00a4*/ 	.word	index@(.nv.constant0.assign_queries_to_clusters)
        /*00a8*/ 	.short	0x0380
        /*00aa*/ 	.short	0x002c


	//----- nvinfo : EIATTR_SW_WAR
	.align		4
.L_217:
        /*00ac*/ 	.byte	0x04, 0x36
        /*00ae*/ 	.short	(.L_219 - .L_218)
.L_218:
        /*00b0*/ 	.word	0x00000008
.L_219:


//--------------------- .nv.info.cluster_database_vectors --------------------------
	.section	.nv.info.cluster_database_vectors,"",@"SHT_CUDA_INFO"
	.sectionflags	@""
	.align	4


	//----- nvinfo : EIATTR_CUDA_API_VERSION
	.align		4
        /*0000*/ 	.byte	0x04, 0x37
        /*0002*/ 	.short	(.L_221 - .L_220)
.L_220:
        /*0004*/ 	.word	0x00000082


	//----- nvinfo : EIATTR_KPARAM_INFO
	.align		4
.L_221:
        /*0008*/ 	.byte	0x04, 0x17
        /*000a*/ 	.short	(.L_223 - .L_222)
.L_222:
        /*000c*/ 	.word	0x00000000
        /*0010*/ 	.short	0x0006
        /*0012*/ 	.short	0x0028
        /*0014*/ 	.byte	0x00, 0xf0, 0x11, 0x00


	//----- nvinfo : EIATTR_KPARAM_INFO
	.align		4
.L_223:
        /*0018*/ 	.byte	0x04, 0x17
        /*001a*/ 	.short	(.L_225 - .L_224)
.L_224:
        /*001c*/ 	.word	0x00000000
        /*0020*/ 	.short	0x0005
        /*0022*/ 	.short	0x0024
        /*0024*/ 	.byte	0x00, 0xf0, 0x11, 0x00


	//----- nvinfo : EIATTR_KPARAM_INFO
	.align		4
.L_225:
        /*0028*/ 	.byte	0x04, 0x17
        /*002a*/ 	.short	(.L_227 - .L_226)
.L_226:
        /*002c*/ 	.word	0x00000000
        /*0030*/ 	.short	0x0004
        /*0032*/ 	.short	0x0020
        /*0034*/ 	.byte	0x00, 0xf0, 0x11, 0x00


	//----- nvinfo : EIATTR_KPARAM_INFO
	.align		4
.L_227:
        /*0038*/ 	.byte	0x04, 0x17
        /*003a*/ 	.short	(.L_229 - .L_228)
.L_228:
        /*003c*/ 	.word	0x00000000
        /*0040*/ 	.short	0x0003
        /*0042*/ 	.short	0x0018
        /*0044*/ 	.byte	0x00, 0xf5, 0x21, 0x00


	//----- nvinfo : EIATTR_KPARAM_INFO
	.align		4
.L_229:
        /*0048*/ 	.byte	0x04, 0x17
        /*004a*/ 	.short	(.L_231 - .L_230)
.L_230:
        /*004c*/ 	.word	0x00000000
        /*0050*/ 	.short	0x0002
        /*0052*/ 	.short	0x0010
        /*0054*/ 	.byte	0x00, 0xf5, 0x21, 0x00


	//----- nvinfo : EIATTR_KPARAM_INFO
	.align		4
.L_231:
        /*0058*/ 	.byte	0x04, 0x17
        /*005a*/ 	.short	(.L_233 - .L_232)
.L_232:
        /*005c*/ 	.word	0x00000000
        /*0060*/ 	.short	0x0001
        /*0062*/ 	.short	0x0008
        /*0064*/ 	.byte	0x00, 0xf5, 0x21, 0x00


	//----- nvinfo : EIATTR_KPARAM_INFO
	.align		4
.L_233:
        /*0068*/ 	.byte	0x04, 0x17
        /*006a*/ 	.short	(.L_235 - .L_234)
.L_234:
        /*006c*/ 	.word	0x00000000
        /*0070*/ 	.short	0x0000
        /*0072*/ 	.short	0x0000
        /*0074*/ 	.byte	0x00, 0xf5, 0x21, 0x00


	//----- nvinfo : EIATTR_SPARSE_MMA_MASK
	.align		4
.L_235:
        /*0078*/ 	.byte	0x03, 0x50
        /*007a*/ 	.short	0x0000


	//----- nvinfo : EIATTR_MAXREG_COUNT
	.align		4
        /*007c*/ 	.byte	0x03, 0x1b
        /*007e*/ 	.short	0x00ff


	//----- nvinfo : EIATTR_MERCURY_ISA_VERSION
	.align		4
        /*0080*/ 	.byte	0x03, 0x5f
        /*0082*/ 	.short	0x0101


	//----- nvinfo : EIATTR_VRC_CTA_INIT_COUNT
	.align		4
        /*0084*/ 	.byte	0x02, 0x4a
	.zero		1
	.zero		1


	//----- nvinfo : EIATTR_EXIT_INSTR_OFFSETS
	.align		4
        /*0088*/ 	.byte	0x04, 0x1c
        /*008a*/ 	.short	(.L_237 - .L_236)


	//   ....[0]....
.L_236:
        /*008c*/ 	.word	0x00000070


	//   ....[1]....
        /*0090*/ 	.word	0x000023f0


	//----- nvinfo : EIATTR_CBANK_PARAM_SIZE
	.align		4
.L_237:
        /*0094*/ 	.byte	0x03, 0x19
        /*0096*/ 	.short	0x002c


	//----- nvinfo : EIATTR_PARAM_CBANK
	.align		4
        /*0098*/ 	.byte	0x04, 0x0a
        /*009a*/ 	.short	(.L_239 - .L_238)
	.align		4
.L_238:
        /*009c*/ 	.word	index@(.nv.constant0.cluster_database_vectors)
        /*00a0*/ 	.short	0x0380
        /*00a2*/ 	.short	0x002c


	//----- nvinfo : EIATTR_SW_WAR
	.align		4
.L_239:
        /*00a4*/ 	.byte	0x04, 0x36
        /*00a6*/ 	.short	(.L_241 - .L_240)
.L_240:
        /*00a8*/ 	.word	0x00000008
.L_241:


//--------------------- .nv.info.select_reference_vectors --------------------------
	.section	.nv.info.select_reference_vectors,"",@"SHT_CUDA_INFO"
	.sectionflags	@""
	.align	4


	//----- nvinfo : EIATTR_CUDA_API_VERSION
	.align		4
        /*0000*/ 	.byte	0x04, 0x37
        /*0002*/ 	.short	(.L_243 - .L_242)
.L_242:
        /*0004*/ 	.word	0x00000082


	//----- nvinfo : EIATTR_KPARAM_INFO
	.align		4
.L_243:
        /*0008*/ 	.byte	0x04, 0x17
        /*000a*/ 	.short	(.L_245 - .L_244)
.L_244:
        /*000c*/ 	.word	0x00000000
        /*0010*/ 	.short	0x0004
        /*0012*/ 	.short	0x0018
        /*0014*/ 	.byte	0x00, 0xf0, 0x11, 0x00


	//----- nvinfo : EIATTR_KPARAM_INFO
	.align		4
.L_245:
        /*0018*/ 	.byte	0x04, 0x17
        /*001a*/ 	.short	(.L_247 - .L_246)
.L_246:
        /*001c*/ 	.word	0x00000000
        /*0020*/ 	.short	0x0003
        /*0022*/ 	.short	0x0014
        /*0024*/ 	.byte	0x00, 0xf0, 0x11, 0x00


	//----- nvinfo : EIATTR_KPARAM_INFO
	.align		4
.L_247:
        /*0028*/ 	.byte	0x04, 0x17
        /*002a*/ 	.short	(.L_249 - .L_248)
.L_248:
        /*002c*/ 	.word	0x00000000
        /*0030*/ 	.short	0x0002
        /*0032*/ 	.short	0x0010
        /*0034*/ 	.byte	0x00, 0xf0, 0x11, 0x00


	//----- nvinfo : EIATTR_KPARAM_INFO
	.align		4
.L_249:
        /*0038*/ 	.byte	0x04, 0x17
        /*003a*/ 	.short	(.L_251 - .L_250)
.L_250:
        /*003c*/ 	.word	0x00000000
        /*0040*/ 	.short	0x0001
        /*0042*/ 	.short	0x0008
        /*0044*/ 	.byte	0x00, 0xf5, 0x21, 0x00


	//----- nvinfo : EIATTR_KPARAM_INFO
	.align		4
.L_251:
        /*0048*/ 	.byte	0x04, 0x17
        /*004a*/ 	.short	(.L_253 - .L_252)
.L_252:
        /*004c*/ 	.word	0x00000000
        /*0050*/ 	.short	0x0000
        /*0052*/ 	.short	0x0000
        /*0054*/ 	.byte	0x00, 0xf5, 0x21, 0x00


	//----- nvinfo : EIATTR_SPARSE_MMA_MASK
	.align		4
.L_253:
        /*0058*/ 	.byte	0x03, 0x50
        /*005a*/ 	.short	0x0000


	//----- nvinfo : EIATTR_MAXREG_COUNT
	.align		4
        /*005c*/ 	.byte	0x03, 0x1b
        /*005e*/ 	.short	0x00ff


	//----- nvinfo : EIATTR_MERCURY_ISA_VERSION
	.align		4
        /*0060*/ 	.byte	0x03, 0x5f
        /*0062*/ 	.short	0x0101


	//----- nvinfo : EIATTR_VRC_CTA_INIT_COUNT
	.align		4
        /*0064*/ 	.byte	0x02, 0x4a
	.zero		1
	.zero		1


	//----- nvinfo : EIATTR_EXIT_INSTR_OFFSETS
	.align		4
        /*0068*/ 	.byte	0x04, 0x1c
        /*006a*/ 	.short	(.L_255 - .L_254)


	//   ....[0]....
.L_254:
        /*006c*/ 	.word	0x00000070


	//   ....[1]....
        /*0070*/ 	.word	0x00000280


	//   ....[2]....
        /*0074*/ 	.word	0x00000690


	//   ....[3]....
        /*0078*/ 	.word	0x00000880


	//   ....[4]....
        /*007c*/ 	.word	0x000009f0


	//   ....[5]....
        /*0080*/ 	.word	0x00000b70


	//----- nvinfo : EIATTR_CRS_STACK_SIZE
	.align		4
.L_255:
        /*0084*/ 	.byte	0x04, 0x1e
        /*0086*/ 	.short	(.L_257 - .L_256)
.L_256:
        /*0088*/ 	.word	0x00000000


	//----- nvinfo : EIATTR_CBANK_PARAM_SIZE
	.align		4
.L_257:
        /*008c*/ 	.byte	0x03, 0x19
        /*008e*/ 	.short	0x001c


	//----- nvinfo : EIATTR_PARAM_CBANK
	.align		4
        /*0090*/ 	.byte	0x04, 0x0a
        /*0092*/ 	.short	(.L_259 - .L_258)
	.align		4
.L_258:
        /*0094*/ 	.word	index@(.nv.constant0.select_reference_vectors)
        /*0098*/ 	.short	0x0380
        /*009a*/ 	.short	0x001c


	//----- nvinfo : EIATTR_SW_WAR
	.align		4
.L_259:
        /*009c*/ 	.byte	0x04, 0x36
        /*009e*/ 	.short	(.L_261 - .L_260)
.L_260:
        /*00a0*/ 	.word	0x00000008
.L_261:


//--------------------- .nv.callgraph             --------------------------
	.section	.nv.callgraph,"",@"SHT_CUDA_CALLGRAPH"
	.align	4
	.sectionentsize	8
	.align		4
        /*0000*/ 	.word	0x00000000
	.align		4
        /*0004*/ 	.word	0xffffffff
	.align		4
        /*0008*/ 	.word	0x00000000
	.align		4
        /*000c*/ 	.word	0xfffffffe
	.align		4
        /*0010*/ 	.word	0x00000000
	.align		4
        /*0014*/ 	.word	0xfffffffd
	.align		4
        /*0018*/ 	.word	0x00000000
	.align		4
        /*001c*/ 	.word	0xfffffffc


//--------------------- .text.filtered_search     --------------------------
	.section	.text.filtered_search,"ax",@progbits
	.align	128
        .global         filtered_search
        .type           filtered_search,@function
        .size           filtered_search,(.L_x_248 - filtered_search)
        .other          filtered_search,@"STO_CUDA_ENTRY STV_DEFAULT"
filtered_search:
.text.filtered_search:
[----:B------:R-:W-:Y:S01]  /*0000*/  LDC R1, c[0x0][0x37c] ;  /* 0x0000df00ff017b82 */ /* 0x000fe20000000800 */
[----:B------:R-:W0:Y:S01]  /*0010*/  S2R R0, SR_CTAID.X ;  /* 0x0000000000007919 */ /* 0x000e220000002500 */
[----:B------:R-:W0:Y:S02]  /*0020*/  LDCU UR4, c[0x0][0x3b8] ;  /* 0x00007700ff0477ac */ /* 0x000e240008000800 */
[----:B0-----:R-:W-:-:S13]  /*0030*/  ISETP.GE.AND P0, PT, R0, UR4, PT ;  /* 0x0000000400007c0c */ /* 0x001fda000bf06270 */
[----:B------:R-:W-:Y:S05]  /*0040*/  @P0 EXIT ;  /* 0x000000000000094d */ /* 0x000fea0003800000 */
[----:B------:R-:W0:Y:S01]  /*0050*/  LDC R7, c[0x0][0x3c0] ;  /* 0x0000f000ff077b82 */ /* 0x000e220000000800 */
[----:B------:R-:W1:Y:S01]  /*0060*/  LDCU.64 UR6, c[0x0][0x358] ;  /* 0x00006b00ff0677ac */ /* 0x000e620008000a00 */
[----:B------:R-:W-:Y:S06]  /*0070*/  BSSY.RECONVERGENT B0, `(.L_x_0) ;  /* 0x0000254000007945 */ /* 0x000fec0003800200 */
[----:B------:R-:W2:Y:S08]  /*0080*/  LDC.64 R12, c[0x0][0x380] ;  /* 0x0000e000ff0c7b82 */ /* 0x000eb00000000a00 */
[----:B------:R-:W3:Y:S01]  /*0090*/  LDC R2, c[0x0][0x360] ;  /* 0x0000d800ff027b82 */ /* 0x000ee20000000800 */
[----:B0-----:R-:W-:Y:S01]  /*00a0*/  ISETP.GE.AND P0, PT, R7, 0x4, PT ;  /* 0x000000040700780c */ /* 0x001fe20003f06270 */
[----:B------:R-:W-:-:S04]  /*00b0*/  IMAD R3, R0, R7, RZ ;  /* 0x0000000700037224 */ /* 0x000fc800078e02ff */
[----:B--2---:R-:W-:Y:S01]  /*00c0*/  IMAD.WIDE R12, R3, 0x4, R12 ;  /* 0x00000004030c7825 */ /* 0x004fe200078e020c */
[----:B---3--:R-:W-:-:S07]  /*00d0*/  MOV R3, R2 ;  /* 0x0000000200037202 */ /* 0x008fce0000000f00 */
[----:B-1----:R-:W-:Y:S05]  /*00e0*/  @!P0 BRA `(.L_x_1) ;  /* 0x00000014009c8947 */ /* 0x002fea0003800000 */
[C---:B------:R-:W-:Y:S01]  /*00f0*/  IADD3 R6, PT, PT, R7.reuse, -0x4, RZ ;  /* 0xfffffffc07067810 */ /* 0x040fe20007ffe0ff */
[----:B------:R-:W-:Y:S01]  /*0100*/  HFMA2 R9, -RZ, RZ, 0, 0 ;  /* 0x00000000ff097431 */ /* 0x000fe200000001ff */
[----:B------:R-:W-:Y:S01]  /*0110*/  BSSY.RECONVERGENT B1, `(.L_x_2) ;  /* 0x0000163000017945 */ /* 0x000fe20003800200 */
[----:B------:R-:W-:Y:S02]  /*0120*/  LOP3.LUT R7, R7, 0x3, RZ, 0xc0, !PT ;  /* 0x0000000307077812 */ /* 0x000fe400078ec0ff */
[----:B------:R-:W-:Y:S02]  /*0130*/  MOV R4, 0x7f7fffff ;  /* 0x7f7fffff00047802 */ /* 0x000fe40000000f00 */
[----:B------:R-:W-:Y:S02]  /*0140*/  MOV R5, 0xffffffff ;  /* 0xffffffff00057802 */ /* 0x000fe40000000f00 */
[C---:B------:R-:W-:Y:S02]  /*0150*/  LOP3.LUT R8, R6.reuse, 0xc, RZ, 0xc0, !PT ;  /* 0x0000000c06087812 */ /* 0x040fe400078ec0ff */
[----:B------:R-:W-:-:S07]  /*0160*/  LOP3.LUT R10, R6, 0x4, RZ, 0xc0, !PT ;  /* 0x00000004060a7812 */ /* 0x000fce00078ec0ff */
.L_x_19:
[----:B------:R-:W0:Y:S01]  /*0170*/  LDC.64 R14, c[0x0][0x390] ;  /* 0x0000e400ff0e7b82 */ /* 0x000e220000000a00 */
[----:B------:R-:W-:-:S04]  /*0180*/  IMAD R11, R0, 0x3, R9 ;  /* 0x00000003000b7824 */ /* 0x000fc800078e0209 */
[----:B0-----:R-:W-:-:S05]  /*0190*/  IMAD.WIDE.U32 R14, R11, 0x4, R14 ;  /* 0x000000040b0e7825 */ /* 0x001fca00078e000e */
[----:B------:R-:W2:Y:S01]  /*01a0*/  LDG.E R11, desc[UR6][R14.64] ;  /* 0x000000060e0b7981 */ /* 0x000ea2000c1e1900 */
[----:B------:R-:W-:Y:S01]  /*01b0*/  BSSY.RELIABLE B2, `(.L_x_3) ;  /* 0x0000157000027945 */ /* 0x000fe20003800100 */
[----:B--2---:R-:W-:-:S13]  /*01c0*/  ISETP.NE.AND P0, PT, R11, -0x1, PT ;  /* 0xffffffff0b00780c */ /* 0x004fda0003f05270 */
[----:B------:R-:W-:Y:S05]  /*01d0*/  @!P0 BRA `(.L_x_4) ;  /* 0x0000001400408947 */ /* 0x000fea0003800000 */
[----:B------:R-:W0:Y:S01]  /*01e0*/  S2R R20, SR_TID.X ;  /* 0x0000000000147919 */ /* 0x000e220000002100 */
[----:B------:R-:W0:Y:S01]  /*01f0*/  LDCU UR4, c[0x0][0x3bc] ;  /* 0x00007780ff0477ac */ /* 0x000e220008000800 */
[----:B------:R-:W-:Y:S01]  /*0200*/  BSSY.RECONVERGENT B3, `(.L_x_5) ;  /* 0x0000149000037945 */ /* 0x000fe20003800200 */
[----:B0-----:R-:W-:-:S13]  /*0210*/  ISETP.GE.AND P0, PT, R20, UR4, PT ;  /* 0x0000000414007c0c */ /* 0x001fda000bf06270 */
[----:B------:R-:W-:Y:S05]  /*0220*/  @P0 BRA `(.L_x_6) ;  /* 0x0000001400180947 */ /* 0x000fea0003800000 */
.L_x_17:
[----:B------:R-:W0:Y:S02]  /*0230*/  LDC.64 R14, c[0x0][0x398] ;  /* 0x0000e600ff0e7b82 */ /* 0x000e240000000a00 */
[----:B0-----:R-:W-:-:S06]  /*0240*/  IMAD.WIDE.U32 R14, R20, 0x4, R14 ;  /* 0x00000004140e7825 */ /* 0x001fcc00078e000e */
[----:B------:R-:W2:Y:S01]  /*0250*/  LDG.E R14, desc[UR6][R14.64] ;  /* 0x000000060e0e7981 */ /* 0x000ea2000c1e1900 */
[----:B------:R-:W-:Y:S01]  /*0260*/  BSSY.RECONVERGENT B4, `(.L_x_7) ;  /* 0x000013e000047945 */ /* 0x000fe20003800200 */
[----:B--2---:R-:W-:-:S13]  /*0270*/  ISETP.NE.AND P0, PT, R14, R11, PT ;  /* 0x0000000b0e00720c */ /* 0x004fda0003f05270 */
[----:B------:R-:W-:Y:S05]  /*0280*/  @P0 BRA `(.L_x_8) ;  /* 0x0000001000ec0947 */ /* 0x000fea0003800000 */
[----:B------:R-:W0:Y:S02]  /*0290*/  LDC.64 R14, c[0x0][0x3a0] ;  /* 0x0000e800ff0e7b82 */ /* 0x000e240000000a00 */
[----:B0-----:R-:W-:-:S06]  /*02a0*/  IMAD.WIDE.U32 R14, R20, 0x4, R14 ;  /* 0x00000004140e7825 */ /* 0x001fcc00078e000e */
[----:B------:R-:W2:Y:S02]  /*02b0*/  LDG.E R14, desc[UR6][R14.64] ;  /* 0x000000060e0e7981 */ /* 0x000ea4000c1e1900 */
[----:B--2---:R-:W-:-:S13]  /*02c0*/  ISETP.NE.AND P0, PT, R14, RZ, PT ;  /* 0x000000ff0e00720c */ /* 0x004fda0003f05270 */
[----:B------:R-:W-:Y:S05]  /*02d0*/  @!P0 BRA `(.L_x_8) ;  /* 0x0000001000d88947 */ /* 0x000fea0003800000 */
[----:B------:R-:W0:Y:S01]  /*02e0*/  LDC R25, c[0x0][0x3c0] ;  /* 0x0000f000ff197b82 */ /* 0x000e220000000800 */
[C---:B------:R-:W-:Y:S01]  /*02f0*/  ISETP.GE.U32.AND P0, PT, R6.reuse, 0xc, PT ;  /* 0x0000000c0600780c */ /* 0x040fe20003f06070 */
[----:B------:R-:W-:Y:S01]  /*0300*/  HFMA2 R21, -RZ, RZ, 0, 0 ;  /* 0x00000000ff157431 */ /* 0x000fe200000001ff */
[----:B------:R-:W-:Y:S02]  /*0310*/  LEA.HI R16, R6, 0x1, RZ, 0x1e ;  /* 0x0000000106107811 */ /* 0x000fe400078ff0ff */
[----:B------:R-:W-:Y:S02]  /*0320*/  MOV R23, RZ ;  /* 0x000000ff00177202 */ /* 0x000fe40000000f00 */
[----:B------:R-:W-:Y:S01]  /*0330*/  LOP3.LUT P1, RZ, R16, 0x3, RZ, 0xc0, !PT ;  /* 0x0000000310ff7812 */ /* 0x000fe2000782c0ff */
[----:B------:R-:W1:Y:S01]  /*0340*/  LDC.64 R14, c[0x0][0x388] ;  /* 0x0000e200ff0e7b82 */ /* 0x000e620000000a00 */
[----:B0-----:R-:W-:-:S04]  /*0350*/  IMAD R17, R20, R25, RZ ;  /* 0x0000001914117224 */ /* 0x001fc800078e02ff */
[----:B-1----:R-:W-:Y:S01]  /*0360*/  IMAD.WIDE.U32 R14, R17, 0x4, R14 ;  /* 0x00000004110e7825 */ /* 0x002fe200078e000e */
[----:B------:R-:W-:Y:S06]  /*0370*/  @!P0 BRA `(.L_x_9) ;  /* 0x00000004002c8947 */ /* 0x000fec0003800000 */
[----:B------:R-:W-:Y:S01]  /*0380*/  LEA.HI R22, R6, 0x1, RZ, 0x1e ;  /* 0x0000000106167811 */ /* 0x000fe200078ff0ff */
[----:B------:R-:W-:Y:S01]  /*0390*/  UMOV UR4, URZ ;  /* 0x000000ff00047c82 */ /* 0x000fe20008000000 */
[----:B------:R-:W-:Y:S02]  /*03a0*/  MOV R23, RZ ;  /* 0x000000ff00177202 */ /* 0x000fe40000000f00 */
[----:B------:R-:W-:Y:S02]  /*03b0*/  MOV R21, RZ ;  /* 0x000000ff00157202 */ /* 0x000fe40000000f00 */
[----:B------:R-:W-:-:S07]  /*03c0*/  LOP3.LUT R22, R22, 0x7ffffffc, RZ, 0xc0, !PT ;  /* 0x7ffffffc16167812 */ /* 0x000fce00078ec0ff */
.L_x_10:
[----:B------:R-:W-:-:S04]  /*03d0*/  IMAD.WIDE.U32 R18, R21, 0x4, R12 ;  /* 0x0000000415127825 */ /* 0x000fc800078e000c */
[----:B------:R-:W-:Y:S01]  /*03e0*/  IMAD.WIDE.U32 R16, R21, 0x4, R14 ;  /* 0x0000000415107825 */ /* 0x000fe200078e000e */
[----:B------:R-:W2:Y:S04]  /*03f0*/  LDG.E R26, desc[UR6][R18.64] ;  /* 0x00000006121a7981 */ /* 0x000ea8000c1e1900 */
[----:B------:R-:W2:Y:S04]  /*0400*/  LDG.E R29, desc[UR6][R16.64] ;  /* 0x00000006101d7981 */ /* 0x000ea8000c1e1900 */
[----:B------:R-:W3:Y:S04]  /*0410*/  LDG.E R24, desc[UR6][R18.64+0x4] ;  /* 0x0000040612187981 */ /* 0x000ee8000c1e1900 */
[----:B------:R-:W3:Y:S04]  /*0420*/  LDG.E R27, desc[UR6][R16.64+0x4] ;  /* 0x00000406101b7981 */ /* 0x000ee8000c1e1900 */
[----:B------:R-:W4:Y:S01]  /*0430*/  LDG.E R28, desc[UR6][R16.64+0x10] ;  /* 0x00001006101c7981 */ /* 0x000f22000c1e1900 */
[----:B--2---:R-:W-:-:S04]  /*0440*/  FADD R26, R26, -R29 ;  /* 0x8000001d1a1a7221 */ /* 0x004fc80000000000 */
[----:B------:R-:W-:Y:S02]  /*0450*/  FFMA R23, R26, R26, R23 ;  /* 0x0000001a1a177223 */ /* 0x000fe40000000017 */
[----:B------:R-:W2:Y:S01]  /*0460*/  LDG.E R26, desc[UR6][R18.64+0x8] ;  /* 0x00000806121a7981 */ /* 0x000ea2000c1e1900 */
[----:B---3--:R-:W-:-:S03]  /*0470*/  FADD R24, R24, -R27 ;  /* 0x8000001b18187221 */ /* 0x008fc60000000000 */
[----:B------:R-:W2:Y:S01]  /*0480*/  LDG.E R27, desc[UR6][R16.64+0x8] ;  /* 0x00000806101b7981 */ /* 0x000ea2000c1e1900 */
[----:B------:R-:W-:-:S03]  /*0490*/  FFMA R29, R24, R24, R23 ;  /* 0x00000018181d7223 */ /* 0x000fc60000000017 */
[----:B------:R-:W3:Y:S04]  /*04a0*/  LDG.E R23, desc[UR6][R18.64+0xc] ;  /* 0x00000c0612177981 */ /* 0x000ee8000c1e1900 */
[----:B------:R-:W3:Y:S01]  /*04b0*/  LDG.E R24, desc[UR6][R16.64+0xc] ;  /* 0x00000c0610187981 */ /* 0x000ee2000c1e1900 */
[----:B--2---:R-:W-:-:S03]  /*04c0*/  FADD R26, R26, -R27 ;  /* 0x8000001b1a1a7221 */ /* 0x004fc60000000000 */
[----:B------:R-:W4:Y:S01]  /*04d0*/  LDG.E R27, desc[UR6][R18.64+0x10] ;  /* 0x00001006121b7981 */ /* 0x000f22000c1e1900 */
[----:B------:R-:W-:Y:S01]  /*04e0*/  FFMA R26, R26, R26, R29 ;  /* 0x0000001a1a1a7223 */ /* 0x000fe2000000001d */
[----:B---3--:R-:W-:Y:S02]  /*04f0*/  FADD R23, R23, -R24 ;  /* 0x8000001817177221 */ /* 0x008fe40000000000 */
[----:B------:R-:W2:Y:S02]  /*0500*/  LDG.E R24, desc[UR6][R16.64+0x14] ;  /* 0x0000140610187981 */ /* 0x000ea4000c1e1900 */
[----:B------:R-:W-:Y:S02]  /*0510*/  FFMA R26, R23, R23, R26 ;  /* 0x00000017171a7223 */ /* 0x000fe4000000001a */
[----:B------:R-:W2:Y:S01]  /*0520*/  LDG.E R23, desc[UR6][R18.64+0x14] ;  /* 0x0000140612177981 */ /* 0x000ea2000c1e1900 */
[----:B----4-:R-:W-:-:S03]  /*0530*/  FADD R27, R27, -R28 ;  /* 0x8000001c1b1b7221 */ /* 0x010fc60000000000 */
[----:B------:R-:W3:Y:S01]  /*0540*/  LDG.E R28, desc[UR6][R16.64+0x20] ;  /* 0x00002006101c7981 */ /* 0x000ee2000c1e1900 */
[----:B------:R-:W-:-:S03]  /*0550*/  FFMA R26, R27, R27, R26 ;  /* 0x0000001b1b1a7223 */ /* 0x000fc6000000001a */
[----:B------:R-:W4:Y:S01]  /*0560*/  LDG.E R27, desc[UR6][R16.64+0x18] ;  /* 0x00001806101b7981 */ /* 0x000f22000c1e1900 */
[----:B--2---:R-:W-:-:S03]  /*0570*/  FADD R23, R23, -R24 ;  /* 0x8000001817177221 */ /* 0x004fc60000000000 */
[----:B------:R-:W2:Y:S01]  /*0580*/  LDG.E R24, desc[UR6][R16.64+0x1c] ;  /* 0x00001c0610187981 */ /* 0x000ea2000c1e1900 */
[----:B------:R-:W-:-:S03]  /*0590*/  FFMA R29, R23, R23, R26 ;  /* 0x00000017171d7223 */ /* 0x000fc6000000001a */
[----:B------:R-:W4:Y:S04]  /*05a0*/  LDG.E R26, desc[UR6][R18.64+0x18] ;  /* 0x00001806121a7981 */ /* 0x000f28000c1e1900 */
[----:B------:R-:W2:Y:S01]  /*05b0*/  LDG.E R23, desc[UR6][R18.64+0x1c] ;  /* 0x00001c0612177981 */ /* 0x000ea2000c1e1900 */
[----:B----4-:R-:W-:-:S03]  /*05c0*/  FADD R26, R26, -R27 ;  /* 0x8000001b1a1a7221 */ /* 0x010fc60000000000 */
[----:B------:R-:W3:Y:S01]  /*05d0*/  LDG.E R27, desc[UR6][R18.64+0x20] ;  /* 0x00002006121b7981 */ /* 0x000ee2000c1e1900 */
[----:B--2---:R-:W-:Y:S01]  /*05e0*/  FADD R23, R23, -R24 ;  /* 0x8000001817177221 */ /* 0x004fe20000000000 */
[----:B------:R-:W-:Y:S02]  /*05f0*/  FFMA R26, R26, R26, R29 ;  /* 0x0000001a1a1a7223 */ /* 0x000fe4000000001d */
[----:B------:R-:W2:Y:S02]  /*0600*/  LDG.E R24, desc[UR6][R16.64+0x24] ;  /* 0x0000240610187981 */ /* 0x000ea4000c1e1900 */
[----:B------:R-:W-:Y:S02]  /*0610*/  FFMA R26, R23, R23, R26 ;  /* 0x00000017171a7223 */ /* 0x000fe4000000001a */
[----:B------:R-:W2:Y:S01]  /*0620*/  LDG.E R23, desc[UR6][R18.64+0x24] ;  /* 0x0000240612177981 */ /* 0x000ea2000c1e1900 */
[----:B---3--:R-:W-:-:S03]  /*0630*/  FADD R27, R27, -R28 ;  /* 0x8000001c1b1b7221 */ /* 0x008fc60000000000 */
        /* <DEDUP_REMOVED lines=14> */
[----:B------:R-:W4:Y:S04]  /*0720*/  LDG.E R29, desc[UR6][R16.64+0x3c] ;  /* 0x00003c06101d7981 */ /* 0x000f28000c1e1900 */
[----:B------:R-:W2:Y:S01]  /*0730*/  LDG.E R23, desc[UR6][R18.64+0x34] ;  /* 0x0000340612177981 */ /* 0x000ea2000c1e1900 */
[----:B---3--:R-:W-:-:S04]  /*0740*/  FADD R27, R27, -R28 ;  /* 0x8000001c1b1b7221 */ /* 0x008fc80000000000 */
[----:B------:R-:W-:Y:S02]  /*0750*/  FFMA R26, R27, R27, R26 ;  /* 0x0000001b1b1a7223 */ /* 0x000fe4000000001a */
[----:B------:R-:W3:Y:S01]  /*0760*/  LDG.E R27, desc[UR6][R16.64+0x38] ;  /* 0x00003806101b7981 */ /* 0x000ee2000c1e1900 */
[----:B--2---:R-:W-:-:S03]  /*0770*/  FADD R23, R23, -R24 ;  /* 0x8000001817177221 */ /* 0x004fc60000000000 */
[----:B------:R-:W3:Y:S01]  /*0780*/  LDG.E R24, desc[UR6][R18.64+0x38] ;  /* 0x0000380612187981 */ /* 0x000ee2000c1e1900 */
[----:B------:R-:W-:-:S03]  /*0790*/  FFMA R23, R23, R23, R26 ;  /* 0x0000001717177223 */ /* 0x000fc6000000001a */
[----:B------:R-:W4:Y:S01]  /*07a0*/  LDG.E R26, desc[UR6][R18.64+0x3c] ;  /* 0x00003c06121a7981 */ /* 0x000f22000c1e1900 */
[----:B------:R-:W-:-:S06]  /*07b0*/  UIADD3 UR4, UPT, UPT, UR4, 0x4, URZ ;  /* 0x0000000404047890 */ /* 0x000fcc000fffe0ff */
[----:B------:R-:W-:Y:S02]  /*07c0*/  ISETP.NE.AND P0, PT, R22, UR4, PT ;  /* 0x0000000416007c0c */ /* 0x000fe4000bf05270 */
[----:B------:R-:W-:Y:S01]  /*07d0*/  IADD3 R21, PT, PT, R21, 0x10, RZ ;  /* 0x0000001015157810 */ /* 0x000fe20007ffe0ff */
[----:B---3--:R-:W-:Y:S01]  /*07e0*/  FADD R24, R24, -R27 ;  /* 0x8000001b18187221 */ /* 0x008fe20000000000 */
[----:B----4-:R-:W-:-:S03]  /*07f0*/  FADD R26, R26, -R29 ;  /* 0x8000001d1a1a7221 */ /* 0x010fc60000000000 */
[----:B------:R-:W-:-:S04]  /*0800*/  FFMA R23, R24, R24, R23 ;  /* 0x0000001818177223 */ /* 0x000fc80000000017 */
[----:B------:R-:W-:Y:S02]  /*0810*/  FFMA R23, R26, R26, R23 ;  /* 0x0000001a1a177223 */ /* 0x000fe40000000017 */
[----:B------:R-:W-:Y:S05]  /*0820*/  @P0 BRA `(.L_x_10) ;  /* 0xfffffff800e80947 */ /* 0x000fea000383ffff */
.L_x_9:
[----:B------:R-:W-:Y:S05]  /*0830*/  @!P1 BRA `(.L_x_11) ;  /* 0x0000000000e49947 */ /* 0x000fea0003800000 */
[----:B------:R-:W-:Y:S02]  /*0840*/  ISETP.NE.AND P0, PT, R8, RZ, PT ;  /* 0x000000ff0800720c */ /* 0x000fe40003f05270 */
[----:B------:R-:W-:-:S11]  /*0850*/  ISETP.NE.AND P1, PT, R10, RZ, PT ;  /* 0x000000ff0a00720c */ /* 0x000fd60003f25270 */
[----:B------:R-:W-:Y:S05]  /*0860*/  @!P0 BRA `(.L_x_12) ;  /* 0x00000000008c8947 */ /* 0x000fea0003800000 */
[----:B------:R-:W-:-:S04]  /*0870*/  IMAD.WIDE.U32 R18, R21, 0x4, R12 ;  /* 0x0000000415127825 */ /* 0x000fc800078e000c */
[----:B------:R-:W-:Y:S01]  /*0880*/  IMAD.WIDE.U32 R16, R21, 0x4, R14 ;  /* 0x0000000415107825 */ /* 0x000fe200078e000e */
[----:B------:R-:W2:Y:S04]  /*0890*/  LDG.E R22, desc[UR6][R18.64] ;  /* 0x0000000612167981 */ /* 0x000ea8000c1e1900 */
[----:B------:R-:W2:Y:S04]  /*08a0*/  LDG.E R27, desc[UR6][R16.64] ;  /* 0x00000006101b7981 */ /* 0x000ea8000c1e1900 */
[----:B------:R-:W3:Y:S04]  /*08b0*/  LDG.E R24, desc[UR6][R18.64+0x4] ;  /* 0x0000040612187981 */ /* 0x000ee8000c1e1900 */
[----:B------:R-:W3:Y:S04]  /*08c0*/  LDG.E R29, desc[UR6][R16.64+0x4] ;  /* 0x00000406101d7981 */ /* 0x000ee8000c1e1900 */
[----:B------:R-:W4:Y:S01]  /*08d0*/  LDG.E R28, desc[UR6][R16.64+0x10] ;  /* 0x00001006101c7981 */ /* 0x000f22000c1e1900 */
[----:B--2---:R-:W-:-:S03]  /*08e0*/  FADD R22, R22, -R27 ;  /* 0x8000001b16167221 */ /* 0x004fc60000000000 */
[----:B------:R-:W2:Y:S01]  /*08f0*/  LDG.E R27, desc[UR6][R16.64+0xc] ;  /* 0x00000c06101b7981 */ /* 0x000ea2000c1e1900 */
[----:B------:R-:W-:-:S03]  /*0900*/  FFMA R23, R22, R22, R23 ;  /* 0x0000001616177223 */ /* 0x000fc60000000017 */
[----:B------:R-:W5:Y:S01]  /*0910*/  LDG.E R22, desc[UR6][R18.64+0x8] ;  /* 0x0000080612167981 */ /* 0x000f62000c1e1900 */
[----:B---3--:R-:W-:-:S04]  /*0920*/  FADD R24, R24, -R29 ;  /* 0x8000001d18187221 */ /* 0x008fc80000000000 */
[----:B------:R-:W-:Y:S02]  /*0930*/  FFMA R29, R24, R24, R23 ;  /* 0x00000018181d7223 */ /* 0x000fe40000000017 */
[----:B------:R-:W5:Y:S04]  /*0940*/  LDG.E R23, desc[UR6][R16.64+0x8] ;  /* 0x0000080610177981 */ /* 0x000f68000c1e1900 */
[----:B------:R-:W2:Y:S01]  /*0950*/  LDG.E R24, desc[UR6][R18.64+0xc] ;  /* 0x00000c0612187981 */ /* 0x000ea2000c1e1900 */
[----:B-----5:R-:W-:-:S03]  /*0960*/  FADD R22, R22, -R23 ;  /* 0x8000001716167221 */ /* 0x020fc60000000000 */
[----:B------:R-:W3:Y:S01]  /*0970*/  LDG.E R23, desc[UR6][R16.64+0x14] ;  /* 0x0000140610177981 */ /* 0x000ee2000c1e1900 */
[----:B--2---:R-:W-:-:S03]  /*0980*/  FADD R24, R24, -R27 ;  /* 0x8000001b18187221 */ /* 0x004fc60000000000 */
[----:B------:R-:W4:Y:S01]  /*0990*/  LDG.E R27, desc[UR6][R18.64+0x10] ;  /* 0x00001006121b7981 */ /* 0x000f22000c1e1900 */
[----:B------:R-:W-:-:S03]  /*09a0*/  FFMA R29, R22, R22, R29 ;  /* 0x00000016161d7223 */ /* 0x000fc6000000001d */
[----:B------:R-:W3:Y:S01]  /*09b0*/  LDG.E R22, desc[UR6][R18.64+0x14] ;  /* 0x0000140612167981 */ /* 0x000ee2000c1e1900 */
[----:B------:R-:W-:-:S03]  /*09c0*/  FFMA R26, R24, R24, R29 ;  /* 0x00000018181a7223 */ /* 0x000fc6000000001d */
[----:B------:R-:W2:Y:S04]  /*09d0*/  LDG.E R24, desc[UR6][R18.64+0x18] ;  /* 0x0000180612187981 */ /* 0x000ea8000c1e1900 */
[----:B------:R-:W2:Y:S01]  /*09e0*/  LDG.E R29, desc[UR6][R16.64+0x18] ;  /* 0x00001806101d7981 */ /* 0x000ea2000c1e1900 */
[----:B----4-:R-:W-:-:S04]  /*09f0*/  FADD R27, R27, -R28 ;  /* 0x8000001c1b1b7221 */ /* 0x010fc80000000000 */
[----:B------:R-:W-:Y:S01]  /*0a00*/  FFMA R26, R27, R27, R26 ;  /* 0x0000001b1b1a7223 */ /* 0x000fe2000000001a */
[----:B---3--:R-:W-:Y:S01]  /*0a10*/  FADD R23, R22, -R23 ;  /* 0x8000001716177221 */ /* 0x008fe20000000000 */
[----:B------:R-:W3:Y:S04]  /*0a20*/  LDG.E R27, desc[UR6][R18.64+0x1c] ;  /* 0x00001c06121b7981 */ /* 0x000ee8000c1e1900 */
[----:B------:R-:W3:Y:S01]  /*0a30*/  LDG.E R22, desc[UR6][R16.64+0x1c] ;  /* 0x00001c0610167981 */ /* 0x000ee2000c1e1900 */
[----:B------:R-:W-:Y:S01]  /*0a40*/  FFMA R23, R23, R23, R26 ;  /* 0x0000001717177223 */ /* 0x000fe2000000001a */
[----:B--2---:R-:W-:-:S04]  /*0a50*/  FADD R24, R24, -R29 ;  /* 0x8000001d18187221 */ /* 0x004fc80000000000 */
[----:B------:R-:W-:Y:S01]  /*0a60*/  FFMA R23, R24, R24, R23 ;  /* 0x0000001818177223 */ /* 0x000fe20000000017 */
[----:B------:R-:W-:Y:S01]  /*0a70*/  IADD3 R21, PT, PT, R21, 0x8, RZ ;  /* 0x0000000815157810 */ /* 0x000fe20007ffe0ff */
[----:B---3--:R-:W-:-:S04]  /*0a80*/  FADD R22, R27, -R22 ;  /* 0x800000161b167221 */ /* 0x008fc80000000000 */
[----:B------:R-:W-:-:S07]  /*0a90*/  FFMA R23, R22, R22, R23 ;  /* 0x0000001616177223 */ /* 0x000fce0000000017 */
.L_x_12:
[----:B------:R-:W-:Y:S05]  /*0aa0*/  @P1 BRA `(.L_x_11) ;  /* 0x0000000000481947 */ /* 0x000fea0003800000 */
[----:B------:R-:W-:-:S04]  /*0ab0*/  IMAD.WIDE.U32 R18, R21, 0x4, R12 ;  /* 0x0000000415127825 */ /* 0x000fc800078e000c */
[----:B------:R-:W-:Y:S01]  /*0ac0*/  IMAD.WIDE.U32 R16, R21, 0x4, R14 ;  /* 0x0000000415107825 */ /* 0x000fe200078e000e */
[----:B------:R-:W2:Y:S04]  /*0ad0*/  LDG.E R26, desc[UR6][R18.64] ;  /* 0x00000006121a7981 */ /* 0x000ea8000c1e1900 */
[----:B------:R-:W2:Y:S04]  /*0ae0*/  LDG.E R27, desc[UR6][R16.64] ;  /* 0x00000006101b7981 */ /* 0x000ea8000c1e1900 */
[----:B------:R-:W3:Y:S04]  /*0af0*/  LDG.E R22, desc[UR6][R18.64+0x4] ;  /* 0x0000040612167981 */ /* 0x000ee8000c1e1900 */
[----:B------:R-:W4:Y:S04]  /*0b00*/  LDG.E R21, desc[UR6][R18.64+0x8] ;  /* 0x0000080612157981 */ /* 0x000f28000c1e1900 */
[----:B------:R-:W5:Y:S01]  /*0b10*/  LDG.E R24, desc[UR6][R18.64+0xc] ;  /* 0x00000c0612187981 */ /* 0x000f62000c1e1900 */
[----:B--2---:R-:W-:-:S03]  /*0b20*/  FADD R26, R26, -R27 ;  /* 0x8000001b1a1a7221 */ /* 0x004fc60000000000 */
[----:B------:R-:W3:Y:S01]  /*0b30*/  LDG.E R27, desc[UR6][R16.64+0x4] ;  /* 0x00000406101b7981 */ /* 0x000ee2000c1e1900 */
[----:B------:R-:W-:-:S03]  /*0b40*/  FFMA R29, R26, R26, R23 ;  /* 0x0000001a1a1d7223 */ /* 0x000fc60000000017 */
[----:B------:R-:W4:Y:S04]  /*0b50*/  LDG.E R26, desc[UR6][R16.64+0x8] ;  /* 0x00000806101a7981 */ /* 0x000f28000c1e1900 */
[----:B------:R-:W5:Y:S01]  /*0b60*/  LDG.E R23, desc[UR6][R16.64+0xc] ;  /* 0x00000c0610177981 */ /* 0x000f62000c1e1900 */
[----:B---3--:R-:W-:-:S04]  /*0b70*/  FADD R22, R22, -R27 ;  /* 0x8000001b16167221 */ /* 0x008fc80000000000 */
[----:B------:R-:W-:Y:S01]  /*0b80*/  FFMA R22, R22, R22, R29 ;  /* 0x0000001616167223 */ /* 0x000fe2000000001d */
[----:B----4-:R-:W-:Y:S01]  /*0b90*/  FADD R21, R21, -R26 ;  /* 0x8000001a15157221 */ /* 0x010fe20000000000 */
[----:B-----5:R-:W-:-:S03]  /*0ba0*/  FADD R23, R24, -R23 ;  /* 0x8000001718177221 */ /* 0x020fc60000000000 */
[----:B------:R-:W-:-:S04]  /*0bb0*/  FFMA R22, R21, R21, R22 ;  /* 0x0000001515167223 */ /* 0x000fc80000000016 */
[----:B------:R-:W-:-:S07]  /*0bc0*/  FFMA R23, R23, R23, R22 ;  /* 0x0000001717177223 */ /* 0x000fce0000000016 */
.L_x_11:
[----:B------:R-:W-:-:S04]  /*0bd0*/  LOP3.LUT R16, R6, 0xfffffffc, RZ, 0xc0, !PT ;  /* 0xfffffffc06107812 */ /* 0x000fc800078ec0ff */
[----:B------:R-:W-:-:S04]  /*0be0*/  IADD3 R21, PT, PT, R16, 0x4, RZ ;  /* 0x0000000410157810 */ /* 0x000fc80007ffe0ff */
[----:B------:R-:W-:-:S13]  /*0bf0*/  ISETP.GE.U32.AND P0, PT, R21, R25, PT ;  /* 0x000000191500720c */ /* 0x000fda0003f06070 */
[----:B------:R-:W-:Y:S05]  /*0c00*/  @P0 BRA `(.L_x_13) ;  /* 0x0000000800800947 */ /* 0x000fea0003800000 */
[----:B------:R-:W-:Y:S02]  /*0c10*/  LOP3.LUT R16, R6, 0xfffffffc, RZ, 0xc0, !PT ;  /* 0xfffffffc06107812 */ /* 0x000fe400078ec0ff */
[----:B------:R-:W-:Y:S02]  /*0c20*/  ISETP.NE.AND P1, PT, R7, RZ, PT ;  /* 0x000000ff0700720c */ /* 0x000fe40003f25270 */
[----:B------:R-:W-:-:S04]  /*0c30*/  IADD3 R16, PT, PT, -R16, -0x5, R25 ;  /* 0xfffffffb10107810 */ /* 0x000fc80007ffe119 */
[----:B------:R-:W-:-:S13]  /*0c40*/  ISETP.GE.U32.AND P0, PT, R16, 0xf, PT ;  /* 0x0000000f1000780c */ /* 0x000fda0003f06070 */
[----:B------:R-:W-:Y:S05]  /*0c50*/  @!P0 BRA `(.L_x_14) ;  /* 0x00000004001c8947 */ /* 0x000fea0003800000 */
[----:B------:R-:W-:-:S05]  /*0c60*/  UMOV UR4, URZ ;  /* 0x000000ff00047c82 */ /* 0x000fca0008000000 */
.L_x_15:
        /* <DEDUP_REMOVED lines=8> */
[----:B------:R-:W4:Y:S01]  /*0cf0*/  LDG.E R27, desc[UR6][R16.64+0xc] ;  /* 0x00000c06101b7981 */ /* 0x000f22000c1e1900 */
[----:B------:R-:W-:-:S03]  /*0d00*/  FFMA R22, R22, R22, R23 ;  /* 0x0000001616167223 */ /* 0x000fc60000000017 */
[----:B------:R-:W2:Y:S01]  /*0d10*/  LDG.E R23, desc[UR6][R18.64+0x8] ;  /* 0x0000080612177981 */ /* 0x000ea2000c1e1900 */
[----:B---3--:R-:W-:-:S03]  /*0d20*/  FADD R29, R24, -R29 ;  /* 0x8000001d181d7221 */ /* 0x008fc60000000000 */
[----:B------:R-:W2:Y:S01]  /*0d30*/  LDG.E R24, desc[UR6][R16.64+0x8] ;  /* 0x0000080610187981 */ /* 0x000ea2000c1e1900 */
[----:B------:R-:W-:-:S03]  /*0d40*/  FFMA R22, R29, R29, R22 ;  /* 0x0000001d1d167223 */ /* 0x000fc60000000016 */
[----:B------:R-:W3:Y:S01]  /*0d50*/  LDG.E R29, desc[UR6][R16.64+0x30] ;  /* 0x00003006101d7981 */ /* 0x000ee2000c1e1900 */
[----:B----4-:R-:W-:-:S03]  /*0d60*/  FADD R27, R26, -R27 ;  /* 0x8000001b1a1b7221 */ /* 0x010fc60000000000 */
[----:B------:R-:W4:Y:S01]  /*0d70*/  LDG.E R26, desc[UR6][R18.64+0x14] ;  /* 0x00001406121a7981 */ /* 0x000f22000c1e1900 */
[----:B--2---:R-:W-:-:S03]  /*0d80*/  FADD R23, R23, -R24 ;  /* 0x8000001817177221 */ /* 0x004fc60000000000 */
[----:B------:R-:W2:Y:S01]  /*0d90*/  LDG.E R24, desc[UR6][R16.64+0x10] ;  /* 0x0000100610187981 */ /* 0x000ea2000c1e1900 */
[----:B------:R-:W-:-:S03]  /*0da0*/  FFMA R22, R23, R23, R22 ;  /* 0x0000001717167223 */ /* 0x000fc60000000016 */
[----:B------:R-:W2:Y:S01]  /*0db0*/  LDG.E R23, desc[UR6][R18.64+0x10] ;  /* 0x0000100612177981 */ /* 0x000ea2000c1e1900 */
[----:B------:R-:W-:-:S03]  /*0dc0*/  FFMA R22, R27, R27, R22 ;  /* 0x0000001b1b167223 */ /* 0x000fc60000000016 */
[----:B------:R-:W4:Y:S01]  /*0dd0*/  LDG.E R27, desc[UR6][R16.64+0x14] ;  /* 0x00001406101b7981 */ /* 0x000f22000c1e1900 */
[----:B--2---:R-:W-:-:S03]  /*0de0*/  FADD R23, R23, -R24 ;  /* 0x8000001817177221 */ /* 0x004fc60000000000 */
[----:B------:R-:W2:Y:S01]  /*0df0*/  LDG.E R24, desc[UR6][R16.64+0x18] ;  /* 0x0000180610187981 */ /* 0x000ea2000c1e1900 */
[----:B------:R-:W-:Y:S01]  /*0e00*/  FFMA R22, R23, R23, R22 ;  /* 0x0000001717167223 */ /* 0x000fe20000000016 */
[----:B----4-:R-:W-:Y:S02]  /*0e10*/  FADD R27, R26, -R27 ;  /* 0x8000001b1a1b7221 */ /* 0x010fe40000000000 */
[----:B------:R-:W2:Y:S02]  /*0e20*/  LDG.E R23, desc[UR6][R18.64+0x18] ;  /* 0x0000180612177981 */ /* 0x000ea4000c1e1900 */
[----:B------:R-:W-:Y:S02]  /*0e30*/  FFMA R22, R27, R27, R22 ;  /* 0x0000001b1b167223 */ /* 0x000fe40000000016 */
[----:B------:R-:W4:Y:S04]  /*0e40*/  LDG.E R26, desc[UR6][R18.64+0x1c] ;  /* 0x00001c06121a7981 */ /* 0x000f28000c1e1900 */
[----:B------:R-:W4:Y:S01]  /*0e50*/  LDG.E R27, desc[UR6][R16.64+0x1c] ;  /* 0x00001c06101b7981 */ /* 0x000f22000c1e1900 */
[----:B--2---:R-:W-:-:S03]  /*0e60*/  FADD R23, R23, -R24 ;  /* 0x8000001817177221 */ /* 0x004fc60000000000 */
[----:B------:R-:W2:Y:S01]  /*0e70*/  LDG.E R24, desc[UR6][R16.64+0x20] ;  /* 0x0000200610187981 */ /* 0x000ea2000c1e1900 */
[----:B------:R-:W-:-:S03]  /*0e80*/  FFMA R22, R23, R23, R22 ;  /* 0x0000001717167223 */ /* 0x000fc60000000016 */
[----:B------:R-:W2:Y:S01]  /*0e90*/  LDG.E R23, desc[UR6][R18.64+0x20] ;  /* 0x0000200612177981 */ /* 0x000ea2000c1e1900 */
[----:B----4-:R-:W-:-:S03]  /*0ea0*/  FADD R27, R26, -R27 ;  /* 0x8000001b1a1b7221 */ /* 0x010fc60000000000 */
[----:B------:R-:W4:Y:S01]  /*0eb0*/  LDG.E R26, desc[UR6][R18.64+0x24] ;  /* 0x00002406121a7981 */ /* 0x000f22000c1e1900 */
[----:B------:R-:W-:-:S03]  /*0ec0*/  FFMA R22, R27, R27, R22 ;  /* 0x0000001b1b167223 */ /* 0x000fc60000000016 */
        /* <DEDUP_REMOVED lines=10> */
[----:B------:R-:W3:Y:S01]  /*0f70*/  LDG.E R24, desc[UR6][R18.64+0x30] ;  /* 0x0000300612187981 */ /* 0x000ee2000c1e1900 */
[----:B------:R-:W-:-:S03]  /*0f80*/  FFMA R22, R23, R23, R22 ;  /* 0x0000001717167223 */ /* 0x000fc60000000016 */
[----:B------:R-:W2:Y:S01]  /*0f90*/  LDG.E R23, desc[UR6][R16.64+0x34] ;  /* 0x0000340610177981 */ /* 0x000ea2000c1e1900 */
[----:B----4-:R-:W-:-:S03]  /*0fa0*/  FADD R27, R26, -R27 ;  /* 0x8000001b1a1b7221 */ /* 0x010fc60000000000 */
[----:B------:R-:W4:Y:S01]  /*0fb0*/  LDG.E R26, desc[UR6][R18.64+0x3c] ;  /* 0x00003c06121a7981 */ /* 0x000f22000c1e1900 */
[----:B------:R-:W-:-:S03]  /*0fc0*/  FFMA R27, R27, R27, R22 ;  /* 0x0000001b1b1b7223 */ /* 0x000fc60000000016 */
[----:B------:R-:W2:Y:S01]  /*0fd0*/  LDG.E R22, desc[UR6][R18.64+0x34] ;  /* 0x0000340612167981 */ /* 0x000ea2000c1e1900 */
[----:B---3--:R-:W-:-:S03]  /*0fe0*/  FADD R24, R24, -R29 ;  /* 0x8000001d18187221 */ /* 0x008fc60000000000 */
[----:B------:R-:W4:Y:S01]  /*0ff0*/  LDG.E R29, desc[UR6][R16.64+0x3c] ;  /* 0x00003c06101d7981 */ /* 0x000f22000c1e1900 */
[----:B------:R-:W-:-:S03]  /*1000*/  FFMA R27, R24, R24, R27 ;  /* 0x00000018181b7223 */ /* 0x000fc6000000001b */
[----:B------:R-:W3:Y:S01]  /*1010*/  LDG.E R24, desc[UR6][R18.64+0x38] ;  /* 0x0000380612187981 */ /* 0x000ee2000c1e1900 */
[----:B--2---:R-:W-:-:S03]  /*1020*/  FADD R22, R22, -R23 ;  /* 0x8000001716167221 */ /* 0x004fc60000000000 */
[----:B------:R-:W3:Y:S01]  /*1030*/  LDG.E R23, desc[UR6][R16.64+0x38] ;  /* 0x0000380610177981 */ /* 0x000ee2000c1e1900 */
[----:B------:R-:W-:Y:S01]  /*1040*/  UIADD3 UR4, UPT, UPT, UR4, 0x10, URZ ;  /* 0x0000001004047890 */ /* 0x000fe2000fffe0ff */
[----:B------:R-:W-:-:S03]  /*1050*/  FFMA R27, R22, R22, R27 ;  /* 0x00000016161b7223 */ /* 0x000fc6000000001b */
[----:B------:R-:W-:Y:S01]  /*1060*/  UISETP.NE.AND UP0, UPT, UR4, URZ, UPT ;  /* 0x000000ff0400728c */ /* 0x000fe2000bf05270 */
[----:B------:R-:W-:Y:S01]  /*1070*/  IADD3 R21, PT, PT, R21, 0x10, RZ ;  /* 0x0000001015157810 */ /* 0x000fe20007ffe0ff */
[----:B----4-:R-:W-:Y:S01]  /*1080*/  FADD R26, R26, -R29 ;  /* 0x8000001d1a1a7221 */ /* 0x010fe20000000000 */
[----:B---3--:R-:W-:-:S04]  /*1090*/  FADD R24, R24, -R23 ;  /* 0x8000001718187221 */ /* 0x008fc80000000000 */
[----:B------:R-:W-:-:S04]  /*10a0*/  FFMA R27, R24, R24, R27 ;  /* 0x00000018181b7223 */ /* 0x000fc8000000001b */
[----:B------:R-:W-:Y:S01]  /*10b0*/  FFMA R23, R26, R26, R27 ;  /* 0x0000001a1a177223 */ /* 0x000fe2000000001b */
[----:B------:R-:W-:Y:S06]  /*10c0*/  BRA.U UP0, `(.L_x_15) ;  /* 0xfffffff900e87547 */ /* 0x000fec000b83ffff */
.L_x_14:
[----:B------:R-:W-:Y:S05]  /*10d0*/  @!P1 BRA `(.L_x_13) ;  /* 0x00000004004c9947 */ /* 0x000fea0003800000 */
[----:B------:R-:W-:-:S04]  /*10e0*/  IADD3 R17, PT, PT, -R8, 0xc, R25 ;  /* 0x0000000c08117810 */ /* 0x000fc80007ffe119 */
[C---:B------:R-:W-:Y:S02]  /*10f0*/  LOP3.LUT R16, R17.reuse, 0xf, RZ, 0xc0, !PT ;  /* 0x0000000f11107812 */ /* 0x040fe400078ec0ff */
[----:B------:R-:W-:Y:S02]  /*1100*/  LOP3.LUT P1, RZ, R17, 0x7, RZ, 0xc0, !PT ;  /* 0x0000000711ff7812 */ /* 0x000fe4000782c0ff */
[----:B------:R-:W-:-:S04]  /*1110*/  IADD3 R16, PT, PT, R16, -0x1, RZ ;  /* 0xffffffff10107810 */ /* 0x000fc80007ffe0ff */
[----:B------:R-:W-:-:S13]  /*1120*/  ISETP.GE.U32.AND P0, PT, R16, 0x7, PT ;  /* 0x000000071000780c */ /* 0x000fda0003f06070 */
        /* <DEDUP_REMOVED lines=19> */
[----:B------:R-:W3:Y:S01]  /*1260*/  LDG.E R24, desc[UR6][R16.64+0x10] ;  /* 0x0000100610187981 */ /* 0x000ee2000c1e1900 */
[----:B------:R-:W-:-:S03]  /*1270*/  FFMA R22, R23, R23, R22 ;  /* 0x0000001717167223 */ /* 0x000fc60000000016 */
[----:B------:R-:W2:Y:S01]  /*1280*/  LDG.E R23, desc[UR6][R18.64+0x14] ;  /* 0x0000140612177981 */ /* 0x000ea2000c1e1900 */
        /* <DEDUP_REMOVED lines=8> */
[----:B------:R-:W-:Y:S01]  /*1310*/  FFMA R27, R22, R22, R27 ;  /* 0x00000016161b7223 */ /* 0x000fe2000000001b */
[----:B------:R-:W-:Y:S01]  /*1320*/  IADD3 R21, PT, PT, R21, 0x8, RZ ;  /* 0x0000000815157810 */ /* 0x000fe20007ffe0ff */
[----:B----4-:R-:W-:Y:S01]  /*1330*/  FADD R26, R26, -R29 ;  /* 0x8000001d1a1a7221 */ /* 0x010fe20000000000 */
[----:B---3--:R-:W-:-:S04]  /*1340*/  FADD R24, R24, -R23 ;  /* 0x8000001718187221 */ /* 0x008fc80000000000 */
[----:B------:R-:W-:-:S04]  /*1350*/  FFMA R27, R24, R24, R27 ;  /* 0x00000018181b7223 */ /* 0x000fc8000000001b */
[----:B------:R-:W-:-:S07]  /*1360*/  FFMA R23, R26, R26, R27 ;  /* 0x0000001a1a177223 */ /* 0x000fce000000001b */
.L_x_16:
[----:B------:R-:W-:Y:S05]  /*1370*/  @!P1 BRA `(.L_x_13) ;  /* 0x0000000000a49947 */ /* 0x000fea0003800000 */
[----:B------:R-:W-:-:S04]  /*1380*/  LOP3.LUT R25, R25, 0x4, RZ, 0x3c, !PT ;  /* 0x0000000419197812 */ /* 0x000fc800078e3cff */
[----:B------:R-:W-:-:S04]  /*1390*/  IADD3 R25, PT, PT, -R10, R25, RZ ;  /* 0x000000190a197210 */ /* 0x000fc80007ffe1ff */
[----:B------:R-:W-:-:S04]  /*13a0*/  LOP3.LUT R25, R25, 0x7, RZ, 0xc0, !PT ;  /* 0x0000000719197812 */ /* 0x000fc800078ec0ff */
[----:B------:R-:W-:-:S04]  /*13b0*/  IADD3 R25, PT, PT, R25, -0x1, RZ ;  /* 0xffffffff19197810 */ /* 0x000fc80007ffe0ff */
[----:B------:R-:W-:-:S13]  /*13c0*/  ISETP.GE.U32.AND P0, PT, R25, 0x3, PT ;  /* 0x000000031900780c */ /* 0x000fda0003f06070 */
[----:B------:R-:W-:-:S04]  /*13d0*/  @P0 IMAD.WIDE.U32 R16, R21, 0x4, R12 ;  /* 0x0000000415100825 */ /* 0x000fc800078e000c */
[C---:B------:R-:W-:Y:S01]  /*13e0*/  @P0 IMAD.WIDE.U32 R18, R21.reuse, 0x4, R14 ;  /* 0x0000000415120825 */ /* 0x040fe200078e000e */
[----:B------:R-:W2:Y:S04]  /*13f0*/  @P0 LDG.E R24, desc[UR6][R16.64] ;  /* 0x0000000610180981 */ /* 0x000ea8000c1e1900 */
[----:B------:R-:W2:Y:S04]  /*1400*/  @P0 LDG.E R25, desc[UR6][R18.64] ;  /* 0x0000000612190981 */ /* 0x000ea8000c1e1900 */
[----:B------:R-:W3:Y:S04]  /*1410*/  @P0 LDG.E R28, desc[UR6][R16.64+0x4] ;  /* 0x00000406101c0981 */ /* 0x000ee8000c1e1900 */
[----:B------:R-:W3:Y:S01]  /*1420*/  @P0 LDG.E R27, desc[UR6][R18.64+0x4] ;  /* 0x00000406121b0981 */ /* 0x000ee2000c1e1900 */
[----:B------:R-:W-:-:S03]  /*1430*/  @P0 IADD3 R21, PT, PT, R21, 0x4, RZ ;  /* 0x0000000415150810 */ /* 0x000fc60007ffe0ff */
[----:B------:R-:W4:Y:S02]  /*1440*/  @P0 LDG.E R22, desc[UR6][R16.64+0x8] ;  /* 0x0000080610160981 */ /* 0x000f24000c1e1900 */
[----:B------:R-:W-:Y:S02]  /*1450*/  IMAD.WIDE.U32 R14, R21, 0x4, R14 ;  /* 0x00000004150e7825 */ /* 0x000fe400078e000e */
[----:B------:R0:W5:Y:S04]  /*1460*/  @P0 LDG.E R26, desc[UR6][R16.64+0xc] ;  /* 0x00000c06101a0981 */ /* 0x000168000c1e1900 */
[----:B------:R-:W5:Y:S01]  /*1470*/  @P0 LDG.E R29, desc[UR6][R18.64+0xc] ;  /* 0x00000c06121d0981 */ /* 0x000f62000c1e1900 */
[----:B--2---:R-:W-:-:S04]  /*1480*/  @P0 FADD R24, R24, -R25 ;  /* 0x8000001918180221 */ /* 0x004fc80000000000 */
[----:B0-----:R-:W-:Y:S01]  /*1490*/  @P0 FFMA R17, R24, R24, R23 ;  /* 0x0000001818110223 */ /* 0x001fe20000000017 */
[----:B---3--:R-:W-:Y:S02]  /*14a0*/  @P0 FADD R28, R28, -R27 ;  /* 0x8000001b1c1c0221 */ /* 0x008fe40000000000 */
[----:B------:R-:W4:Y:S01]  /*14b0*/  @P0 LDG.E R27, desc[UR6][R18.64+0x8] ;  /* 0x00000806121b0981 */ /* 0x000f22000c1e1900 */
[----:B------:R-:W-:-:S04]  /*14c0*/  IMAD.WIDE.U32 R24, R21, 0x4, R12 ;  /* 0x0000000415187825 */ /* 0x000fc800078e000c */
[----:B------:R-:W-:Y:S02]  /*14d0*/  @P0 FFMA R17, R28, R28, R17 ;  /* 0x0000001c1c110223 */ /* 0x000fe40000000011 */
[----:B------:R-:W2:Y:S04]  /*14e0*/  LDG.E R28, desc[UR6][R14.64] ;  /* 0x000000060e1c7981 */ /* 0x000ea8000c1e1900 */
[----:B------:R-:W2:Y:S01]  /*14f0*/  LDG.E R21, desc[UR6][R24.64] ;  /* 0x0000000618157981 */ /* 0x000ea2000c1e1900 */
[----:B------:R-:W-:Y:S01]  /*1500*/  ISETP.NE.AND P1, PT, R7, 0x1, PT ;  /* 0x000000010700780c */ /* 0x000fe20003f25270 */
[----:B-----5:R-:W-:Y:S01]  /*1510*/  @P0 FADD R26, R26, -R29 ;  /* 0x8000001d1a1a0221 */ /* 0x020fe20000000000 */
[----:B----4-:R-:W-:-:S04]  /*1520*/  @P0 FADD R22, R22, -R27 ;  /* 0x8000001b16160221 */ /* 0x010fc80000000000 */
[----:B------:R-:W-:Y:S01]  /*1530*/  @P0 FFMA R17, R22, R22, R17 ;  /* 0x0000001616110223 */ /* 0x000fe20000000011 */
[----:B--2---:R-:W-:-:S03]  /*1540*/  FADD R28, R21, -R28 ;  /* 0x8000001c151c7221 */ /* 0x004fc60000000000 */
[----:B------:R-:W-:-:S04]  /*1550*/  @P0 FFMA R23, R26, R26, R17 ;  /* 0x0000001a1a170223 */ /* 0x000fc80000000011 */
[----:B------:R-:W-:Y:S01]  /*1560*/  FFMA R23, R28, R28, R23 ;  /* 0x0000001c1c177223 */ /* 0x000fe20000000017 */
[----:B------:R-:W-:Y:S06]  /*1570*/  @!P1 BRA `(.L_x_13) ;  /* 0x0000000000249947 */ /* 0x000fec0003800000 */
[----:B------:R-:W-:Y:S01]  /*1580*/  ISETP.NE.AND P0, PT, R7, 0x2, PT ;  /* 0x000000020700780c */ /* 0x000fe20003f05270 */
[----:B------:R-:W2:Y:S04]  /*1590*/  LDG.E R16, desc[UR6][R24.64+0x4] ;  /* 0x0000040618107981 */ /* 0x000ea8000c1e1900 */
[----:B------:R-:W2:Y:S08]  /*15a0*/  LDG.E R17, desc[UR6][R14.64+0x4] ;  /* 0x000004060e117981 */ /* 0x000eb0000c1e1900 */
[----:B------:R-:W3:Y:S04]  /*15b0*/  @P0 LDG.E R18, desc[UR6][R24.64+0x8] ;  /* 0x0000080618120981 */ /* 0x000ee8000c1e1900 */
[----:B------:R-:W3:Y:S01]  /*15c0*/  @P0 LDG.E R19, desc[UR6][R14.64+0x8] ;  /* 0x000008060e130981 */ /* 0x000ee2000c1e1900 */
[----:B--2---:R-:W-:-:S04]  /*15d0*/  FADD R16, R16, -R17 ;  /* 0x8000001110107221 */ /* 0x004fc80000000000 */
[----:B------:R-:W-:Y:S01]  /*15e0*/  FFMA R23, R16, R16, R23 ;  /* 0x0000001010177223 */ /* 0x000fe20000000017 */
[----:B---3--:R-:W-:-:S04]  /*15f0*/  @P0 FADD R18, R18, -R19 ;  /* 0x8000001312120221 */ /* 0x008fc80000000000 */
[----:B------:R-:W-:-:S07]  /*1600*/  @P0 FFMA R23, R18, R18, R23 ;  /* 0x0000001212170223 */ /* 0x000fce0000000017 */
.L_x_13:
[----:B------:R-:W-:-:S04]  /*1610*/  FSETP.GEU.AND P0, PT, R23, R4, PT ;  /* 0x000000041700720b */ /* 0x000fc80003f0e000 */
[----:B------:R-:W-:Y:S02]  /*1620*/  FSEL R4, R23, R4, !P0 ;  /* 0x0000000417047208 */ /* 0x000fe40004000000 */
[----:B------:R-:W-:-:S07]  /*1630*/  SEL R5, R20, R5, !P0 ;  /* 0x0000000514057207 */ /* 0x000fce0004000000 */
.L_x_8:
[----:B------:R-:W-:Y:S05]  /*1640*/  BSYNC.RECONVERGENT B4 ;  /* 0x0000000000047941 */ /* 0x000fea0003800200 */
.L_x_7:
[----:B------:R-:W0:Y:S01]  /*1650*/  LDCU UR4, c[0x0][0x3bc] ;  /* 0x00007780ff0477ac */ /* 0x000e220008000800 */
[----:B------:R-:W-:-:S04]  /*1660*/  IADD3 R20, PT, PT, R3, R20, RZ ;  /* 0x0000001403147210 */ /* 0x000fc80007ffe0ff */
[----:B0-----:R-:W-:-:S13]  /*1670*/  ISETP.GE.AND P0, PT, R20, UR4, PT ;  /* 0x0000000414007c0c */ /* 0x001fda000bf06270 */
[----:B------:R-:W-:Y:S05]  /*1680*/  @!P0 BRA `(.L_x_17) ;  /* 0xffffffe800e88947 */ /* 0x000fea000383ffff */
.L_x_6:
[----:B------:R-:W-:Y:S05]  /*1690*/  BSYNC.RECONVERGENT B3 ;  /* 0x0000000000037941 */ /* 0x000fea0003800200 */
.L_x_5:
[----:B------:R-:W0:Y:S02]  /*16a0*/  LDCU UR4, c[0x0][0x3c8] ;  /* 0x00007900ff0477ac */ /* 0x000e240008000800 */
[----:B0-----:R-:W-:-:S13]  /*16b0*/  FSETP.GTU.AND P0, PT, R4, UR4, PT ;  /* 0x0000000404007c0b */ /* 0x001fda000bf0c000 */
[----:B------:R-:W-:Y:S05]  /*16c0*/  @!P0 BREAK.RELIABLE B2 ;  /* 0x0000000000028942 */ /* 0x000fea0003800100 */
[----:B------:R-:W-:Y:S05]  /*16d0*/  @!P0 BRA `(.L_x_18) ;  /* 0x0000000000188947 */ /* 0x000fea0003800000 */
.L_x_4:
[----:B------:R-:W-:-:S04]  /*16e0*/  IADD3 R9, PT, PT, R9, 0x1, RZ ;  /* 0x0000000109097810 */ /* 0x000fc80007ffe0ff */
[----:B------:R-:W-:-:S13]  /*16f0*/  ISETP.NE.AND P0, PT, R9, 0x3, PT ;  /* 0x000000030900780c */ /* 0x000fda0003f05270 */
[----:B------:R-:W-:Y:S05]  /*1700*/  @!P0 BREAK.RELIABLE B2 ;  /* 0x0000000000028942 */ /* 0x000fea0003800100 */
[----:B------:R-:W-:Y:S05]  /*1710*/  @!P0 BRA `(.L_x_18) ;  /* 0x0000000000088947 */ /* 0x000fea0003800000 */
[----:B------:R-:W-:Y:S05]  /*1720*/  BSYNC.RELIABLE B2 ;  /* 0x0000000000027941 */ /* 0x000fea0003800100 */
.L_x_3:
[----:B------:R-:W-:Y:S05]  /*1730*/  BRA `(.L_x_19) ;  /* 0xffffffe8008c7947 */ /* 0x000fea000383ffff */
.L_x_18:
[----:B------:R-:W-:Y:S05]  /*1740*/  BSYNC.RECONVERGENT B1 ;  /* 0x0000000000017941 */ /* 0x000fea0003800200 */
.L_x_2:
[----:B------:R-:W-:Y:S05]  /*1750*/  BRA `(.L_x_20) ;  /* 0x0000000c00947947 */ /* 0x000fea0003800000 */
.L_x_1:
[----:B------:R-:W-:Y:S01]  /*1760*/  HFMA2 R9, -RZ, RZ, 0, 0 ;  /* 0x00000000ff097431 */ /* 0x000fe200000001ff */
[C---:B------:R-:W-:Y:S02]  /*1770*/  LOP3.LUT R15, R7.reuse, 0xf, RZ, 0xc0, !PT ;  /* 0x0000000f070f7812 */ /* 0x040fe400078ec0ff */
[C---:B------:R-:W-:Y:S02]  /*1780*/  LOP3.LUT R18, R7.reuse, 0x7, RZ, 0xc0, !PT ;  /* 0x0000000707127812 */ /* 0x040fe400078ec0ff */
[----:B------:R-:W-:Y:S02]  /*1790*/  LOP3.LUT R8, R7, 0x3, RZ, 0xc0, !PT ;  /* 0x0000000307087812 */ /* 0x000fe400078ec0ff */
[----:B------:R-:W-:Y:S02]  /*17a0*/  MOV R4, 0x7f7fffff ;  /* 0x7f7fffff00047802 */ /* 0x000fe40000000f00 */
[----:B------:R-:W-:-:S07]  /*17b0*/  MOV R5, 0xffffffff ;  /* 0xffffffff00057802 */ /* 0x000fce0000000f00 */
.L_x_33:
[----:B------:R-:W0:Y:S01]  /*17c0*/  LDC.64 R10, c[0x0][0x390] ;  /* 0x0000e400ff0a7b82 */ /* 0x000e220000000a00 */
[----:B------:R-:W-:-:S04]  /*17d0*/  IMAD R7, R0, 0x3, R9 ;  /* 0x0000000300077824 */ /* 0x000fc800078e0209 */
[----:B0-----:R-:W-:-:S06]  /*17e0*/  IMAD.WIDE.U32 R10, R7, 0x4, R10 ;  /* 0x00000004070a7825 */ /* 0x001fcc00078e000a */
        /* <DEDUP_REMOVED lines=9> */
.L_x_32:
        /* <DEDUP_REMOVED lines=12> */
[----:B------:R-:W-:Y:S02]  /*1940*/  MOV R11, RZ ;  /* 0x000000ff000b7202 */ /* 0x000fe40000000f00 */
[----:B0-----:R-:W-:-:S13]  /*1950*/  ISETP.GE.AND P0, PT, R23, 0x1, PT ;  /* 0x000000011700780c */ /* 0x001fda0003f06270 */
[----:B------:R-:W-:Y:S05]  /*1960*/  @!P0 BRA `(.L_x_27) ;  /* 0x0000000800cc8947 */ /* 0x000fea0003800000 */
[----:B------:R-:W-:Y:S01]  /*1970*/  IADD3 R6, PT, PT, R23, -0x1, RZ ;  /* 0xffffffff17067810 */ /* 0x000fe20007ffe0ff */
[----:B------:R-:W-:Y:S02]  /*1980*/  IMAD R19, R14, R23, RZ ;  /* 0x000000170e137224 */ /* 0x000fe400078e02ff */
[----:B------:R-:W-:Y:S01]  /*1990*/  HFMA2 R11, -RZ, RZ, 0, 0 ;  /* 0x00000000ff0b7431 */ /* 0x000fe200000001ff */
[----:B------:R-:W-:Y:S02]  /*19a0*/  MOV R21, RZ ;  /* 0x000000ff00157202 */ /* 0x000fe40000000f00 */
[----:B------:R-:W-:Y:S02]  /*19b0*/  ISETP.GE.U32.AND P0, PT, R6, 0xf, PT ;  /* 0x0000000f0600780c */ /* 0x000fe40003f06070 */
[----:B------:R-:W-:-:S11]  /*19c0*/  SHF.R.S32.HI R20, RZ, 0x1f, R19 ;  /* 0x0000001fff147819 */ /* 0x000fd60000011413 */
[----:B------:R-:W-:Y:S05]  /*19d0*/  @!P0 BRA `(.L_x_28) ;  /* 0x0000000400348947 */ /* 0x000fea0003800000 */
[----:B------:R-:W-:Y:S01]  /*19e0*/  MOV R11, RZ ;  /* 0x000000ff000b7202 */ /* 0x000fe20000000f00 */
[----:B------:R-:W0:Y:S01]  /*19f0*/  LDCU.64 UR4, c[0x0][0x388] ;  /* 0x00007100ff0477ac */ /* 0x000e220008000a00 */
[----:B------:R-:W-:-:S07]  /*1a00*/  MOV R21, RZ ;  /* 0x000000ff00157202 */ /* 0x000fce0000000f00 */
.L_x_29:
[----:B------:R-:W-:Y:S01]  /*1a10*/  IADD3 R7, P0, PT, R19, R21, RZ ;  /* 0x0000001513077210 */ /* 0x000fe20007f1e0ff */
[----:B------:R-:W-:-:S03]  /*1a20*/  IMAD.WIDE.U32 R16, R21, 0x4, R12 ;  /* 0x0000000415107825 */ /* 0x000fc600078e000c */
[----:B------:R-:W-:Y:S02]  /*1a30*/  IADD3.X R22, PT, PT, RZ, R20, RZ, P0, !PT ;  /* 0x00000014ff167210 */ /* 0x000fe400007fe4ff */
[C---:B0-----:R-:W-:Y:S01]  /*1a40*/  LEA R6, P0, R7.reuse, UR4, 0x2 ;  /* 0x0000000407067c11 */ /* 0x041fe2000f8010ff */
[----:B------:R-:W2:Y:S03]  /*1a50*/  LDG.E R24, desc[UR6][R16.64+0x4] ;  /* 0x0000040610187981 */ /* 0x000ea6000c1e1900 */
[----:B------:R-:W-:Y:S01]  /*1a60*/  LEA.HI.X R7, R7, UR5, R22, 0x2, P0 ;  /* 0x0000000507077c11 */ /* 0x000fe200080f1416 */
[----:B------:R-:W3:Y:S04]  /*1a70*/  LDG.E R26, desc[UR6][R16.64+0x3c] ;  /* 0x00003c06101a7981 */ /* 0x000ee8000c1e1900 */
[----:B------:R-:W4:Y:S04]  /*1a80*/  LDG.E R22, desc[UR6][R16.64] ;  /* 0x0000000610167981 */ /* 0x000f28000c1e1900 */
[----:B------:R-:W4:Y:S04]  /*1a90*/  LDG.E R25, desc[UR6][R6.64] ;  /* 0x0000000606197981 */ /* 0x000f28000c1e1900 */
[----:B------:R-:W5:Y:S04]  /*1aa0*/  LDG.E R27, desc[UR6][R6.64+0x8] ;  /* 0x00000806061b7981 */ /* 0x000f68000c1e1900 */
[----:B------:R-:W3:Y:S01]  /*1ab0*/  LDG.E R28, desc[UR6][R6.64+0x38] ;  /* 0x00003806061c7981 */ /* 0x000ee2000c1e1900 */
[----:B----4-:R-:W-:-:S03]  /*1ac0*/  FADD R22, R22, -R25 ;  /* 0x8000001916167221 */ /* 0x010fc60000000000 */
[----:B------:R-:W2:Y:S01]  /*1ad0*/  LDG.E R25, desc[UR6][R6.64+0x4] ;  /* 0x0000040606197981 */ /* 0x000ea2000c1e1900 */
[----:B------:R-:W-:-:S03]  /*1ae0*/  FFMA R11, R22, R22, R11 ;  /* 0x00000016160b7223 */ /* 0x000fc6000000000b */
[----:B------:R-:W5:Y:S01]  /*1af0*/  LDG.E R22, desc[UR6][R16.64+0x8] ;  /* 0x0000080610167981 */ /* 0x000f62000c1e1900 */
[----:B--2---:R-:W-:-:S03]  /*1b00*/  FADD R24, R24, -R25 ;  /* 0x8000001918187221 */ /* 0x004fc60000000000 */
[----:B------:R-:W2:Y:S01]  /*1b10*/  LDG.E R25, desc[UR6][R6.64+0xc] ;  /* 0x00000c0606197981 */ /* 0x000ea2000c1e1900 */
[----:B-----5:R-:W-:Y:S01]  /*1b20*/  FADD R22, R22, -R27 ;  /* 0x8000001b16167221 */ /* 0x020fe20000000000 */
[----:B------:R-:W-:Y:S02]  /*1b30*/  FFMA R11, R24, R24, R11 ;  /* 0x00000018180b7223 */ /* 0x000fe4000000000b */
[----:B------:R-:W4:Y:S04]  /*1b40*/  LDG.E R27, desc[UR6][R6.64+0x10] ;  /* 0x00001006061b7981 */ /* 0x000f28000c1e1900 */
[----:B------:R-:W2:Y:S01]  /*1b50*/  LDG.E R24, desc[UR6][R16.64+0xc] ;  /* 0x00000c0610187981 */ /* 0x000ea2000c1e1900 */
[----:B------:R-:W-:-:S03]  /*1b60*/  FFMA R11, R22, R22, R11 ;  /* 0x00000016160b7223 */ /* 0x000fc6000000000b */
[----:B------:R-:W4:Y:S01]  /*1b70*/  LDG.E R22, desc[UR6][R16.64+0x10] ;  /* 0x0000100610167981 */ /* 0x000f22000c1e1900 */
[----:B--2---:R-:W-:-:S03]  /*1b80*/  FADD R24, R24, -R25 ;  /* 0x8000001918187221 */ /* 0x004fc60000000000 */
[----:B------:R-:W2:Y:S01]  /*1b90*/  LDG.E R25, desc[UR6][R6.64+0x14] ;  /* 0x0000140606197981 */ /* 0x000ea2000c1e1900 */
[----:B----4-:R-:W-:Y:S01]  /*1ba0*/  FADD R22, R22, -R27 ;  /* 0x8000001b16167221 */ /* 0x010fe20000000000 */
        /* <DEDUP_REMOVED lines=25> */
[----:B------:R-:W4:Y:S02]  /*1d40*/  LDG.E R27, desc[UR6][R6.64+0x30] ;  /* 0x00003006061b7981 */ /* 0x000f24000c1e1900 */
[----:B------:R-:W-:Y:S02]  /*1d50*/  FFMA R11, R22, R22, R11 ;  /* 0x00000016160b7223 */ /* 0x000fe4000000000b */
[----:B------:R-:W2:Y:S04]  /*1d60*/  LDG.E R24, desc[UR6][R16.64+0x2c] ;  /* 0x00002c0610187981 */ /* 0x000ea8000c1e1900 */
[----:B------:R-:W4:Y:S01]  /*1d70*/  LDG.E R22, desc[UR6][R16.64+0x30] ;  /* 0x0000300610167981 */ /* 0x000f22000c1e1900 */
[----:B--2---:R-:W-:-:S03]  /*1d80*/  FADD R24, R24, -R25 ;  /* 0x8000001918187221 */ /* 0x004fc60000000000 */
[----:B------:R-:W2:Y:S01]  /*1d90*/  LDG.E R25, desc[UR6][R6.64+0x34] ;  /* 0x0000340606197981 */ /* 0x000ea2000c1e1900 */
[----:B----4-:R-:W-:-:S03]  /*1da0*/  FADD R27, R22, -R27 ;  /* 0x8000001b161b7221 */ /* 0x010fc60000000000 */
[----:B------:R-:W2:Y:S01]  /*1db0*/  LDG.E R22, desc[UR6][R16.64+0x34] ;  /* 0x0000340610167981 */ /* 0x000ea2000c1e1900 */
[----:B------:R-:W-:-:S03]  /*1dc0*/  FFMA R24, R24, R24, R11 ;  /* 0x0000001818187223 */ /* 0x000fc6000000000b */
[----:B------:R-:W3:Y:S01]  /*1dd0*/  LDG.E R11, desc[UR6][R16.64+0x38] ;  /* 0x00003806100b7981 */ /* 0x000ee2000c1e1900 */
[----:B------:R-:W-:-:S03]  /*1de0*/  FFMA R24, R27, R27, R24 ;  /* 0x0000001b1b187223 */ /* 0x000fc60000000018 */
[----:B------:R-:W4:Y:S01]  /*1df0*/  LDG.E R27, desc[UR6][R6.64+0x3c] ;  /* 0x00003c06061b7981 */ /* 0x000f22000c1e1900 */
[----:B------:R-:W-:Y:S01]  /*1e00*/  IADD3 R21, PT, PT, R21, 0x10, RZ ;  /* 0x0000001015157810 */ /* 0x000fe20007ffe0ff */
[----:B--2---:R-:W-:Y:S01]  /*1e10*/  FADD R25, R22, -R25 ;  /* 0x8000001916197221 */ /* 0x004fe20000000000 */
[----:B------:R-:W-:-:S04]  /*1e20*/  LOP3.LUT R22, R23, 0x7ffffff0, RZ, 0xc0, !PT ;  /* 0x7ffffff017167812 */ /* 0x000fc800078ec0ff */
[----:B------:R-:W-:Y:S01]  /*1e30*/  ISETP.NE.AND P0, PT, R21, R22, PT ;  /* 0x000000161500720c */ /* 0x000fe20003f05270 */
[----:B------:R-:W-:Y:S01]  /*1e40*/  FFMA R24, R25, R25, R24 ;  /* 0x0000001919187223 */ /* 0x000fe20000000018 */
[----:B---3--:R-:W-:Y:S01]  /*1e50*/  FADD R11, R11, -R28 ;  /* 0x8000001c0b0b7221 */ /* 0x008fe20000000000 */
[----:B----4-:R-:W-:-:S03]  /*1e60*/  FADD R26, R26, -R27 ;  /* 0x8000001b1a1a7221 */ /* 0x010fc60000000000 */
[----:B------:R-:W-:-:S04]  /*1e70*/  FFMA R11, R11, R11, R24 ;  /* 0x0000000b0b0b7223 */ /* 0x000fc80000000018 */
[----:B------:R-:W-:-:S03]  /*1e80*/  FFMA R11, R26, R26, R11 ;  /* 0x0000001a1a0b7223 */ /* 0x000fc6000000000b */
[----:B------:R-:W-:Y:S05]  /*1e90*/  @P0 BRA `(.L_x_29) ;  /* 0xfffffff800dc0947 */ /* 0x000fea000383ffff */
[----:B------:R-:W-:-:S07]  /*1ea0*/  MOV R21, R22 ;  /* 0x0000001600157202 */ /* 0x000fce0000000f00 */
.L_x_28:
[----:B------:R-:W-:-:S13]  /*1eb0*/  ISETP.NE.AND P0, PT, R15, RZ, PT ;  /* 0x000000ff0f00720c */ /* 0x000fda0003f05270 */
[----:B------:R-:W-:Y:S05]  /*1ec0*/  @!P0 BRA `(.L_x_27) ;  /* 0x0000000400748947 */ /* 0x000fea0003800000 */
[----:B------:R-:W-:Y:S02]  /*1ed0*/  IADD3 R6, PT, PT, R15, -0x1, RZ ;  /* 0xffffffff0f067810 */ /* 0x000fe40007ffe0ff */
[----:B------:R-:W-:Y:S02]  /*1ee0*/  ISETP.NE.AND P1, PT, R18, RZ, PT ;  /* 0x000000ff1200720c */ /* 0x000fe40003f25270 */
[----:B------:R-:W-:-:S13]  /*1ef0*/  ISETP.GE.U32.AND P0, PT, R6, 0x7, PT ;  /* 0x000000070600780c */ /* 0x000fda0003f06070 */
[----:B------:R-:W-:Y:S05]  /*1f00*/  @!P0 BRA `(.L_x_30) ;  /* 0x00000000009c8947 */ /* 0x000fea0003800000 */
[----:B------:R-:W0:Y:S01]  /*1f10*/  LDCU.64 UR4, c[0x0][0x388] ;  /* 0x00007100ff0477ac */ /* 0x000e220008000a00 */
[----:B------:R-:W-:Y:S01]  /*1f20*/  IADD3 R7, P0, PT, R19, R21, RZ ;  /* 0x0000001513077210 */ /* 0x000fe20007f1e0ff */
[----:B------:R-:W-:-:S03]  /*1f30*/  IMAD.WIDE.U32 R16, R21, 0x4, R12 ;  /* 0x0000000415107825 */ /* 0x000fc600078e000c */
[----:B------:R-:W-:Y:S02]  /*1f40*/  IADD3.X R22, PT, PT, RZ, R20, RZ, P0, !PT ;  /* 0x00000014ff167210 */ /* 0x000fe400007fe4ff */
[----:B------:R-:W2:Y:S01]  /*1f50*/  LDG.E R26, desc[UR6][R16.64+0x4] ;  /* 0x00000406101a7981 */ /* 0x000ea2000c1e1900 */
[----:B0-----:R-:W-:-:S04]  /*1f60*/  LEA R6, P0, R7, UR4, 0x2 ;  /* 0x0000000407067c11 */ /* 0x001fc8000f8010ff */
[----:B------:R-:W-:Y:S02]  /*1f70*/  LEA.HI.X R7, R7, UR5, R22, 0x2, P0 ;  /* 0x0000000507077c11 */ /* 0x000fe400080f1416 */
[----:B------:R-:W3:Y:S04]  /*1f80*/  LDG.E R22, desc[UR6][R16.64] ;  /* 0x0000000610167981 */ /* 0x000ee8000c1e1900 */
[----:B------:R-:W3:Y:S04]  /*1f90*/  LDG.E R23, desc[UR6][R6.64] ;  /* 0x0000000606177981 */ /* 0x000ee8000c1e1900 */
[----:B------:R-:W2:Y:S04]  /*1fa0*/  LDG.E R27, desc[UR6][R6.64+0x4] ;  /* 0x00000406061b7981 */ /* 0x000ea8000c1e1900 */
[----:B------:R-:W4:Y:S01]  /*1fb0*/  LDG.E R28, desc[UR6][R6.64+0x1c] ;  /* 0x00001c06061c7981 */ /* 0x000f22000c1e1900 */
[----:B---3--:R-:W-:-:S03]  /*1fc0*/  FADD R24, R22, -R23 ;  /* 0x8000001716187221 */ /* 0x008fc60000000000 */
[----:B------:R-:W3:Y:S04]  /*1fd0*/  LDG.E R23, desc[UR6][R16.64+0x8] ;  /* 0x0000080610177981 */ /* 0x000ee8000c1e1900 */
[----:B------:R-:W3:Y:S01]  /*1fe0*/  LDG.E R22, desc[UR6][R6.64+0x8] ;  /* 0x0000080606167981 */ /* 0x000ee2000c1e1900 */
[----:B------:R-:W-:-:S03]  /*1ff0*/  FFMA R25, R24, R24, R11 ;  /* 0x0000001818197223 */ /* 0x000fc6000000000b */
[----:B------:R-:W5:Y:S01]  /*2000*/  LDG.E R24, desc[UR6][R16.64+0xc] ;  /* 0x00000c0610187981 */ /* 0x000f62000c1e1900 */
[----:B--2---:R-:W-:-:S03]  /*2010*/  FADD R26, R26, -R27 ;  /* 0x8000001b1a1a7221 */ /* 0x004fc60000000000 */
[----:B------:R-:W5:Y:S01]  /*2020*/  LDG.E R11, desc[UR6][R6.64+0xc] ;  /* 0x00000c06060b7981 */ /* 0x000f62000c1e1900 */
[----:B------:R-:W-:Y:S01]  /*2030*/  FFMA R25, R26, R26, R25 ;  /* 0x0000001a1a197223 */ /* 0x000fe20000000019 */
[----:B---3--:R-:W-:Y:S02]  /*2040*/  FADD R26, R23, -R22 ;  /* 0x80000016171a7221 */ /* 0x008fe40000000000 */
[----:B------:R-:W2:Y:S04]  /*2050*/  LDG.E R22, desc[UR6][R16.64+0x10] ;  /* 0x0000100610167981 */ /* 0x000ea8000c1e1900 */
[----:B------:R-:W2:Y:S01]  /*2060*/  LDG.E R23, desc[UR6][R6.64+0x10] ;  /* 0x0000100606177981 */ /* 0x000ea2000c1e1900 */
[----:B------:R-:W-:Y:S01]  /*2070*/  FFMA R26, R26, R26, R25 ;  /* 0x0000001a1a1a7223 */ /* 0x000fe20000000019 */
[----:B-----5:R-:W-:-:S02]  /*2080*/  FADD R27, R24, -R11 ;  /* 0x8000000b181b7221 */ /* 0x020fc40000000000 */
[----:B------:R-:W3:Y:S02]  /*2090*/  LDG.E R24, desc[UR6][R16.64+0x14] ;  /* 0x0000140610187981 */ /* 0x000ee4000c1e1900 */
[----:B------:R-:W-:Y:S02]  /*20a0*/  FFMA R26, R27, R27, R26 ;  /* 0x0000001b1b1a7223 */ /* 0x000fe4000000001a */
[----:B------:R-:W3:Y:S04]  /*20b0*/  LDG.E R27, desc[UR6][R6.64+0x14] ;  /* 0x00001406061b7981 */ /* 0x000ee8000c1e1900 */
[----:B------:R-:W5:Y:S04]  /*20c0*/  LDG.E R11, desc[UR6][R16.64+0x18] ;  /* 0x00001806100b7981 */ /* 0x000f68000c1e1900 */
[----:B------:R-:W4:Y:S01]  /*20d0*/  LDG.E R25, desc[UR6][R16.64+0x1c] ;  /* 0x00001c0610197981 */ /* 0x000f22000c1e1900 */
[----:B--2---:R-:W-:-:S03]  /*20e0*/  FADD R23, R22, -R23 ;  /* 0x8000001716177221 */ /* 0x004fc60000000000 */
[----:B------:R-:W5:Y:S01]  /*20f0*/  LDG.E R22, desc[UR6][R6.64+0x18] ;  /* 0x0000180606167981 */ /* 0x000f62000c1e1900 */
[----:B------:R-:W-:Y:S01]  /*2100*/  FFMA R26, R23, R23, R26 ;  /* 0x00000017171a7223 */ /* 0x000fe2000000001a */
[----:B---3--:R-:W-:-:S04]  /*2110*/  FADD R27, R24, -R27 ;  /* 0x8000001b181b7221 */ /* 0x008fc80000000000 */
[----:B------:R-:W-:Y:S01]  /*2120*/  FFMA R26, R27, R27, R26 ;  /* 0x0000001b1b1a7223 */ /* 0x000fe2000000001a */
[----:B----4-:R-:W-:Y:S01]  /*2130*/  FADD R28, R25, -R28 ;  /* 0x8000001c191c7221 */ /* 0x010fe20000000000 */
[----:B------:R-:W-:Y:S01]  /*2140*/  IADD3 R21, PT, PT, R21, 0x8, RZ ;  /* 0x0000000815157810 */ /* 0x000fe20007ffe0ff */
[----:B-----5:R-:W-:-:S04]  /*2150*/  FADD R11, R11, -R22 ;  /* 0x800000160b0b7221 */ /* 0x020fc80000000000 */
[----:B------:R-:W-:-:S04]  /*2160*/  FFMA R11, R11, R11, R26 ;  /* 0x0000000b0b0b7223 */ /* 0x000fc8000000001a */
[----:B------:R-:W-:-:S07]  /*2170*/  FFMA R11, R28, R28, R11 ;  /* 0x0000001c1c0b7223 */ /* 0x000fce000000000b */
.L_x_30:
        /* <DEDUP_REMOVED lines=9> */
[----:B------:R-:W2:Y:S04]  /*2210*/  LDG.E R25, desc[UR6][R16.64] ;  /* 0x0000000610197981 */ /* 0x000ea8000c1e1900 */
[----:B------:R-:W3:Y:S04]  /*2220*/  LDG.E R24, desc[UR6][R16.64+0x4] ;  /* 0x0000040610187981 */ /* 0x000ee8000c1e1900 */
[----:B------:R-:W4:Y:S01]  /*2230*/  LDG.E R23, desc[UR6][R16.64+0xc] ;  /* 0x00000c0610177981 */ /* 0x000f22000c1e1900 */
[----:B0-----:R-:W-:-:S04]  /*2240*/  LEA R6, P0, R7, UR4, 0x2 ;  /* 0x0000000407067c11 */ /* 0x001fc8000f8010ff */
[----:B------:R-:W-:Y:S02]  /*2250*/  LEA.HI.X R7, R7, UR5, R22, 0x2, P0 ;  /* 0x0000000507077c11 */ /* 0x000fe400080f1416 */
[----:B------:R-:W5:Y:S04]  /*2260*/  LDG.E R22, desc[UR6][R16.64+0x8] ;  /* 0x0000080610167981 */ /* 0x000f68000c1e1900 */
[----:B------:R-:W2:Y:S04]  /*2270*/  LDG.E R26, desc[UR6][R6.64] ;  /* 0x00000006061a7981 */ /* 0x000ea8000c1e1900 */
[----:B------:R-:W3:Y:S04]  /*2280*/  LDG.E R27, desc[UR6][R6.64+0x4] ;  /* 0x00000406061b7981 */ /* 0x000ee8000c1e1900 */
        /* <DEDUP_REMOVED lines=11> */
.L_x_31:
[----:B------:R-:W-:Y:S05]  /*2340*/  @!P1 BRA `(.L_x_27) ;  /* 0x0000000000549947 */ /* 0x000fea0003800000 */
[----:B------:R-:W0:Y:S01]  /*2350*/  LDCU.64 UR4, c[0x0][0x388] ;  /* 0x00007100ff0477ac */ /* 0x000e220008000a00 */
[----:B------:R-:W-:Y:S01]  /*2360*/  IADD3 R19, P0, PT, R19, R21, RZ ;  /* 0x0000001513137210 */ /* 0x000fe20007f1e0ff */
[----:B------:R-:W-:-:S03]  /*2370*/  IMAD.WIDE.U32 R16, R21, 0x4, R12 ;  /* 0x0000000415107825 */ /* 0x000fc600078e000c */
[----:B------:R-:W-:Y:S02]  /*2380*/  IADD3.X R20, PT, PT, RZ, R20, RZ, P0, !PT ;  /* 0x00000014ff147210 */ /* 0x000fe400007fe4ff */
[----:B0-----:R-:W-:-:S04]  /*2390*/  LEA R6, P0, R19, UR4, 0x2 ;  /* 0x0000000413067c11 */ /* 0x001fc8000f8010ff */
[----:B------:R-:W-:Y:S02]  /*23a0*/  LEA.HI.X R7, R19, UR5, R20, 0x2, P0 ;  /* 0x0000000513077c11 */ /* 0x000fe400080f1414 */
[----:B------:R-:W2:Y:S04]  /*23b0*/  LDG.E R19, desc[UR6][R16.64] ;  /* 0x0000000610137981 */ /* 0x000ea8000c1e1900 */
[----:B------:R-:W2:Y:S01]  /*23c0*/  LDG.E R20, desc[UR6][R6.64] ;  /* 0x0000000606147981 */ /* 0x000ea2000c1e1900 */
[----:B------:R-:W-:Y:S01]  /*23d0*/  ISETP.NE.AND P0, PT, R8, 0x1, PT ;  /* 0x000000010800780c */ /* 0x000fe20003f05270 */
[----:B--2---:R-:W-:-:S04]  /*23e0*/  FADD R20, R19, -R20 ;  /* 0x8000001413147221 */ /* 0x004fc80000000000 */
[----:B------:R-:W-:-:S08]  /*23f0*/  FFMA R11, R20, R20, R11 ;  /* 0x00000014140b7223 */ /* 0x000fd0000000000b */
[----:B------:R-:W-:Y:S05]  /*2400*/  @!P0 BRA `(.L_x_27) ;  /* 0x0000000000248947 */ /* 0x000fea0003800000 */
        /* <DEDUP_REMOVED lines=9> */
.L_x_27:
[----:B------:R-:W-:-:S04]  /*24a0*/  FSETP.GEU.AND P0, PT, R11, R4, PT ;  /* 0x000000040b00720b */ /* 0x000fc80003f0e000 */
[----:B------:R-:W-:Y:S02]  /*24b0*/  FSEL R4, R11, R4, !P0 ;  /* 0x000000040b047208 */ /* 0x000fe40004000000 */
[----:B------:R-:W-:-:S07]  /*24c0*/  SEL R5, R14, R5, !P0 ;  /* 0x000000050e057207 */ /* 0x000fce0004000000 */
.L_x_26:
[----:B------:R-:W-:Y:S05]  /*24d0*/  BSYNC.RECONVERGENT B3 ;  /* 0x0000000000037941 */ /* 0x000fea0003800200 */
.L_x_25:
[----:B------:R-:W0:Y:S01]  /*24e0*/  LDCU UR4, c[0x0][0x3bc] ;  /* 0x00007780ff0477ac */ /* 0x000e220008000800 */
[----:B------:R-:W-:-:S04]  /*24f0*/  IADD3 R14, PT, PT, R3, R14, RZ ;  /* 0x0000000e030e7210 */ /* 0x000fc80007ffe0ff */
[----:B0-----:R-:W-:-:S13]  /*2500*/  ISETP.GE.AND P0, PT, R14, UR4, PT ;  /* 0x000000040e007c0c */ /* 0x001fda000bf06270 */
[----:B------:R-:W-:Y:S05]  /*2510*/  @!P0 BRA `(.L_x_32) ;  /* 0xfffffff000d88947 */ /* 0x000fea000383ffff */
.L_x_24:
[----:B------:R-:W-:Y:S05]  /*2520*/  BSYNC.RECONVERGENT B2 ;  /* 0x0000000000027941 */ /* 0x000fea0003800200 */
.L_x_23:
[----:B------:R-:W0:Y:S02]  /*2530*/  LDCU UR4, c[0x0][0x3c8] ;  /* 0x00007900ff0477ac */ /* 0x000e240008000800 */
[----:B0-----:R-:W-:-:S13]  /*2540*/  FSETP.GTU.AND P0, PT, R4, UR4, PT ;  /* 0x0000000404007c0b */ /* 0x001fda000bf0c000 */
[----:B------:R-:W-:Y:S05]  /*2550*/  @!P0 BREAK.RELIABLE B1 ;  /* 0x0000000000018942 */ /* 0x000fea0003800100 */
[----:B------:R-:W-:Y:S05]  /*2560*/  @!P0 BRA `(.L_x_20) ;  /* 0x0000000000108947 */ /* 0x000fea0003800000 */
.L_x_22:
[----:B------:R-:W-:Y:S05]  /*2570*/  BSYNC.RELIABLE B1 ;  /* 0x0000000000017941 */ /* 0x000fea0003800100 */
.L_x_21:
[----:B------:R-:W-:-:S04]  /*2580*/  IADD3 R9, PT, PT, R9, 0x1, RZ ;  /* 0x0000000109097810 */ /* 0x000fc80007ffe0ff */
[----:B------:R-:W-:-:S13]  /*2590*/  ISETP.NE.AND P0, PT, R9, 0x3, PT ;  /* 0x000000030900780c */ /* 0x000fda0003f05270 */
[----:B------:R-:W-:Y:S05]  /*25a0*/  @P0 BRA `(.L_x_33) ;  /* 0xfffffff000840947 */ /* 0x000fea000383ffff */
.L_x_20:
[----:B------:R-:W-:Y:S05]  /*25b0*/  BSYNC.RECONVERGENT B0 ;  /* 0x0000000000007941 */ /* 0x000fea0003800200 */
.L_x_0:
[----:B------:R-:W-:Y:S05]  /*25c0*/  WARPSYNC.ALL ;  /* 0x0000000000007948 */ /* 0x000fea0003800000 */
[----:B------:R-:W0:Y:S01]  /*25d0*/  LDC R6, c[0x0][0x3c4] ;  /* 0x0000f100ff067b82 */ /* 0x000e220000000800 */
[----:B------:R-:W1:Y:S01]  /*25e0*/  LDCU UR4, c[0x0][0x3c8] ;  /* 0x00007900ff0477ac */ /* 0x000e620008000800 */
[----:B------:R-:W-:Y:S01]  /*25f0*/  BSSY.RECONVERGENT B0, `(.L_x_34) ;  /* 0x0000206000007945 */ /* 0x000fe20003800200 */
[----:B0-----:R-:W-:-:S04]  /*2600*/  ISETP.GE.AND P0, PT, R6, 0x1, PT ;  /* 0x000000010600780c */ /* 0x001fc80003f06270 */
[----:B-1----:R-:W-:-:S13]  /*2610*/  FSETP.LEU.OR P0, PT, R4, UR4, !P0 ;  /* 0x0000000404007c0b */ /* 0x002fda000c70b400 */
[----:B------:R-:W-:Y:S05]  /*2620*/  @P0 BRA `(.L_x_35) ;  /* 0x0000002000080947 */ /* 0x000fea0003800000 */
[----:B------:R-:W0:Y:S01]  /*2630*/  LDC R8, c[0x0][0x3c0] ;  /* 0x0000f000ff087b82 */ /* 0x000e220000000800 */
[----:B------:R-:W-:Y:S02]  /*2640*/  LEA R15, R0, R0, 0x1 ;  /* 0x00000000000f7211 */ /* 0x000fe400078e08ff */
[----:B0-----:R-:W-:-:S13]  /*2650*/  ISETP.GT.AND P0, PT, R8, 0x3, PT ;  /* 0x000000030800780c */ /* 0x001fda0003f04270 */
[----:B------:R-:W-:Y:S05]  /*2660*/  @P0 BRA `(.L_x_36) ;  /* 0x0000000800540947 */ /* 0x000fea0003800000 */
[----:B------:R-:W0:Y:S02]  /*2670*/  LDC.64 R10, c[0x0][0x390] ;  /* 0x0000e400ff0a7b82 */ /* 0x000e240000000a00 */
[----:B0-----:R-:W-:-:S05]  /*2680*/  IMAD.WIDE.U32 R10, R15, 0x4, R10 ;  /* 0x000000040f0a7825 */ /* 0x001fca00078e000a */
[----:B------:R0:W5:Y:S01]  /*2690*/  LDG.E R6, desc[UR6][R10.64] ;  /* 0x000000060a067981 */ /* 0x000162000c1e1900 */
[----:B------:R-:W-:Y:S01]  /*26a0*/  HFMA2 R7, -RZ, RZ, 0, 0 ;  /* 0x00000000ff077431 */ /* 0x000fe200000001ff */
[----:B------:R-:W-:Y:S06]  /*26b0*/  BSSY.RECONVERGENT B1, `(.L_x_37) ;  /* 0x000008f000017945 */ /* 0x000fec0003800200 */
.L_x_51:
[----:B-----5:R-:W-:Y:S01]  /*26c0*/  ISETP.NE.AND P0, PT, R6, R7, PT ;  /* 0x000000070600720c */ /* 0x020fe20003f05270 */
[----:B------:R-:W-:-:S12]  /*26d0*/  BSSY.RELIABLE B2, `(.L_x_38) ;  /* 0x0000088000027945 */ /* 0x000fd80003800100 */
[----:B------:R-:W-:Y:S05]  /*26e0*/  @!P0 BRA `(.L_x_39) ;  /* 0x0000000800188947 */ /* 0x000fea0003800000 */
[----:B------:R-:W2:Y:S02]  /*26f0*/  LDG.E R8, desc[UR6][R10.64+0x4] ;  /* 0x000004060a087981 */ /* 0x000ea4000c1e1900 */
[----:B--2---:R-:W-:-:S13]  /*2700*/  ISETP.NE.AND P0, PT, R8, R7, PT ;  /* 0x000000070800720c */ /* 0x004fda0003f05270 */
[----:B------:R-:W-:Y:S05]  /*2710*/  @!P0 BRA `(.L_x_39) ;  /* 0x00000008000c8947 */ /* 0x000fea0003800000 */
[----:B------:R-:W2:Y:S02]  /*2720*/  LDG.E R8, desc[UR6][R10.64+0x8] ;  /* 0x000008060a087981 */ /* 0x000ea4000c1e1900 */
[----:B--2---:R-:W-:-:S13]  /*2730*/  ISETP.NE.AND P0, PT, R8, R7, PT ;  /* 0x000000070800720c */ /* 0x004fda0003f05270 */
[----:B------:R-:W-:Y:S05]  /*2740*/  @!P0 BRA `(.L_x_39) ;  /* 0x0000000800008947 */ /* 0x000fea0003800000 */
[----:B------:R-:W1:Y:S01]  /*2750*/  S2R R8, SR_TID.X ;  /* 0x0000000000087919 */ /* 0x000e620000002100 */
[----:B------:R-:W1:Y:S01]  /*2760*/  LDCU UR4, c[0x0][0x3bc] ;  /* 0x00007780ff0477ac */ /* 0x000e620008000800 */
[----:B------:R-:W-:Y:S01]  /*2770*/  BSSY.RECONVERGENT B3, `(.L_x_40) ;  /* 0x0000079000037945 */ /* 0x000fe20003800200 */
[----:B-1----:R-:W-:-:S13]  /*2780*/  ISETP.GE.AND P0, PT, R8, UR4, PT ;  /* 0x0000000408007c0c */ /* 0x002fda000bf06270 */
[----:B------:R-:W-:Y:S05]  /*2790*/  @P0 BRA `(.L_x_41) ;  /* 0x0000000400d80947 */ /* 0x000fea0003800000 */
.L_x_49:
[----:B------:R-:W1:Y:S02]  /*27a0*/  LDC.64 R14, c[0x0][0x398] ;  /* 0x0000e600ff0e7b82 */ /* 0x000e640000000a00 */
[----:B-1----:R-:W-:-:S06]  /*27b0*/  IMAD.WIDE.U32 R14, R8, 0x4, R14 ;  /* 0x00000004080e7825 */ /* 0x002fcc00078e000e */
[----:B------:R-:W2:Y:S01]  /*27c0*/  LDG.E R14, desc[UR6][R14.64] ;  /* 0x000000060e0e7981 */ /* 0x000ea2000c1e1900 */
[----:B------:R-:W-:Y:S01]  /*27d0*/  BSSY.RECONVERGENT B4, `(.L_x_42) ;  /* 0x000006e000047945 */ /* 0x000fe20003800200 */
[----:B--2---:R-:W-:-:S13]  /*27e0*/  ISETP.NE.AND P0, PT, R14, R7, PT ;  /* 0x000000070e00720c */ /* 0x004fda0003f05270 */
[----:B------:R-:W-:Y:S05]  /*27f0*/  @P0 BRA `(.L_x_43) ;  /* 0x0000000400ac0947 */ /* 0x000fea0003800000 */
[----:B------:R-:W1:Y:S02]  /*2800*/  LDC.64 R14, c[0x0][0x3a0] ;  /* 0x0000e800ff0e7b82 */ /* 0x000e640000000a00 */
[----:B-1----:R-:W-:-:S06]  /*2810*/  IMAD.WIDE.U32 R14, R8, 0x4, R14 ;  /* 0x00000004080e7825 */ /* 0x002fcc00078e000e */
[----:B------:R-:W2:Y:S02]  /*2820*/  LDG.E R14, desc[UR6][R14.64] ;  /* 0x000000060e0e7981 */ /* 0x000ea4000c1e1900 */
[----:B--2---:R-:W-:-:S13]  /*2830*/  ISETP.NE.AND P0, PT, R14, RZ, PT ;  /* 0x000000ff0e00720c */ /* 0x004fda0003f05270 */
[----:B------:R-:W-:Y:S05]  /*2840*/  @!P0 BRA `(.L_x_43) ;  /* 0x0000000400988947 */ /* 0x000fea0003800000 */
[----:B------:R-:W1:Y:S01]  /*2850*/  LDCU UR5, c[0x0][0x3c0] ;  /* 0x00007800ff0577ac */ /* 0x000e620008000800 */
[----:B------:R-:W-:Y:S01]  /*2860*/  MOV R27, RZ ;  /* 0x000000ff001b7202 */ /* 0x000fe20000000f00 */
[----:B-1----:R-:W-:-:S09]  /*2870*/  UISETP.GE.AND UP0, UPT, UR5, 0x1, UPT ;  /* 0x000000010500788c */ /* 0x002fd2000bf06270 */
[----:B------:R-:W-:Y:S05]  /*2880*/  BRA.U !UP0, `(.L_x_44) ;  /* 0x00000005087c7547 */ /* 0x000fea000b800000 */
[----:B------:R-:W-:Y:S02]  /*2890*/  UISETP.GT.AND UP0, UPT, UR5, URZ, UPT ;  /* 0x000000ff0500728c */ /* 0x000fe4000bf04270 */
[----:B------:R-:W-:Y:S02]  /*28a0*/  IMAD R20, R8, UR5, RZ ;  /* 0x0000000508147c24 */ /* 0x000fe4000f8e02ff */
[----:B------:R-:W-:Y:S01]  /*28b0*/  HFMA2 R27, -RZ, RZ, 0, 0 ;  /* 0x00000000ff1b7431 */ /* 0x000fe200000001ff */
[----:B------:R-:W-:Y:S01]  /*28c0*/  MOV R21, RZ ;  /* 0x000000ff00157202 */ /* 0x000fe20000000f00 */
[----:B------:R-:W1:Y:S01]  /*28d0*/  LDCU.64 UR10, c[0x0][0x388] ;  /* 0x00007100ff0a77ac */ /* 0x000e620008000a00 */
[----:B------:R-:W-:Y:S02]  /*28e0*/  SHF.R.S32.HI R9, RZ, 0x1f, R20 ;  /* 0x0000001fff097819 */ /* 0x000fe40000011414 */
[----:B------:R-:W-:Y:S05]  /*28f0*/  BRA.U !UP0, `(.L_x_45) ;  /* 0x0000000508307547 */ /* 0x000fea000b800000 */
[----:B------:R-:W-:Y:S02]  /*2900*/  IADD3 R14, PT, PT, -R21, UR5, RZ ;  /* 0x00000005150e7c10 */ /* 0x000fe4000fffe1ff */
[----:B------:R-:W-:Y:S02]  /*2910*/  PLOP3.LUT P0, PT, PT, PT, PT, 0x80, 0x8 ;  /* 0x000000000008781c */ /* 0x000fe40003f0f070 */
[----:B------:R-:W-:-:S13]  /*2920*/  ISETP.GT.AND P1, PT, R14, 0x3, PT ;  /* 0x000000030e00780c */ /* 0x000fda0003f24270 */
[----:B------:R-:W-:Y:S05]  /*2930*/  @!P1 BRA `(.L_x_46) ;  /* 0x0000000000b49947 */ /* 0x000fea0003800000 */
[----:B------:R-:W-:Y:S01]  /*2940*/  PLOP3.LUT P0, PT, PT, PT, PT, 0x8, 0x80 ;  /* 0x000000000080781c */ /* 0x000fe20003f0e170 */
[----:B------:R-:W2:Y:S01]  /*2950*/  LDCU.64 UR8, c[0x0][0x388] ;  /* 0x00007100ff0877ac */ /* 0x000ea20008000a00 */
[----:B------:R-:W-:-:S12]  /*2960*/  UIADD3 UR4, UPT, UPT, UR5, -0x3, URZ ;  /* 0xfffffffd05047890 */ /* 0x000fd8000fffe0ff */
.L_x_47:
[C---:B------:R-:W-:Y:S02]  /*2970*/  IADD3 R15, P1, PT, R20.reuse, R21, RZ ;  /* 0x00000015140f7210 */ /* 0x040fe40007f3e0ff */
[----:B------:R-:W-:Y:S02]  /*2980*/  IADD3 R19, PT, PT, R21, 0x1, RZ ;  /* 0x0000000115137810 */ /* 0x000fe40007ffe0ff */
[----:B------:R-:W-:Y:S02]  /*2990*/  IADD3.X R16, PT, PT, RZ, R9, RZ, P1, !PT ;  /* 0x00000009ff107210 */ /* 0x000fe40000ffe4ff */
[----:B--2---:R-:W-:Y:S02]  /*29a0*/  LEA R24, P1, R15, UR8, 0x2 ;  /* 0x000000080f187c11 */ /* 0x004fe4000f8210ff */
[----:B------:R-:W-:Y:S02]  /*29b0*/  IADD3 R14, P2, PT, R20, R19, RZ ;  /* 0x00000013140e7210 */ /* 0x000fe40007f5e0ff */
[----:B------:R-:W-:-:S02]  /*29c0*/  IADD3 R29, PT, PT, R21, 0x2, RZ ;  /* 0x00000002151d7810 */ /* 0x000fc40007ffe0ff */
[----:B------:R-:W-:Y:S02]  /*29d0*/  LEA.HI.X R25, R15, UR9, R16, 0x2, P1 ;  /* 0x000000090f197c11 */ /* 0x000fe400088f1410 */
[----:B------:R-:W-:Y:S02]  /*29e0*/  IADD3.X R15, PT, PT, RZ, R9, RZ, P2, !PT ;  /* 0x00000009ff0f7210 */ /* 0x000fe400017fe4ff */
[----:B------:R-:W-:Y:S01]  /*29f0*/  LEA R22, P1, R14, UR8, 0x2 ;  /* 0x000000080e167c11 */ /* 0x000fe2000f8210ff */
[----:B------:R-:W-:Y:S01]  /*2a00*/  IMAD.WIDE.U32 R16, R21, 0x4, R12 ;  /* 0x0000000415107825 */ /* 0x000fe200078e000c */
[----:B------:R-:W-:Y:S01]  /*2a10*/  IADD3 R18, P2, PT, R20, R29, RZ ;  /* 0x0000001d14127210 */ /* 0x000fe20007f5e0ff */
[----:B------:R-:W2:Y:S01]  /*2a20*/  LDG.E R24, desc[UR6][R24.64] ;  /* 0x0000000618187981 */ /* 0x000ea2000c1e1900 */
[----:B------:R-:W-:Y:S02]  /*2a30*/  LEA.HI.X R23, R14, UR9, R15, 0x2, P1 ;  /* 0x000000090e177c11 */ /* 0x000fe400088f140f */
[----:B------:R-:W-:Y:S01]  /*2a40*/  IADD3.X R15, PT, PT, RZ, R9, RZ, P2, !PT ;  /* 0x00000009ff0f7210 */ /* 0x000fe200017fe4ff */
[----:B------:R-:W2:Y:S01]  /*2a50*/  LDG.E R17, desc[UR6][R16.64] ;  /* 0x0000000610117981 */ /* 0x000ea2000c1e1900 */
[----:B------:R-:W-:-:S02]  /*2a60*/  LEA R14, P1, R18, UR8, 0x2 ;  /* 0x00000008120e7c11 */ /* 0x000fc4000f8210ff */
[----:B------:R-:W-:Y:S01]  /*2a70*/  IADD3 R26, PT, PT, R21, 0x3, RZ ;  /* 0x00000003151a7810 */ /* 0x000fe20007ffe0ff */
[----:B------:R-:W3:Y:S01]  /*2a80*/  LDG.E R22, desc[UR6][R22.64] ;  /* 0x0000000616167981 */ /* 0x000ee2000c1e1900 */
[----:B------:R-:W-:Y:S01]  /*2a90*/  LEA.HI.X R15, R18, UR9, R15, 0x2, P1 ;  /* 0x00000009120f7c11 */ /* 0x000fe200088f140f */
[----:B------:R-:W-:-:S04]  /*2aa0*/  IMAD.WIDE.U32 R18, R19, 0x4, R12 ;  /* 0x0000000413127825 */ /* 0x000fc800078e000c */
[----:B------:R4:W5:Y:S04]  /*2ab0*/  LDG.E R16, desc[UR6][R14.64] ;  /* 0x000000060e107981 */ /* 0x000968000c1e1900 */
[----:B------:R-:W3:Y:S01]  /*2ac0*/  LDG.E R19, desc[UR6][R18.64] ;  /* 0x0000000612137981 */ /* 0x000ee2000c1e1900 */
[----:B----4-:R-:W-:-:S04]  /*2ad0*/  IMAD.WIDE.U32 R14, R29, 0x4, R12 ;  /* 0x000000041d0e7825 */ /* 0x010fc800078e000c */
[----:B------:R-:W-:Y:S01]  /*2ae0*/  IMAD.WIDE.U32 R28, R26, 0x4, R12 ;  /* 0x000000041a1c7825 */ /* 0x000fe200078e000c */
[----:B------:R-:W-:Y:S01]  /*2af0*/  IADD3 R26, P1, PT, R20, R26, RZ ;  /* 0x0000001a141a7210 */ /* 0x000fe20007f3e0ff */
[----:B------:R-:W5:Y:S04]  /*2b00*/  LDG.E R23, desc[UR6][R14.64] ;  /* 0x000000060e177981 */ /* 0x000f68000c1e1900 */
[----:B------:R4:W5:Y:S02]  /*2b10*/  LDG.E R25, desc[UR6][R28.64] ;  /* 0x000000061c197981 */ /* 0x000964000c1e1900 */
[----:B----4-:R-:W-:Y:S02]  /*2b20*/  IADD3.X R29, PT, PT, RZ, R9, RZ, P1, !PT ;  /* 0x00000009ff1d7210 */ /* 0x010fe40000ffe4ff */
[----:B------:R-:W-:-:S04]  /*2b30*/  LEA R28, P1, R26, UR8, 0x2 ;  /* 0x000000081a1c7c11 */ /* 0x000fc8000f8210ff */
[----:B------:R-:W-:-:S05]  /*2b40*/  LEA.HI.X R29, R26, UR9, R29, 0x2, P1 ;  /* 0x000000091a1d7c11 */ /* 0x000fca00088f141d */
[----:B------:R-:W4:Y:S01]  /*2b50*/  LDG.E R26, desc[UR6][R28.64] ;  /* 0x000000061c1a7981 */ /* 0x000f22000c1e1900 */
[----:B------:R-:W-:-:S04]  /*2b60*/  IADD3 R21, PT, PT, R21, 0x4, RZ ;  /* 0x0000000415157810 */ /* 0x000fc80007ffe0ff */
[----:B------:R-:W-:Y:S01]  /*2b70*/  ISETP.GE.AND P1, PT, R21, UR4, PT ;  /* 0x0000000415007c0c */ /* 0x000fe2000bf26270 */
[----:B--2---:R-:W-:-:S04]  /*2b80*/  FADD R24, R17, -R24 ;  /* 0x8000001811187221 */ /* 0x004fc80000000000 */
[----:B------:R-:W-:Y:S01]  /*2b90*/  FFMA R24, R24, R24, R27 ;  /* 0x0000001818187223 */ /* 0x000fe2000000001b */
[----:B---3--:R-:W-:-:S04]  /*2ba0*/  FADD R19, R19, -R22 ;  /* 0x8000001613137221 */ /* 0x008fc80000000000 */
[----:B------:R-:W-:Y:S01]  /*2bb0*/  FFMA R24, R19, R19, R24 ;  /* 0x0000001313187223 */ /* 0x000fe20000000018 */
[----:B-----5:R-:W-:-:S04]  /*2bc0*/  FADD R23, R23, -R16 ;  /* 0x8000001017177221 */ /* 0x020fc80000000000 */
[----:B------:R-:W-:Y:S01]  /*2bd0*/  FFMA R24, R23, R23, R24 ;  /* 0x0000001717187223 */ /* 0x000fe20000000018 */
[----:B----4-:R-:W-:-:S04]  /*2be0*/  FADD R25, R25, -R26 ;  /* 0x8000001a19197221 */ /* 0x010fc80000000000 */
[----:B------:R-:W-:Y:S01]  /*2bf0*/  FFMA R27, R25, R25, R24 ;  /* 0x00000019191b7223 */ /* 0x000fe20000000018 */
[----:B------:R-:W-:Y:S06]  /*2c00*/  @!P1 BRA `(.L_x_47) ;  /* 0xfffffffc00589947 */ /* 0x000fec000383ffff */
.L_x_46:
[----:B------:R-:W-:-:S04]  /*2c10*/  IADD3 R14, PT, PT, -R21, UR5, RZ ;  /* 0x00000005150e7c10 */ /* 0x000fc8000fffe1ff */
[----:B------:R-:W-:-:S13]  /*2c20*/  ISETP.GT.AND P1, PT, R14, 0x1, PT ;  /* 0x000000010e00780c */ /* 0x000fda0003f24270 */
[----:B------:R-:W-:Y:S05]  /*2c30*/  @!P1 BRA `(.L_x_48) ;  /* 0x0000000000589947 */ /* 0x000fea0003800000 */
[----:B------:R-:W2:Y:S01]  /*2c40*/  LDCU.64 UR8, c[0x0][0x388] ;  /* 0x00007100ff0877ac */ /* 0x000ea20008000a00 */
[C---:B------:R-:W-:Y:S01]  /*2c50*/  IADD3 R19, PT, PT, R21.reuse, 0x1, RZ ;  /* 0x0000000115137810 */ /* 0x040fe20007ffe0ff */
[----:B------:R-:W-:Y:S01]  /*2c60*/  IMAD.WIDE.U32 R22, R21, 0x4, R12 ;  /* 0x0000000415167825 */ /* 0x000fe200078e000c */
[C---:B------:R-:W-:Y:S02]  /*2c70*/  IADD3 R17, P0, PT, R20.reuse, R21, RZ ;  /* 0x0000001514117210 */ /* 0x040fe40007f1e0ff */
[----:B------:R-:W-:Y:S02]  /*2c80*/  IADD3 R15, P1, PT, R20, R19, RZ ;  /* 0x00000013140f7210 */ /* 0x000fe40007f3e0ff */
[-C--:B------:R-:W-:Y:S01]  /*2c90*/  IADD3.X R24, PT, PT, RZ, R9.reuse, RZ, P0, !PT ;  /* 0x00000009ff187210 */ /* 0x080fe200007fe4ff */
[----:B------:R-:W3:Y:S01]  /*2ca0*/  LDG.E R22, desc[UR6][R22.64] ;  /* 0x0000000616167981 */ /* 0x000ee2000c1e1900 */
[----:B------:R-:W-:Y:S02]  /*2cb0*/  IADD3.X R18, PT, PT, RZ, R9, RZ, P1, !PT ;  /* 0x00000009ff127210 */ /* 0x000fe40000ffe4ff */
[----:B--2---:R-:W-:-:S02]  /*2cc0*/  LEA R16, P0, R17, UR8, 0x2 ;  /* 0x0000000811107c11 */ /* 0x004fc4000f8010ff */
[----:B------:R-:W-:Y:S02]  /*2cd0*/  LEA R14, P1, R15, UR8, 0x2 ;  /* 0x000000080f0e7c11 */ /* 0x000fe4000f8210ff */
[----:B------:R-:W-:Y:S02]  /*2ce0*/  LEA.HI.X R17, R17, UR9, R24, 0x2, P0 ;  /* 0x0000000911117c11 */ /* 0x000fe400080f1418 */
[----:B------:R-:W-:Y:S01]  /*2cf0*/  LEA.HI.X R15, R15, UR9, R18, 0x2, P1 ;  /* 0x000000090f0f7c11 */ /* 0x000fe200088f1412 */
[----:B------:R-:W-:-:S03]  /*2d00*/  IMAD.WIDE.U32 R18, R19, 0x4, R12 ;  /* 0x0000000413127825 */ /* 0x000fc600078e000c */
[----:B------:R-:W3:Y:S04]  /*2d10*/  LDG.E R17, desc[UR6][R16.64] ;  /* 0x0000000610117981 */ /* 0x000ee8000c1e1900 */
[----:B------:R-:W2:Y:S04]  /*2d20*/  LDG.E R18, desc[UR6][R18.64] ;  /* 0x0000000612127981 */ /* 0x000ea8000c1e1900 */
[----:B------:R-:W2:Y:S01]  /*2d30*/  LDG.E R15, desc[UR6][R14.64] ;  /* 0x000000060e0f7981 */ /* 0x000ea2000c1e1900 */
[----:B------:R-:W-:Y:S02]  /*2d40*/  PLOP3.LUT P0, PT, PT, PT, PT, 0x8, 0x80 ;  /* 0x000000000080781c */ /* 0x000fe40003f0e170 */
[----:B------:R-:W-:Y:S01]  /*2d50*/  IADD3 R21, PT, PT, R21, 0x2, RZ ;  /* 0x0000000215157810 */ /* 0x000fe20007ffe0ff */
[----:B---3--:R-:W-:-:S04]  /*2d60*/  FADD R24, R22, -R17 ;  /* 0x8000001116187221 */ /* 0x008fc80000000000 */
[----:B------:R-:W-:Y:S01]  /*2d70*/  FFMA R27, R24, R24, R27 ;  /* 0x00000018181b7223 */ /* 0x000fe2000000001b */
[----:B--2---:R-:W-:-:S04]  /*2d80*/  FADD R24, R18, -R15 ;  /* 0x8000000f12187221 */ /* 0x004fc80000000000 */
[----:B------:R-:W-:-:S07]  /*2d90*/  FFMA R27, R24, R24, R27 ;  /* 0x00000018181b7223 */ /* 0x000fce000000001b */
.L_x_48:
[----:B------:R-:W-:-:S13]  /*2da0*/  ISETP.NE.OR P0, PT, R21, UR5, P0 ;  /* 0x0000000515007c0c */ /* 0x000fda0008705670 */
[----:B------:R-:W-:Y:S05]  /*2db0*/  @!P0 BRA `(.L_x_44) ;  /* 0x0000000000308947 */ /* 0x000fea0003800000 */
.L_x_45:
[----:B------:R-:W-:Y:S01]  /*2dc0*/  IADD3 R15, P0, PT, R20, R21, RZ ;  /* 0x00000015140f7210 */ /* 0x000fe20007f1e0ff */
[----:B------:R-:W-:-:S03]  /*2dd0*/  IMAD.WIDE.U32 R16, R21, 0x4, R12 ;  /* 0x0000000415107825 */ /* 0x000fc600078e000c */
[----:B------:R-:W-:Y:S02]  /*2de0*/  IADD3.X R18, PT, PT, RZ, R9, RZ, P0, !PT ;  /* 0x00000009ff127210 */ /* 0x000fe400007fe4ff */
[C---:B-1----:R-:W-:Y:S01]  /*2df0*/  LEA R14, P0, R15.reuse, UR10, 0x2 ;  /* 0x0000000a0f0e7c11 */ /* 0x042fe2000f8010ff */
[----:B------:R-:W2:Y:S03]  /*2e00*/  LDG.E R16, desc[UR6][R16.64] ;  /* 0x0000000610107981 */ /* 0x000ea6000c1e1900 */
[----:B------:R-:W-:-:S06]  /*2e10*/  LEA.HI.X R15, R15, UR11, R18, 0x2, P0 ;  /* 0x0000000b0f0f7c11 */ /* 0x000fcc00080f1412 */
[----:B------:R-:W2:Y:S01]  /*2e20*/  LDG.E R15, desc[UR6][R14.64] ;  /* 0x000000060e0f7981 */ /* 0x000ea2000c1e1900 */
[----:B------:R-:W-:-:S04]  /*2e30*/  IADD3 R21, PT, PT, R21, 0x1, RZ ;  /* 0x0000000115157810 */ /* 0x000fc80007ffe0ff */
[----:B------:R-:W-:Y:S01]  /*2e40*/  ISETP.NE.AND P0, PT, R21, UR5, PT ;  /* 0x0000000515007c0c */ /* 0x000fe2000bf05270 */
[----:B--2---:R-:W-:-:S04]  /*2e50*/  FADD R18, R16, -R15 ;  /* 0x8000000f10127221 */ /* 0x004fc80000000000 */
[----:B------:R-:W-:-:S08]  /*2e60*/  FFMA R27, R18, R18, R27 ;  /* 0x00000012121b7223 */ /* 0x000fd0000000001b */
[----:B------:R-:W-:Y:S05]  /*2e70*/  @P0 BRA `(.L_x_45) ;  /* 0xfffffffc00d00947 */ /* 0x000fea000383ffff */
.L_x_44:
[----:B------:R-:W-:-:S04]  /*2e80*/  FSETP.GEU.AND P0, PT, R27, R4, PT ;  /* 0x000000041b00720b */ /* 0x000fc80003f0e000 */
[----:B------:R-:W-:Y:S02]  /*2e90*/  FSEL R4, R27, R4, !P0 ;  /* 0x000000041b047208 */ /* 0x000fe40004000000 */
[----:B------:R-:W-:-:S07]  /*2ea0*/  SEL R5, R8, R5, !P0 ;  /* 0x0000000508057207 */ /* 0x000fce0004000000 */
.L_x_43:
[----:B-1----:R-:W-:Y:S05]  /*2eb0*/  BSYNC.RECONVERGENT B4 ;  /* 0x0000000000047941 */ /* 0x002fea0003800200 */
.L_x_42:
[----:B------:R-:W1:Y:S01]  /*2ec0*/  LDCU UR4, c[0x0][0x3bc] ;  /* 0x00007780ff0477ac */ /* 0x000e620008000800 */
[----:B------:R-:W-:-:S04]  /*2ed0*/  IADD3 R8, PT, PT, R3, R8, RZ ;  /* 0x0000000803087210 */ /* 0x000fc80007ffe0ff */
[----:B-1----:R-:W-:-:S13]  /*2ee0*/  ISETP.GE.AND P0, PT, R8, UR4, PT ;  /* 0x0000000408007c0c */ /* 0x002fda000bf06270 */
[----:B------:R-:W-:Y:S05]  /*2ef0*/  @!P0 BRA `(.L_x_49) ;  /* 0xfffffff800288947 */ /* 0x000fea000383ffff */
.L_x_41:
[----:B------:R-:W-:Y:S05]  /*2f00*/  BSYNC.RECONVERGENT B3 ;  /* 0x0000000000037941 */ /* 0x000fea0003800200 */
.L_x_40:
[----:B------:R-:W1:Y:S02]  /*2f10*/  LDCU UR4, c[0x0][0x3c8] ;  /* 0x00007900ff0477ac */ /* 0x000e640008000800 */
[----:B-1----:R-:W-:-:S13]  /*2f20*/  FSETP.GTU.AND P0, PT, R4, UR4, PT ;  /* 0x0000000404007c0b */ /* 0x002fda000bf0c000 */
[----:B------:R-:W-:Y:S05]  /*2f30*/  @!P0 BREAK.RELIABLE B2 ;  /* 0x0000000000028942 */ /* 0x000fea0003800100 */
[----:B------:R-:W-:Y:S05]  /*2f40*/  @!P0 BRA `(.L_x_50) ;  /* 0x0000000000148947 */ /* 0x000fea0003800000 */
.L_x_39:
[----:B------:R-:W-:Y:S05]  /*2f50*/  BSYNC.RELIABLE B2 ;  /* 0x0000000000027941 */ /* 0x000fea0003800100 */
.L_x_38:
[----:B------:R-:W1:Y:S01]  /*2f60*/  LDCU UR4, c[0x0][0x3c4] ;  /* 0x00007880ff0477ac */ /* 0x000e620008000800 */
[----:B------:R-:W-:-:S04]  /*2f70*/  IADD3 R7, PT, PT, R7, 0x1, RZ ;  /* 0x0000000107077810 */ /* 0x000fc80007ffe0ff */
[----:B-1----:R-:W-:-:S13]  /*2f80*/  ISETP.NE.AND P0, PT, R7, UR4, PT ;  /* 0x0000000407007c0c */ /* 0x002fda000bf05270 */
[----:B------:R-:W-:Y:S05]  /*2f90*/  @P0 BRA `(.L_x_51) ;  /* 0xfffffff400c80947 */ /* 0x000fea000383ffff */
.L_x_50:
[----:B------:R-:W-:Y:S05]  /*2fa0*/  BSYNC.RECONVERGENT B1 ;  /* 0x0000000000017941 */ /* 0x000fea0003800200 */
.L_x_37:
[----:B------:R-:W-:Y:S05]  /*2fb0*/  BRA `(.L_x_35) ;  /* 0x0000001400a47947 */ /* 0x000fea0003800000 */
.L_x_36:
[----:B------:R-:W0:Y:S02]  /*2fc0*/  LDC.64 R6, c[0x0][0x390] ;  /* 0x0000e400ff067b82 */ /* 0x000e240000000a00 */
[----:B0-----:R-:W-:-:S05]  /*2fd0*/  IMAD.WIDE.U32 R14, R15, 0x4, R6 ;  /* 0x000000040f0e7825 */ /* 0x001fca00078e0006 */
[----:B------:R0:W5:Y:S01]  /*2fe0*/  LDG.E R6, desc[UR6][R14.64] ;  /* 0x000000060e067981 */ /* 0x000162000c1e1900 */
[C---:B------:R-:W-:Y:S01]  /*2ff0*/  IADD3 R7, PT, PT, R8.reuse, -0x4, RZ ;  /* 0xfffffffc08077810 */ /* 0x040fe20007ffe0ff */
[----:B------:R-:W-:Y:S01]  /*3000*/  HFMA2 R9, -RZ, RZ, 0, 0 ;  /* 0x00000000ff097431 */ /* 0x000fe200000001ff */
[----:B------:R-:W-:Y:S02]  /*3010*/  LOP3.LUT R8, R8, 0x3, RZ, 0xc0, !PT ;  /* 0x0000000308087812 */ /* 0x000fe400078ec0ff */
[C---:B------:R-:W-:Y:S02]  /*3020*/  LOP3.LUT R10, R7.reuse, 0xc, RZ, 0xc0, !PT ;  /* 0x0000000c070a7812 */ /* 0x040fe400078ec0ff */
[----:B------:R-:W-:-:S07]  /*3030*/  LOP3.LUT R11, R7, 0x4, RZ, 0xc0, !PT ;  /* 0x00000004070b7812 */ /* 0x000fce00078ec0ff */
.L_x_67:
[----:B-----5:R-:W-:Y:S01]  /*3040*/  ISETP.NE.AND P0, PT, R6, R9, PT ;  /* 0x000000090600720c */ /* 0x020fe20003f05270 */
[----:B------:R-:W-:-:S12]  /*3050*/  BSSY.RELIABLE B1, `(.L_x_52) ;  /* 0x000015b000017945 */ /* 0x000fd80003800100 */
[----:B------:R-:W-:Y:S05]  /*3060*/  @!P0 BRA `(.L_x_53) ;  /* 0x0000001400648947 */ /* 0x000fea0003800000 */
[----:B0-----:R-:W0:Y:S01]  /*3070*/  LDC.64 R14, c[0x0][0x390] ;  /* 0x0000e400ff0e7b82 */ /* 0x001e220000000a00 */
[----:B------:R-:W-:-:S05]  /*3080*/  LEA R17, R0, R0, 0x1 ;  /* 0x0000000000117211 */ /* 0x000fca00078e08ff */
[----:B0-----:R-:W-:-:S05]  /*3090*/  IMAD.WIDE.U32 R14, R17, 0x4, R14 ;  /* 0x00000004110e7825 */ /* 0x001fca00078e000e */
[----:B------:R-:W2:Y:S02]  /*30a0*/  LDG.E R16, desc[UR6][R14.64+0x4] ;  /* 0x000004060e107981 */ /* 0x000ea4000c1e1900 */
[----:B--2---:R-:W-:-:S13]  /*30b0*/  ISETP.NE.AND P0, PT, R16, R9, PT ;  /* 0x000000091000720c */ /* 0x004fda0003f05270 */
[----:B------:R-:W-:Y:S05]  /*30c0*/  @!P0 BRA `(.L_x_53) ;  /* 0x00000014004c8947 */ /* 0x000fea0003800000 */
[----:B------:R-:W2:Y:S02]  /*30d0*/  LDG.E R14, desc[UR6][R14.64+0x8] ;  /* 0x000008060e0e7981 */ /* 0x000ea4000c1e1900 */
[----:B--2---:R-:W-:-:S13]  /*30e0*/  ISETP.NE.AND P0, PT, R14, R9, PT ;  /* 0x000000090e00720c */ /* 0x004fda0003f05270 */
[----:B------:R-:W-:Y:S05]  /*30f0*/  @!P0 BRA `(.L_x_53) ;  /* 0x0000001400408947 */ /* 0x000fea0003800000 */
[----:B------:R-:W0:Y:S01]  /*3100*/  S2R R20, SR_TID.X ;  /* 0x0000000000147919 */ /* 0x000e220000002100 */
[----:B------:R-:W0:Y:S01]  /*3110*/  LDCU UR4, c[0x0][0x3bc] ;  /* 0x00007780ff0477ac */ /* 0x000e220008000800 */
[----:B------:R-:W-:Y:S01]  /*3120*/  BSSY.RECONVERGENT B2, `(.L_x_54) ;  /* 0x0000149000027945 */ /* 0x000fe20003800200 */
[----:B0-----:R-:W-:-:S13]  /*3130*/  ISETP.GE.AND P0, PT, R20, UR4, PT ;  /* 0x0000000414007c0c */ /* 0x001fda000bf06270 */
[----:B------:R-:W-:Y:S05]  /*3140*/  @P0 BRA `(.L_x_55) ;  /* 0x0000001400180947 */ /* 0x000fea0003800000 */
.L_x_66:
        /* <DEDUP_REMOVED lines=26> */
.L_x_59:
        /* <DEDUP_REMOVED lines=70> */
.L_x_58:
        /* <DEDUP_REMOVED lines=39> */
.L_x_61:
        /* <DEDUP_REMOVED lines=19> */
.L_x_60:
        /* <DEDUP_REMOVED lines=10> */
.L_x_64:
        /* <DEDUP_REMOVED lines=70> */
.L_x_63:
        /* <DEDUP_REMOVED lines=42> */
.L_x_65:
        /* <DEDUP_REMOVED lines=42> */
.L_x_62:
[----:B------:R-:W-:-:S04]  /*4530*/  FSETP.GEU.AND P0, PT, R23, R4, PT ;  /* 0x000000041700720b */ /* 0x000fc80003f0e000 */
[----:B------:R-:W-:Y:S02]  /*4540*/  FSEL R4, R23, R4, !P0 ;  /* 0x0000000417047208 */ /* 0x000fe40004000000 */
[----:B------:R-:W-:-:S07]  /*4550*/  SEL R5, R20, R5, !P0 ;  /* 0x0000000514057207 */ /* 0x000fce0004000000 */
.L_x_57:
[----:B------:R-:W-:Y:S05]  /*4560*/  BSYNC.RECONVERGENT B3 ;  /* 0x0000000000037941 */ /* 0x000fea0003800200 */
.L_x_56:
[----:B------:R-:W0:Y:S01]  /*4570*/  LDCU UR4, c[0x0][0x3bc] ;  /* 0x00007780ff0477ac */ /* 0x000e220008000800 */
[----:B------:R-:W-:-:S04]  /*4580*/  IADD3 R20, PT, PT, R3, R20, RZ ;  /* 0x0000001403147210 */ /* 0x000fc80007ffe0ff */
[----:B0-----:R-:W-:-:S13]  /*4590*/  ISETP.GE.AND P0, PT, R20, UR4, PT ;  /* 0x0000000414007c0c */ /* 0x001fda000bf06270 */
[----:B------:R-:W-:Y:S05]  /*45a0*/  @!P0 BRA `(.L_x_66) ;  /* 0xffffffe800e88947 */ /* 0x000fea000383ffff */
.L_x_55:
[----:B------:R-:W-:Y:S05]  /*45b0*/  BSYNC.RECONVERGENT B2 ;  /* 0x0000000000027941 */ /* 0x000fea0003800200 */
.L_x_54:
[----:B------:R-:W0:Y:S02]  /*45c0*/  LDCU UR4, c[0x0][0x3c8] ;  /* 0x00007900ff0477ac */ /* 0x000e240008000800 */
[----:B0-----:R-:W-:-:S13]  /*45d0*/  FSETP.GTU.AND P0, PT, R4, UR4, PT ;  /* 0x0000000404007c0b */ /* 0x001fda000bf0c000 */
[----:B------:R-:W-:Y:S05]  /*45e0*/  @!P0 BREAK.RELIABLE B1 ;  /* 0x0000000000018942 */ /* 0x000fea0003800100 */
[----:B------:R-:W-:Y:S05]  /*45f0*/  @!P0 BRA `(.L_x_35) ;  /* 0x0000000000148947 */ /* 0x000fea0003800000 */
.L_x_53:
[----:B------:R-:W-:Y:S05]  /*4600*/  BSYNC.RELIABLE B1 ;  /* 0x0000000000017941 */ /* 0x000fea0003800100 */
.L_x_52:
[----:B------:R-:W1:Y:S01]  /*4610*/  LDCU UR4, c[0x0][0x3c4] ;  /* 0x00007880ff0477ac */ /* 0x000e620008000800 */
[----:B------:R-:W-:-:S04]  /*4620*/  IADD3 R9, PT, PT, R9, 0x1, RZ ;  /* 0x0000000109097810 */ /* 0x000fc80007ffe0ff */
[----:B-1----:R-:W-:-:S13]  /*4630*/  ISETP.NE.AND P0, PT, R9, UR4, PT ;  /* 0x0000000409007c0c */ /* 0x002fda000bf05270 */
[----:B------:R-:W-:Y:S05]  /*4640*/  @P0 BRA `(.L_x_67) ;  /* 0xffffffe8007c0947 */ /* 0x000fea000383ffff */
.L_x_35:
[----:B------:R-:W-:Y:S05]  /*4650*/  BSYNC.RECONVERGENT B0 ;  /* 0x0000000000007941 */ /* 0x000fea0003800200 */
.L_x_34:
[----:B------:R-:W-:Y:S05]  /*4660*/  WARPSYNC.ALL ;  /* 0x0000000000007948 */ /* 0x000fea0003800000 */
[----:B0-----:R-:W0:Y:S01]  /*4670*/  S2R R14, SR_TID.X ;  /* 0x00000000000e7919 */ /* 0x001e220000002100 */
[----:B------:R-:W1:Y:S01]  /*4680*/  S2UR UR5, SR_CgaCtaId ;  /* 0x00000000000579c3 */ /* 0x000e620000008800 */
[----:B------:R-:W-:Y:S01]  /*4690*/  UMOV UR4, 0x400 ;  /* 0x0000040000047882 */ /* 0x000fe20000000000 */
[----:B------:R-:W-:Y:S01]  /*46a0*/  ISETP.GE.U32.AND P0, PT, R3, 0x2, PT ;  /* 0x000000020300780c */ /* 0x000fe20003f06070 */
[----:B-1----:R-:W-:-:S06]  /*46b0*/  ULEA UR4, UR5, UR4, 0x18 ;  /* 0x0000000405047291 */ /* 0x002fcc000f8ec0ff */
[----:B0-----:R-:W-:-:S04]  /*46c0*/  LEA R7, R14, UR4, 0x2 ;  /* 0x000000040e077c11 */ /* 0x001fc8000f8e10ff */
[----:B------:R-:W-:Y:S01]  /*46d0*/  LEA R6, R2, R7, 0x2 ;  /* 0x0000000702067211 */ /* 0x000fe200078e10ff */
[----:B------:R0:W-:Y:S04]  /*46e0*/  STS [R7], R4 ;  /* 0x0000000407007388 */ /* 0x0001e80000000800 */
[----:B------:R0:W-:Y:S01]  /*46f0*/  STS [R6], R5 ;  /* 0x0000000506007388 */ /* 0x0001e20000000800 */
[----:B------:R-:W-:Y:S06]  /*4700*/  BAR.SYNC.DEFER_BLOCKING 0x0 ;  /* 0x0000000000007b1d */ /* 0x000fec0000010000 */
[----:B------:R-:W-:Y:S05]  /*4710*/  @!P0 BRA `(.L_x_68) ;  /* 0x0000000000448947 */ /* 0x000fea0003800000 */
.L_x_71:
[----:B------:R-:W-:Y:S01]  /*4720*/  MOV R8, R3 ;  /* 0x0000000300087202 */ /* 0x000fe20000000f00 */
[----:B------:R-:W-:Y:S01]  /*4730*/  BSSY.RECONVERGENT B0, `(.L_x_69) ;  /* 0x000000c000007945 */ /* 0x000fe20003800200 */
[----:B------:R-:W-:-:S04]  /*4740*/  SHF.R.U32.HI R3, RZ, 0x1, R3 ;  /* 0x00000001ff037819 */ /* 0x000fc80000011603 */
[----:B------:R-:W-:-:S13]  /*4750*/  ISETP.GE.U32.AND P0, PT, R14, R3, PT ;  /* 0x000000030e00720c */ /* 0x000fda0003f06070 */
[----:B-1----:R-:W-:Y:S05]  /*4760*/  @P0 BRA `(.L_x_70) ;  /* 0x0000000000200947 */ /* 0x002fea0003800000 */
[----:B------:R-:W-:Y:S01]  /*4770*/  LEA R9, R3, R7, 0x2 ;  /* 0x0000000703097211 */ /* 0x000fe200078e10ff */
[----:B0-----:R-:W-:Y:S04]  /*4780*/  LDS R4, [R7] ;  /* 0x0000000007047984 */ /* 0x001fe80000000800 */
[----:B------:R-:W0:Y:S02]  /*4790*/  LDS R10, [R9] ;  /* 0x00000000090a7984 */ /* 0x000e240000000800 */
[----:B0-----:R-:W-:-:S13]  /*47a0*/  FSETP.GEU.AND P0, PT, R10, R4, PT ;  /* 0x000000040a00720b */ /* 0x001fda0003f0e000 */
[----:B------:R-:W-:Y:S01]  /*47b0*/  @!P0 LEA R4, R2, R9, 0x2 ;  /* 0x0000000902048211 */ /* 0x000fe200078e10ff */
[----:B------:R-:W-:Y:S04]  /*47c0*/  @!P0 STS [R7], R10 ;  /* 0x0000000a07008388 */ /* 0x000fe80000000800 */
[----:B------:R-:W0:Y:S04]  /*47d0*/  @!P0 LDS R5, [R4] ;  /* 0x0000000004058984 */ /* 0x000e280000000800 */
[----:B0-----:R1:W-:Y:S02]  /*47e0*/  @!P0 STS [R6], R5 ;  /* 0x0000000506008388 */ /* 0x0013e40000000800 */
.L_x_70:
[----:B------:R-:W-:Y:S05]  /*47f0*/  BSYNC.RECONVERGENT B0 ;  /* 0x0000000000007941 */ /* 0x000fea0003800200 */
.L_x_69:
[----:B------:R-:W-:Y:S01]  /*4800*/  BAR.SYNC.DEFER_BLOCKING 0x0 ;  /* 0x0000000000007b1d */ /* 0x000fe20000010000 */
[----:B------:R-:W-:-:S13]  /*4810*/  ISETP.GT.U32.AND P0, PT, R8, 0x3, PT ;  /* 0x000000030800780c */ /* 0x000fda0003f04070 */
[----:B------:R-:W-:Y:S05]  /*4820*/  @P0 BRA `(.L_x_71) ;  /* 0xfffffffc00bc0947 */ /* 0x000fea000383ffff */
.L_x_68:
[----:B------:R-:W-:-:S13]  /*4830*/  ISETP.NE.AND P0, PT, R14, RZ, PT ;  /* 0x000000ff0e00720c */ /* 0x000fda0003f05270 */
[----:B------:R-:W-:Y:S05]  /*4840*/  @P0 EXIT ;  /* 0x000000000000094d */ /* 0x000fea0003800000 */
[----:B------:R-:W2:Y:S02]  /*4850*/  LDCU UR5, c[0x0][0x360] ;  /* 0x00006c00ff0577ac */ /* 0x000ea40008000800 */
[----:B--2---:R-:W-:-:S09]  /*4860*/  ULEA UR4, UR5, UR4, 0x2 ;  /* 0x0000000405047291 */ /* 0x004fd2000f8e10ff */
[----:B0-----:R-:W0:Y:S02]  /*4870*/  LDS R7, [UR4] ;  /* 0x00000004ff077984 */ /* 0x001e240008000800 */
[----:B0-----:R-:W-:-:S13]  /*4880*/  ISETP.NE.AND P0, PT, R7, -0x1, PT ;  /* 0xffffffff0700780c */ /* 0x001fda0003f05270 */
[----:B------:R-:W-:Y:S05]  /*4890*/  @P0 BRA `(.L_x_72) ;  /* 0x0000002000940947 */ /* 0x000fea0003800000 */
[----:B------:R-:W0:Y:S01]  /*48a0*/  LDCU UR4, c[0x0][0x3bc] ;  /* 0x00007780ff0477ac */ /* 0x000e220008000800 */
[----:B------:R-:W-:Y:S02]  /*48b0*/  MOV R3, 0xffffffff ;  /* 0xffffffff00037802 */ /* 0x000fe40000000f00 */
[----:B------:R-:W-:Y:S01]  /*48c0*/  MOV R2, 0x7f7fffff ;  /* 0x7f7fffff00027802 */ /* 0x000fe20000000f00 */
[----:B0-----:R-:W-:-:S09]  /*48d0*/  UISETP.GE.AND UP0, UPT, UR4, 0x1, UPT ;  /* 0x000000010400788c */ /* 0x001fd2000bf06270 */
[----:B------:R-:W-:Y:S05]  /*48e0*/  BRA.U !UP0, `(.L_x_73) ;  /* 0x0000002108647547 */ /* 0x000fea000b800000 */
[----:B------:R-:W0:Y:S02]  /*48f0*/  LDC R2, c[0x0][0x3c0] ;  /* 0x0000f000ff027b82 */ /* 0x000e240000000800 */
[----:B0-----:R-:W-:-:S13]  /*4900*/  ISETP.GE.AND P0, PT, R2, 0x4, PT ;  /* 0x000000040200780c */ /* 0x001fda0003f06270 */
[----:B------:R-:W-:Y:S05]  /*4910*/  @!P0 BRA `(.L_x_74) ;  /* 0x0000001400488947 */ /* 0x000fea0003800000 */
[----:B------:R-:W0:Y:S01]  /*4920*/  LDC R9, c[0x0][0x3c0] ;  /* 0x0000f000ff097b82 */ /* 0x000e220000000800 */
[C---:B------:R-:W-:Y:S02]  /*4930*/  IADD3 R4, PT, PT, R2.reuse, -0x4, RZ ;  /* 0xfffffffc02047810 */ /* 0x040fe40007ffe0ff */
[----:B-1----:R-:W-:Y:S02]  /*4940*/  LOP3.LUT R6, R2, 0x4, RZ, 0x3c, !PT ;  /* 0x0000000402067812 */ /* 0x002fe400078e3cff */
[C---:B------:R-:W-:Y:S02]  /*4950*/  LOP3.LUT R7, R4.reuse, 0x4, RZ, 0xc0, !PT ;  /* 0x0000000404077812 */ /* 0x040fe400078ec0ff */
[----:B------:R-:W-:Y:S01]  /*4960*/  LOP3.LUT R5, R4, 0xc, RZ, 0xc0, !PT ;  /* 0x0000000c04057812 */ /* 0x000fe200078ec0ff */
[----:B------:R-:W1:Y:S01]  /*4970*/  LDC.64 R10, c[0x0][0x388] ;  /* 0x0000e200ff0a7b82 */ /* 0x000e620000000a00 */
[----:B------:R-:W-:Y:S02]  /*4980*/  IADD3 R7, PT, PT, -R7, R6, RZ ;  /* 0x0000000607077210 */ /* 0x000fe40007ffe1ff */
[----:B------:R-:W-:-:S02]  /*4990*/  IADD3 R6, PT, PT, -R5, 0xc, R2 ;  /* 0x0000000c05067810 */ /* 0x000fc40007ffe102 */
[----:B------:R-:W-:Y:S02]  /*49a0*/  LOP3.LUT R8, R7, 0x7, RZ, 0xc0, !PT ;  /* 0x0000000707087812 */ /* 0x000fe400078ec0ff */
[----:B------:R-:W-:Y:S01]  /*49b0*/  LOP3.LUT R7, R6, 0xf, RZ, 0xc0, !PT ;  /* 0x0000000f06077812 */ /* 0x000fe200078ec0ff */
[----:B------:R-:W2:Y:S01]  /*49c0*/  LDC.64 R12, c[0x0][0x380] ;  /* 0x0000e000ff0c7b82 */ /* 0x000ea20000000a00 */
[----:B------:R-:W-:Y:S02]  /*49d0*/  LOP3.LUT R3, R4, 0xfffffffc, RZ, 0xc0, !PT ;  /* 0xfffffffc04037812 */ /* 0x000fe400078ec0ff */
[----:B------:R-:W-:Y:S02]  /*49e0*/  IADD3 R8, PT, PT, R8, -0x1, RZ ;  /* 0xffffffff08087810 */ /* 0x000fe40007ffe0ff */
[----:B------:R-:W-:Y:S02]  /*49f0*/  IADD3 R7, PT, PT, R7, -0x1, RZ ;  /* 0xffffffff07077810 */ /* 0x000fe40007ffe0ff */
[----:B------:R-:W-:Y:S01]  /*4a00*/  IADD3 R3, PT, PT, -R3, -0x5, R2 ;  /* 0xfffffffb03037810 */ /* 0x000fe20007ffe102 */
[----:B0-----:R-:W-:Y:S01]  /*4a10*/  IMAD R9, R0, R9, RZ ;  /* 0x0000000900097224 */ /* 0x001fe200078e02ff */
[----:B------:R-:W-:Y:S01]  /*4a20*/  ISETP.GE.U32.AND P1, PT, R8, 0x3, PT ;  /* 0x000000030800780c */ /* 0x000fe20003f26070 */
[----:B------:R-:W-:Y:S01]  /*4a30*/  HFMA2 R8, -RZ, RZ, 0, 0 ;  /* 0x00000000ff087431 */ /* 0x000fe200000001ff */
[----:B------:R-:W-:-:S02]  /*4a40*/  ISETP.GE.U32.AND P0, PT, R7, 0x7, PT ;  /* 0x000000070700780c */ /* 0x000fc40003f06070 */
[----:B------:R-:W-:Y:S02]  /*4a50*/  ISETP.GE.U32.AND P2, PT, R3, 0xf, PT ;  /* 0x0000000f0300780c */ /* 0x000fe40003f46070 */
[----:B------:R-:W-:Y:S02]  /*4a60*/  LOP3.LUT R7, R2, 0x3, RZ, 0xc0, !PT ;  /* 0x0000000302077812 */ /* 0x000fe400078ec0ff */
[----:B-1----:R-:W-:Y:S02]  /*4a70*/  IADD3 R10, P3, PT, R10, 0x20, RZ ;  /* 0x000000200a0a7810 */ /* 0x002fe40007f7e0ff */
[----:B------:R-:W-:Y:S02]  /*4a80*/  MOV R2, 0x7f7fffff ;  /* 0x7f7fffff00027802 */ /* 0x000fe40000000f00 */
[----:B------:R-:W-:Y:S02]  /*4a90*/  IADD3.X R11, PT, PT, RZ, R11, RZ, P3, !PT ;  /* 0x0000000bff0b7210 */ /* 0x000fe40001ffe4ff */
[----:B------:R-:W-:Y:S01]  /*4aa0*/  MOV R3, 0xffffffff ;  /* 0xffffffff00037802 */ /* 0x000fe20000000f00 */
[----:B--2---:R-:W-:Y:S01]  /*4ab0*/  IMAD.WIDE R12, R9, 0x4, R12 ;  /* 0x00000004090c7825 */ /* 0x004fe200078e020c */
[----:B------:R-:W-:-:S07]  /*4ac0*/  LEA.HI R9, R4, 0x1, RZ, 0x1e ;  /* 0x0000000104097811 */ /* 0x000fce00078ff0ff */
.L_x_83:
[----:B------:R-:W0:Y:S01]  /*4ad0*/  LDC R23, c[0x0][0x3c0] ;  /* 0x0000f000ff177b82 */ /* 0x000e220000000800 */
[----:B------:R-:W-:Y:S02]  /*4ae0*/  ISETP.GE.U32.AND P3, PT, R4, 0xc, PT ;  /* 0x0000000c0400780c */ /* 0x000fe40003f66070 */
[----:B------:R-:W-:Y:S02]  /*4af0*/  MOV R21, RZ ;  /* 0x000000ff00157202 */ /* 0x000fe40000000f00 */
[----:B------:R-:W-:Y:S01]  /*4b00*/  MOV R25, RZ ;  /* 0x000000ff00197202 */ /* 0x000fe20000000f00 */
[----:B0-----:R-:W-:-:S08]  /*4b10*/  IMAD R15, R8, R23, RZ ;  /* 0x00000017080f7224 */ /* 0x001fd000078e02ff */
[----:B------:R-:W-:Y:S05]  /*4b20*/  @!P3 BRA `(.L_x_75) ;  /* 0x00000004003cb947 */ /* 0x000fea0003800000 */
[----:B------:R-:W-:Y:S01]  /*4b30*/  LOP3.LUT R18, R9, 0x7ffffffc, RZ, 0xc0, !PT ;  /* 0x7ffffffc09127812 */ /* 0x000fe200078ec0ff */
[----:B------:R-:W-:Y:S01]  /*4b40*/  HFMA2 R25, -RZ, RZ, 0, 0 ;  /* 0x00000000ff197431 */ /* 0x000fe200000001ff */
[----:B------:R-:W-:Y:S01]  /*4b50*/  IADD3 R16, P3, PT, R12, 0x20, RZ ;  /* 0x000000200c107810 */ /* 0x000fe20007f7e0ff */
[----:B------:R-:W-:Y:S01]  /*4b60*/  IMAD.WIDE.U32 R14, R15, 0x4, R10 ;  /* 0x000000040f0e7825 */ /* 0x000fe200078e000a */
[----:B------:R-:W-:Y:S02]  /*4b70*/  MOV R21, RZ ;  /* 0x000000ff00157202 */ /* 0x000fe40000000f00 */
[----:B------:R-:W-:Y:S02]  /*4b80*/  IADD3 R18, PT, PT, -R18, RZ, RZ ;  /* 0x000000ff12127210 */ /* 0x000fe40007ffe1ff */
[----:B------:R-:W-:-:S07]  /*4b90*/  IADD3.X R17, PT, PT, RZ, R13, RZ, P3, !PT ;  /* 0x0000000dff117210 */ /* 0x000fce0001ffe4ff */
.L_x_76:
[----:B------:R-:W2:Y:S04]  /*4ba0*/  LDG.E R19, desc[UR6][R16.64+-0x20] ;  /* 0xffffe00610137981 */ /* 0x000ea8000c1e1900 */
[----:B------:R-:W2:Y:S04]  /*4bb0*/  LDG.E R20, desc[UR6][R14.64+-0x20] ;  /* 0xffffe0060e147981 */ /* 0x000ea8000c1e1900 */
[----:B------:R-:W3:Y:S04]  /*4bc0*/  LDG.E R24, desc[UR6][R16.64+-0x1c] ;  /* 0xffffe40610187981 */ /* 0x000ee8000c1e1900 */
[----:B------:R-:W3:Y:S01]  /*4bd0*/  LDG.E R27, desc[UR6][R14.64+-0x1c] ;  /* 0xffffe4060e1b7981 */ /* 0x000ee2000c1e1900 */
[----:B--2---:R-:W-:-:S03]  /*4be0*/  FADD R22, R19, -R20 ;  /* 0x8000001413167221 */ /* 0x004fc60000000000 */
[----:B------:R-:W2:Y:S04]  /*4bf0*/  LDG.E R19, desc[UR6][R16.64+-0x18] ;  /* 0xffffe80610137981 */ /* 0x000ea8000c1e1900 */
[----:B------:R-:W2:Y:S01]  /*4c00*/  LDG.E R20, desc[UR6][R14.64+-0x18] ;  /* 0xffffe8060e147981 */ /* 0x000ea2000c1e1900 */
[----:B------:R-:W-:Y:S01]  /*4c10*/  FFMA R29, R22, R22, R21 ;  /* 0x00000016161d7223 */ /* 0x000fe20000000015 */
[----:B---3--:R-:W-:Y:S02]  /*4c20*/  FADD R24, R24, -R27 ;  /* 0x8000001b18187221 */ /* 0x008fe40000000000 */
[----:B------:R-:W3:Y:S04]  /*4c30*/  LDG.E R21, desc[UR6][R16.64+-0x14] ;  /* 0xffffec0610157981 */ /* 0x000ee8000c1e1900 */
[----:B------:R-:W3:Y:S01]  /*4c40*/  LDG.E R22, desc[UR6][R14.64+-0x14] ;  /* 0xffffec060e167981 */ /* 0x000ee2000c1e1900 */
[----:B------:R-:W-:Y:S01]  /*4c50*/  FFMA R29, R24, R24, R29 ;  /* 0x00000018181d7223 */ /* 0x000fe2000000001d */
[----:B--2---:R-:W-:-:S02]  /*4c60*/  FADD R24, R19, -R20 ;  /* 0x8000001413187221 */ /* 0x004fc40000000000 */
        /* <DEDUP_REMOVED lines=40> */
[----:B------:R-:W2:Y:S02]  /*4ef0*/  LDG.E R19, desc[UR6][R16.64+0x18] ;  /* 0x0000180610137981 */ /* 0x000ea4000c1e1900 */
[----:B------:R-:W-:Y:S02]  /*4f00*/  FFMA R29, R24, R24, R29 ;  /* 0x00000018181d7223 */ /* 0x000fe4000000001d */
[----:B------:R-:W2:Y:S01]  /*4f10*/  LDG.E R20, desc[UR6][R14.64+0x18] ;  /* 0x000018060e147981 */ /* 0x000ea2000c1e1900 */
[----:B---3--:R-:W-:-:S03]  /*4f20*/  FADD R24, R22, -R21 ;  /* 0x8000001516187221 */ /* 0x008fc60000000000 */
[----:B------:R0:W3:Y:S04]  /*4f30*/  LDG.E R21, desc[UR6][R16.64+0x1c] ;  /* 0x00001c0610157981 */ /* 0x0000e8000c1e1900 */
[----:B------:R1:W3:Y:S01]  /*4f40*/  LDG.E R22, desc[UR6][R14.64+0x1c] ;  /* 0x00001c060e167981 */ /* 0x0002e2000c1e1900 */
[----:B------:R-:W-:Y:S01]  /*4f50*/  IADD3 R18, PT, PT, R18, 0x4, RZ ;  /* 0x0000000412127810 */ /* 0x000fe20007ffe0ff */
[----:B------:R-:W-:Y:S01]  /*4f60*/  FFMA R24, R24, R24, R29 ;  /* 0x0000001818187223 */ /* 0x000fe2000000001d */
[----:B------:R-:W-:Y:S02]  /*4f70*/  IADD3 R25, PT, PT, R25, 0x10, RZ ;  /* 0x0000001019197810 */ /* 0x000fe40007ffe0ff */
[----:B------:R-:W-:Y:S02]  /*4f80*/  ISETP.NE.AND P3, PT, R18, RZ, PT ;  /* 0x000000ff1200720c */ /* 0x000fe40003f65270 */
[----:B0-----:R-:W-:-:S02]  /*4f90*/  IADD3 R16, P4, PT, R16, 0x40, RZ ;  /* 0x0000004010107810 */ /* 0x001fc40007f9e0ff */
[----:B-1----:R-:W-:Y:S02]  /*4fa0*/  IADD3 R14, P5, PT, R14, 0x40, RZ ;  /* 0x000000400e0e7810 */ /* 0x002fe40007fbe0ff */
[----:B------:R-:W-:Y:S02]  /*4fb0*/  IADD3.X R17, PT, PT, RZ, R17, RZ, P4, !PT ;  /* 0x00000011ff117210 */ /* 0x000fe400027fe4ff */
[----:B------:R-:W-:Y:S01]  /*4fc0*/  IADD3.X R15, PT, PT, RZ, R15, RZ, P5, !PT ;  /* 0x0000000fff0f7210 */ /* 0x000fe20002ffe4ff */
[----:B--2---:R-:W-:-:S04]  /*4fd0*/  FADD R19, R19, -R20 ;  /* 0x8000001413137221 */ /* 0x004fc80000000000 */
[----:B------:R-:W-:Y:S01]  /*4fe0*/  FFMA R24, R19, R19, R24 ;  /* 0x0000001313187223 */ /* 0x000fe20000000018 */
[----:B---3--:R-:W-:-:S04]  /*4ff0*/  FADD R21, R21, -R22 ;  /* 0x8000001615157221 */ /* 0x008fc80000000000 */
[----:B------:R-:W-:Y:S01]  /*5000*/  FFMA R21, R21, R21, R24 ;  /* 0x0000001515157223 */ /* 0x000fe20000000018 */
[----:B------:R-:W-:Y:S06]  /*5010*/  @P3 BRA `(.L_x_76) ;  /* 0xfffffff800e03947 */ /* 0x000fec000383ffff */
.L_x_75:
[----:B------:R-:W0:Y:S01]  /*5020*/  LDC.64 R14, c[0x0][0x388] ;  /* 0x0000e200ff0e7b82 */ /* 0x000e220000000a00 */
[----:B------:R-:W-:Y:S01]  /*5030*/  LOP3.LUT P3, RZ, R9, 0x3, RZ, 0xc0, !PT ;  /* 0x0000000309ff7812 */ /* 0x000fe2000786c0ff */
[----:B------:R-:W-:-:S04]  /*5040*/  IMAD R17, R8, R23, RZ ;  /* 0x0000001708117224 */ /* 0x000fc800078e02ff */
[----:B0-----:R-:W-:-:S08]  /*5050*/  IMAD.WIDE.U32 R14, R17, 0x4, R14 ;  /* 0x00000004110e7825 */ /* 0x001fd000078e000e */
[----:B------:R-:W-:Y:S05]  /*5060*/  @!P3 BRA `(.L_x_77) ;  /* 0x0000000000e8b947 */ /* 0x000fea0003800000 */
[----:B------:R-:W-:Y:S02]  /*5070*/  ISETP.NE.AND P3, PT, R5, RZ, PT ;  /* 0x000000ff0500720c */ /* 0x000fe40003f65270 */
[----:B------:R-:W-:-:S04]  /*5080*/  LOP3.LUT R16, R4, 0x4, RZ, 0xc0, !PT ;  /* 0x0000000404107812 */ /* 0x000fc800078ec0ff */
[----:B------:R-:W-:-:S07]  /*5090*/  ISETP.NE.AND P4, PT, R16, RZ, PT ;  /* 0x000000ff1000720c */ /* 0x000fce0003f85270 */
[----:B------:R-:W-:Y:S06]  /*50a0*/  @!P3 BRA `(.L_x_78) ;  /* 0x00000000008cb947 */ /* 0x000fec0003800000 */
[----:B------:R-:W-:-:S04]  /*50b0*/  IMAD.WIDE.U32 R16, R25, 0x4, R12 ;  /* 0x0000000419107825 */ /* 0x000fc800078e000c */
[----:B------:R-:W-:Y:S01]  /*50c0*/  IMAD.WIDE.U32 R18, R25, 0x4, R14 ;  /* 0x0000000419127825 */ /* 0x000fe200078e000e */
[----:B------:R-:W2:Y:S04]  /*50d0*/  LDG.E R20, desc[UR6][R16.64] ;  /* 0x0000000610147981 */ /* 0x000ea8000c1e1900 */
[----:B------:R-:W2:Y:S04]  /*50e0*/  LDG.E R27, desc[UR6][R18.64] ;  /* 0x00000006121b7981 */ /* 0x000ea8000c1e1900 */
[----:B------:R-:W3:Y:S04]  /*50f0*/  LDG.E R22, desc[UR6][R16.64+0x4] ;  /* 0x0000040610167981 */ /* 0x000ee8000c1e1900 */
[----:B------:R-:W4:Y:S01]  /*5100*/  LDG.E R26, desc[UR6][R16.64+0x1c] ;  /* 0x00001c06101a7981 */ /* 0x000f22000c1e1900 */
[----:B--2---:R-:W-:-:S03]  /*5110*/  FADD R20, R20, -R27 ;  /* 0x8000001b14147221 */ /* 0x004fc60000000000 */
[----:B------:R-:W2:Y:S01]  /*5120*/  LDG.E R27, desc[UR6][R18.64+0x8] ;  /* 0x00000806121b7981 */ /* 0x000ea2000c1e1900 */
[----:B------:R-:W-:-:S03]  /*5130*/  FFMA R24, R20, R20, R21 ;  /* 0x0000001414187223 */ /* 0x000fc60000000015 */
[----:B------:R-:W3:Y:S04]  /*5140*/  LDG.E R21, desc[UR6][R18.64+0x4] ;  /* 0x0000040612157981 */ /* 0x000ee8000c1e1900 */
[----:B------:R-:W2:Y:S01]  /*5150*/  LDG.E R20, desc[UR6][R16.64+0x8] ;  /* 0x0000080610147981 */ /* 0x000ea2000c1e1900 */
[----:B---3--:R-:W-:-:S03]  /*5160*/  FADD R21, R22, -R21 ;  /* 0x8000001516157221 */ /* 0x008fc60000000000 */
[----:B------:R-:W3:Y:S01]  /*5170*/  LDG.E R22, desc[UR6][R16.64+0xc] ;  /* 0x00000c0610167981 */ /* 0x000ee2000c1e1900 */
[----:B--2---:R-:W-:Y:S01]  /*5180*/  FADD R20, R20, -R27 ;  /* 0x8000001b14147221 */ /* 0x004fe20000000000 */
[----:B------:R-:W-:Y:S02]  /*5190*/  FFMA R21, R21, R21, R24 ;  /* 0x0000001515157223 */ /* 0x000fe40000000018 */
[----:B------:R-:W3:Y:S02]  /*51a0*/  LDG.E R27, desc[UR6][R18.64+0xc] ;  /* 0x00000c06121b7981 */ /* 0x000ee4000c1e1900 */
[----:B------:R-:W-:Y:S02]  /*51b0*/  FFMA R29, R20, R20, R21 ;  /* 0x00000014141d7223 */ /* 0x000fe40000000015 */
[----:B------:R-:W2:Y:S04]  /*51c0*/  LDG.E R24, desc[UR6][R16.64+0x14] ;  /* 0x0000140610187981 */ /* 0x000ea8000c1e1900 */
[----:B------:R-:W5:Y:S04]  /*51d0*/  LDG.E R20, desc[UR6][R16.64+0x10] ;  /* 0x0000100610147981 */ /* 0x000f68000c1e1900 */
[----:B------:R-:W5:Y:S01]  /*51e0*/  LDG.E R21, desc[UR6][R18.64+0x10] ;  /* 0x0000100612157981 */ /* 0x000f62000c1e1900 */
[----:B---3--:R-:W-:-:S03]  /*51f0*/  FADD R22, R22, -R27 ;  /* 0x8000001b16167221 */ /* 0x008fc60000000000 */
[----:B------:R-:W3:Y:S01]  /*5200*/  LDG.E R27, desc[UR6][R18.64+0x18] ;  /* 0x00001806121b7981 */ /* 0x000ee2000c1e1900 */
[----:B------:R-:W-:-:S03]  /*5210*/  FFMA R29, R22, R22, R29 ;  /* 0x00000016161d7223 */ /* 0x000fc6000000001d */
[----:B------:R-:W3:Y:S01]  /*5220*/  LDG.E R22, desc[UR6][R16.64+0x18] ;  /* 0x0000180610167981 */ /* 0x000ee2000c1e1900 */
[----:B-----5:R-:W-:-:S03]  /*5230*/  FADD R20, R20, -R21 ;  /* 0x8000001514147221 */ /* 0x020fc60000000000 */
[----:B------:R-:W2:Y:S01]  /*5240*/  LDG.E R21, desc[UR6][R18.64+0x14] ;  /* 0x0000140612157981 */ /* 0x000ea2000c1e1900 */
[----:B------:R-:W-:-:S03]  /*5250*/  FFMA R20, R20, R20, R29 ;  /* 0x0000001414147223 */ /* 0x000fc6000000001d */
[----:B------:R-:W4:Y:S01]  /*5260*/  LDG.E R29, desc[UR6][R18.64+0x1c] ;  /* 0x00001c06121d7981 */ /* 0x000f22000c1e1900 */
[----:B------:R-:W-:Y:S01]  /*5270*/  IADD3 R25, PT, PT, R25, 0x8, RZ ;  /* 0x0000000819197810 */ /* 0x000fe20007ffe0ff */
[----:B---3--:R-:W-:Y:S01]  /*5280*/  FADD R22, R22, -R27 ;  /* 0x8000001b16167221 */ /* 0x008fe20000000000 */
[----:B--2---:R-:W-:-:S04]  /*5290*/  FADD R21, R24, -R21 ;  /* 0x8000001518157221 */ /* 0x004fc80000000000 */
[----:B------:R-:W-:Y:S01]  /*52a0*/  FFMA R21, R21, R21, R20 ;  /* 0x0000001515157223 */ /* 0x000fe20000000014 */
[----:B----4-:R-:W-:-:S03]  /*52b0*/  FADD R26, R26, -R29 ;  /* 0x8000001d1a1a7221 */ /* 0x010fc60000000000 */
[----:B------:R-:W-:-:S04]  /*52c0*/  FFMA R21, R22, R22, R21 ;  /* 0x0000001616157223 */ /* 0x000fc80000000015 */
[----:B------:R-:W-:-:S07]  /*52d0*/  FFMA R21, R26, R26, R21 ;  /* 0x0000001a1a157223 */ /* 0x000fce0000000015 */
.L_x_78:
[----:B------:R-:W-:Y:S05]  /*52e0*/  @P4 BRA `(.L_x_77) ;  /* 0x0000000000484947 */ /* 0x000fea0003800000 */
[----:B------:R-:W-:-:S04]  /*52f0*/  IMAD.WIDE.U32 R16, R25, 0x4, R12 ;  /* 0x0000000419107825 */ /* 0x000fc800078e000c */
[----:B------:R-:W-:Y:S01]  /*5300*/  IMAD.WIDE.U32 R18, R25, 0x4, R14 ;  /* 0x0000000419127825 */ /* 0x000fe200078e000e */
[----:B------:R-:W2:Y:S04]  /*5310*/  LDG.E R24, desc[UR6][R16.64+0x4] ;  /* 0x0000040610187981 */ /* 0x000ea8000c1e1900 */
[----:B------:R-:W3:Y:S04]  /*5320*/  LDG.E R25, desc[UR6][R16.64] ;  /* 0x0000000610197981 */ /* 0x000ee8000c1e1900 */
[----:B------:R-:W3:Y:S04]  /*5330*/  LDG.E R26, desc[UR6][R18.64] ;  /* 0x00000006121a7981 */ /* 0x000ee8000c1e1900 */
[----:B------:R-:W2:Y:S04]  /*5340*/  LDG.E R27, desc[UR6][R18.64+0x4] ;  /* 0x00000406121b7981 */ /* 0x000ea8000c1e1900 */
[----:B------:R-:W4:Y:S04]  /*5350*/  LDG.E R20, desc[UR6][R16.64+0x8] ;  /* 0x0000080610147981 */ /* 0x000f28000c1e1900 */
[----:B------:R-:W5:Y:S04]  /*5360*/  LDG.E R22, desc[UR6][R16.64+0xc] ;  /* 0x00000c0610167981 */ /* 0x000f68000c1e1900 */
[----:B------:R-:W5:Y:S01]  /*5370*/  LDG.E R29, desc[UR6][R18.64+0xc] ;  /* 0x00000c06121d7981 */ /* 0x000f62000c1e1900 */
[----:B---3--:R-:W-:-:S03]  /*5380*/  FADD R26, R25, -R26 ;  /* 0x8000001a191a7221 */ /* 0x008fc60000000000 */
[----:B------:R-:W4:Y:S01]  /*5390*/  LDG.E R25, desc[UR6][R18.64+0x8] ;  /* 0x0000080612197981 */ /* 0x000f22000c1e1900 */
[----:B------:R-:W-:Y:S01]  /*53a0*/  FFMA R21, R26, R26, R21 ;  /* 0x0000001a1a157223 */ /* 0x000fe20000000015 */
[----:B--2---:R-:W-:-:S04]  /*53b0*/  FADD R24, R24, -R27 ;  /* 0x8000001b18187221 */ /* 0x004fc80000000000 */
[----:B------:R-:W-:Y:S01]  /*53c0*/  FFMA R21, R24, R24, R21 ;  /* 0x0000001818157223 */ /* 0x000fe20000000015 */
[----:B-----5:R-:W-:Y:S01]  /*53d0*/  FADD R22, R22, -R29 ;  /* 0x8000001d16167221 */ /* 0x020fe20000000000 */
[----:B----4-:R-:W-:-:S04]  /*53e0*/  FADD R20, R20, -R25 ;  /* 0x8000001914147221 */ /* 0x010fc80000000000 */
[----:B------:R-:W-:-:S04]  /*53f0*/  FFMA R21, R20, R20, R21 ;  /* 0x0000001414157223 */ /* 0x000fc80000000015 */
[----:B------:R-:W-:-:S07]  /*5400*/  FFMA R21, R22, R22, R21 ;  /* 0x0000001616157223 */ /* 0x000fce0000000015 */
.L_x_77:
[----:B------:R-:W-:-:S04]  /*5410*/  LOP3.LUT R16, R4, 0xfffffffc, RZ, 0xc0, !PT ;  /* 0xfffffffc04107812 */ /* 0x000fc800078ec0ff */
[----:B------:R-:W-:-:S04]  /*5420*/  IADD3 R16, PT, PT, R16, 0x4, RZ ;  /* 0x0000000410107810 */ /* 0x000fc80007ffe0ff */
[----:B------:R-:W-:-:S13]  /*5430*/  ISETP.GE.U32.AND P3, PT, R16, R23, PT ;  /* 0x000000171000720c */ /* 0x000fda0003f66070 */
[----:B------:R-:W-:Y:S05]  /*5440*/  @P3 BRA `(.L_x_79) ;  /* 0x0000000800583947 */ /* 0x000fea0003800000 */
[----:B------:R-:W-:Y:S02]  /*5450*/  ISETP.NE.AND P3, PT, R7, RZ, PT ;  /* 0x000000ff0700720c */ /* 0x000fe40003f65270 */
[----:B------:R-:W-:Y:S01]  /*5460*/  MOV R23, R16 ;  /* 0x0000001000177202 */ /* 0x000fe20000000f00 */
[----:B------:R-:W-:Y:S10]  /*5470*/  @!P2 BRA `(.L_x_80) ;  /* 0x000000040020a947 */ /* 0x000ff40003800000 */
[----:B------:R-:W-:Y:S01]  /*5480*/  MOV R23, R16 ;  /* 0x0000001000177202 */ /* 0x000fe20000000f00 */
[----:B------:R-:W-:-:S06]  /*5490*/  UMOV UR4, URZ ;  /* 0x000000ff00047c82 */ /* 0x000fcc0008000000 */
.L_x_81:
        /* <DEDUP_REMOVED lines=8> */
[----:B------:R-:W2:Y:S04]  /*5520*/  LDG.E R25, desc[UR6][R18.64+0x8] ;  /* 0x0000080612197981 */ /* 0x000ea8000c1e1900 */
[----:B------:R-:W2:Y:S01]  /*5530*/  LDG.E R20, desc[UR6][R16.64+0x8] ;  /* 0x0000080610147981 */ /* 0x000ea2000c1e1900 */
[----:B------:R-:W-:Y:S01]  /*5540*/  FFMA R24, R22, R22, R21 ;  /* 0x0000001616187223 */ /* 0x000fe20000000015 */
[----:B---3--:R-:W-:Y:S02]  /*5550*/  FADD R27, R26, -R27 ;  /* 0x8000001b1a1b7221 */ /* 0x008fe40000000000 */
[----:B------:R-:W3:Y:S04]  /*5560*/  LDG.E R22, desc[UR6][R18.64+0xc] ;  /* 0x00000c0612167981 */ /* 0x000ee8000c1e1900 */
[----:B------:R-:W3:Y:S01]  /*5570*/  LDG.E R21, desc[UR6][R16.64+0xc] ;  /* 0x00000c0610157981 */ /* 0x000ee2000c1e1900 */
[----:B------:R-:W-:-:S03]  /*5580*/  FFMA R24, R27, R27, R24 ;  /* 0x0000001b1b187223 */ /* 0x000fc60000000018 */
[----:B------:R-:W5:Y:S01]  /*5590*/  LDG.E R26, desc[UR6][R18.64+0x34] ;  /* 0x00003406121a7981 */ /* 0x000f62000c1e1900 */
        /* <DEDUP_REMOVED lines=29> */
[----:B------:R-:W3:Y:S02]  /*5770*/  LDG.E R27, desc[UR6][R18.64+0x2c] ;  /* 0x00002c06121b7981 */ /* 0x000ee4000c1e1900 */
[----:B------:R-:W-:-:S02]  /*5780*/  FFMA R24, R21, R21, R24 ;  /* 0x0000001515187223 */ /* 0x000fc40000000018 */
[----:B------:R-:W3:Y:S04]  /*5790*/  LDG.E R22, desc[UR6][R16.64+0x2c] ;  /* 0x00002c0610167981 */ /* 0x000ee8000c1e1900 */
[----:B------:R-:W4:Y:S01]  /*57a0*/  LDG.E R21, desc[UR6][R16.64+0x30] ;  /* 0x0000300610157981 */ /* 0x000f22000c1e1900 */
[----:B--2---:R-:W-:-:S03]  /*57b0*/  FADD R25, R25, -R20 ;  /* 0x8000001419197221 */ /* 0x004fc60000000000 */
[----:B------:R-:W4:Y:S01]  /*57c0*/  LDG.E R20, desc[UR6][R18.64+0x30] ;  /* 0x0000300612147981 */ /* 0x000f22000c1e1900 */
[----:B------:R-:W-:-:S03]  /*57d0*/  FFMA R24, R25, R25, R24 ;  /* 0x0000001919187223 */ /* 0x000fc60000000018 */
[----:B------:R-:W5:Y:S01]  /*57e0*/  LDG.E R25, desc[UR6][R16.64+0x34] ;  /* 0x0000340610197981 */ /* 0x000f62000c1e1900 */
[----:B---3--:R-:W-:-:S03]  /*57f0*/  FADD R27, R27, -R22 ;  /* 0x800000161b1b7221 */ /* 0x008fc60000000000 */
[----:B------:R-:W2:Y:S01]  /*5800*/  LDG.E R22, desc[UR6][R18.64+0x38] ;  /* 0x0000380612167981 */ /* 0x000ea2000c1e1900 */
[----:B------:R-:W-:-:S03]  /*5810*/  FFMA R27, R27, R27, R24 ;  /* 0x0000001b1b1b7223 */ /* 0x000fc60000000018 */
[----:B------:R-:W3:Y:S01]  /*5820*/  LDG.E R24, desc[UR6][R18.64+0x3c] ;  /* 0x00003c0612187981 */ /* 0x000ee2000c1e1900 */
[----:B----4-:R-:W-:-:S03]  /*5830*/  FADD R20, R20, -R21 ;  /* 0x8000001514147221 */ /* 0x010fc60000000000 */
[----:B------:R-:W2:Y:S01]  /*5840*/  LDG.E R21, desc[UR6][R16.64+0x38] ;  /* 0x0000380610157981 */ /* 0x000ea2000c1e1900 */
[----:B------:R-:W-:Y:S01]  /*5850*/  UIADD3 UR4, UPT, UPT, UR4, 0x10, URZ ;  /* 0x0000001004047890 */ /* 0x000fe2000fffe0ff */
[----:B------:R-:W-:Y:S01]  /*5860*/  FFMA R27, R20, R20, R27 ;  /* 0x00000014141b7223 */ /* 0x000fe2000000001b */
[----:B-----5:R-:W-:Y:S02]  /*5870*/  FADD R26, R26, -R25 ;  /* 0x800000191a1a7221 */ /* 0x020fe40000000000 */
[----:B------:R-:W-:Y:S02]  /*5880*/  UISETP.NE.AND UP0, UPT, UR4, URZ, UPT ;  /* 0x000000ff0400728c */ /* 0x000fe4000bf05270 */
[----:B------:R-:W-:Y:S01]  /*5890*/  FFMA R27, R26, R26, R27 ;  /* 0x0000001a1a1b7223 */ /* 0x000fe2000000001b */
[----:B---3--:R-:W-:Y:S01]  /*58a0*/  FADD R24, R24, -R29 ;  /* 0x8000001d18187221 */ /* 0x008fe20000000000 */
[----:B------:R-:W-:Y:S01]  /*58b0*/  IADD3 R23, PT, PT, R23, 0x10, RZ ;  /* 0x0000001017177810 */ /* 0x000fe20007ffe0ff */
[----:B--2---:R-:W-:-:S04]  /*58c0*/  FADD R22, R22, -R21 ;  /* 0x8000001516167221 */ /* 0x004fc80000000000 */
[----:B------:R-:W-:-:S04]  /*58d0*/  FFMA R27, R22, R22, R27 ;  /* 0x00000016161b7223 */ /* 0x000fc8000000001b */
[----:B------:R-:W-:Y:S01]  /*58e0*/  FFMA R21, R24, R24, R27 ;  /* 0x0000001818157223 */ /* 0x000fe2000000001b */
[----:B------:R-:W-:Y:S06]  /*58f0*/  BRA.U UP0, `(.L_x_81) ;  /* 0xfffffff900e87547 */ /* 0x000fec000b83ffff */
.L_x_80:
[----:B------:R-:W-:Y:S05]  /*5900*/  @!P3 BRA `(.L_x_79) ;  /* 0x000000040028b947 */ /* 0x000fea0003800000 */
[----:B------:R-:W-:Y:S01]  /*5910*/  LOP3.LUT P3, RZ, R6, 0x7, RZ, 0xc0, !PT ;  /* 0x0000000706ff7812 */ /* 0x000fe2000786c0ff */
[----:B------:R-:W-:-:S12]  /*5920*/  @!P0 BRA `(.L_x_82) ;  /* 0x00000000008c8947 */ /* 0x000fd80003800000 */
        /* <DEDUP_REMOVED lines=20> */
[----:B------:R-:W4:Y:S02]  /*5a70*/  LDG.E R22, desc[UR6][R18.64+0x14] ;  /* 0x0000140612167981 */ /* 0x000f24000c1e1900 */
[----:B------:R-:W-:-:S02]  /*5a80*/  FFMA R27, R26, R26, R27 ;  /* 0x0000001a1a1b7223 */ /* 0x000fc4000000001b */
[----:B------:R-:W3:Y:S04]  /*5a90*/  LDG.E R21, desc[UR6][R18.64+0x18] ;  /* 0x0000180612157981 */ /* 0x000ee8000c1e1900 */
[----:B------:R-:W3:Y:S04]  /*5aa0*/  LDG.E R26, desc[UR6][R16.64+0x18] ;  /* 0x00001806101a7981 */ /* 0x000ee8000c1e1900 */
[----:B------:R-:W5:Y:S01]  /*5ab0*/  LDG.E R24, desc[UR6][R18.64+0x1c] ;  /* 0x00001c0612187981 */ /* 0x000f62000c1e1900 */
[----:B--2---:R-:W-:-:S03]  /*5ac0*/  FADD R20, R20, -R25 ;  /* 0x8000001914147221 */ /* 0x004fc60000000000 */
[----:B------:R-:W5:Y:S01]  /*5ad0*/  LDG.E R25, desc[UR6][R16.64+0x1c] ;  /* 0x00001c0610197981 */ /* 0x000f62000c1e1900 */
[----:B------:R-:W-:Y:S01]  /*5ae0*/  FFMA R27, R20, R20, R27 ;  /* 0x00000014141b7223 */ /* 0x000fe2000000001b */
[----:B----4-:R-:W-:-:S04]  /*5af0*/  FADD R22, R22, -R29 ;  /* 0x8000001d16167221 */ /* 0x010fc80000000000 */
[----:B------:R-:W-:Y:S01]  /*5b00*/  FFMA R27, R22, R22, R27 ;  /* 0x00000016161b7223 */ /* 0x000fe2000000001b */
[----:B---3--:R-:W-:-:S04]  /*5b10*/  FADD R26, R21, -R26 ;  /* 0x8000001a151a7221 */ /* 0x008fc80000000000 */
[----:B------:R-:W-:Y:S01]  /*5b20*/  FFMA R27, R26, R26, R27 ;  /* 0x0000001a1a1b7223 */ /* 0x000fe2000000001b */
[----:B------:R-:W-:Y:S01]  /*5b30*/  IADD3 R23, PT, PT, R23, 0x8, RZ ;  /* 0x0000000817177810 */ /* 0x000fe20007ffe0ff */
[----:B-----5:R-:W-:-:S04]  /*5b40*/  FADD R24, R24, -R25 ;  /* 0x8000001918187221 */ /* 0x020fc80000000000 */
[----:B------:R-:W-:-:S07]  /*5b50*/  FFMA R21, R24, R24, R27 ;  /* 0x0000001818157223 */ /* 0x000fce000000001b */
.L_x_82:
[----:B------:R-:W-:Y:S05]  /*5b60*/  @!P3 BRA `(.L_x_79) ;  /* 0x000000000090b947 */ /* 0x000fea0003800000 */
        /* <DEDUP_REMOVED lines=8> */
[C---:B------:R-:W-:Y:S02]  /*5bf0*/  IMAD.WIDE.U32 R14, R23.reuse, 0x4, R14 ;  /* 0x00000004170e7825 */ /* 0x040fe400078e000e */
[----:B------:R3:W5:Y:S02]  /*5c00*/  @P1 LDG.E R27, desc[UR6][R16.64+0xc] ;  /* 0x00000c06101b1981 */ /* 0x000764000c1e1900 */
[----:B------:R-:W-:Y:S02]  /*5c10*/  IMAD.WIDE.U32 R22, R23, 0x4, R12 ;  /* 0x0000000417167825 */ /* 0x000fe400078e000c */
[----:B------:R-:W5:Y:S02]  /*5c20*/  @P1 LDG.E R28, desc[UR6][R18.64+0xc] ;  /* 0x00000c06121c1981 */ /* 0x000f64000c1e1900 */
[----:B--2---:R-:W-:-:S02]  /*5c30*/  @P1 FADD R26, R26, -R29 ;  /* 0x8000001d1a1a1221 */ /* 0x004fc40000000000 */
[----:B------:R-:W4:Y:S01]  /*5c40*/  @P1 LDG.E R29, desc[UR6][R18.64+0x8] ;  /* 0x00000806121d1981 */ /* 0x000f22000c1e1900 */
[----:B---3--:R-:W-:-:S03]  /*5c50*/  @P1 FADD R17, R25, -R20 ;  /* 0x8000001419111221 */ /* 0x008fc60000000000 */
[----:B------:R-:W2:Y:S04]  /*5c60*/  LDG.E R25, desc[UR6][R22.64] ;  /* 0x0000000616197981 */ /* 0x000ea8000c1e1900 */
[----:B------:R-:W2:Y:S01]  /*5c70*/  LDG.E R20, desc[UR6][R14.64] ;  /* 0x000000060e147981 */ /* 0x000ea2000c1e1900 */
[----:B------:R-:W-:Y:S01]  /*5c80*/  @P1 FFMA R26, R26, R26, R21 ;  /* 0x0000001a1a1a1223 */ /* 0x000fe20000000015 */
[----:B------:R-:W-:-:S03]  /*5c90*/  ISETP.NE.AND P3, PT, R7, 0x1, PT ;  /* 0x000000010700780c */ /* 0x000fc60003f65270 */
[----:B------:R-:W-:Y:S01]  /*5ca0*/  @P1 FFMA R26, R17, R17, R26 ;  /* 0x00000011111a1223 */ /* 0x000fe2000000001a */
[----:B-----5:R-:W-:Y:S01]  /*5cb0*/  @P1 FADD R27, R27, -R28 ;  /* 0x8000001c1b1b1221 */ /* 0x020fe20000000000 */
[----:B----4-:R-:W-:-:S04]  /*5cc0*/  @P1 FADD R29, R24, -R29 ;  /* 0x8000001d181d1221 */ /* 0x010fc80000000000 */
[----:B------:R-:W-:-:S04]  /*5cd0*/  @P1 FFMA R26, R29, R29, R26 ;  /* 0x0000001d1d1a1223 */ /* 0x000fc8000000001a */
[----:B------:R-:W-:Y:S01]  /*5ce0*/  @P1 FFMA R21, R27, R27, R26 ;  /* 0x0000001b1b151223 */ /* 0x000fe2000000001a */
[----:B--2---:R-:W-:-:S04]  /*5cf0*/  FADD R20, R25, -R20 ;  /* 0x8000001419147221 */ /* 0x004fc80000000000 */
        /* <DEDUP_REMOVED lines=11> */
.L_x_79:
[----:B------:R-:W0:Y:S01]  /*5db0*/  LDCU UR4, c[0x0][0x3bc] ;  /* 0x00007780ff0477ac */ /* 0x000e220008000800 */
[----:B------:R-:W-:Y:S02]  /*5dc0*/  IADD3 R14, PT, PT, R8, 0x1, RZ ;  /* 0x00000001080e7810 */ /* 0x000fe40007ffe0ff */
[----:B------:R-:W-:-:S04]  /*5dd0*/  FSETP.GEU.AND P3, PT, R21, R2, PT ;  /* 0x000000021500720b */ /* 0x000fc80003f6e000 */
[----:B------:R-:W-:Y:S02]  /*5de0*/  FSEL R2, R21, R2, !P3 ;  /* 0x0000000215027208 */ /* 0x000fe40005800000 */
[----:B------:R-:W-:Y:S02]  /*5df0*/  SEL R3, R8, R3, !P3 ;  /* 0x0000000308037207 */ /* 0x000fe40005800000 */
[----:B0-----:R-:W-:-:S13]  /*5e00*/  ISETP.NE.AND P4, PT, R14, UR4, PT ;  /* 0x000000040e007c0c */ /* 0x001fda000bf85270 */
[----:B------:R-:W-:Y:S05]  /*5e10*/  @!P4 BRA `(.L_x_73) ;  /* 0x0000000c0018c947 */ /* 0x000fea0003800000 */
[----:B------:R-:W-:Y:S01]  /*5e20*/  MOV R8, R14 ;  /* 0x0000000e00087202 */ /* 0x000fe20000000f00 */
[----:B------:R-:W-:Y:S06]  /*5e30*/  BRA `(.L_x_83) ;  /* 0xffffffec00247947 */ /* 0x000fec000383ffff */
.L_x_74:
[C---:B------:R-:W-:Y:S01]  /*5e40*/  LOP3.LUT R4, R2.reuse, 0xf, RZ, 0xc0, !PT ;  /* 0x0000000f02047812 */ /* 0x040fe200078ec0ff */
[----:B------:R-:W-:Y:S01]  /*5e50*/  HFMA2 R8, -RZ, RZ, 0, 0 ;  /* 0x00000000ff087431 */ /* 0x000fe200000001ff */
[----:B-1----:R-:W-:Y:S02]  /*5e60*/  LOP3.LUT R5, R2, 0x7, RZ, 0xc0, !PT ;  /* 0x0000000702057812 */ /* 0x002fe400078ec0ff */
[----:B------:R-:W-:Y:S02]  /*5e70*/  IADD3 R6, PT, PT, R4, -0x1, RZ ;  /* 0xffffffff04067810 */ /* 0x000fe40007ffe0ff */
[----:B------:R-:W-:Y:S02]  /*5e80*/  IADD3 R7, PT, PT, R5, -0x1, RZ ;  /* 0xffffffff05077810 */ /* 0x000fe40007ffe0ff */
[----:B------:R-:W-:Y:S02]  /*5e90*/  IADD3 R3, PT, PT, R2, -0x1, RZ ;  /* 0xffffffff02037810 */ /* 0x000fe40007ffe0ff */
[----:B------:R-:W-:-:S02]  /*5ea0*/  ISETP.GE.U32.AND P1, PT, R6, 0x7, PT ;  /* 0x000000070600780c */ /* 0x000fc40003f26070 */
[----:B------:R-:W-:Y:S02]  /*5eb0*/  ISETP.GE.U32.AND P2, PT, R7, 0x3, PT ;  /* 0x000000030700780c */ /* 0x000fe40003f46070 */
[----:B------:R-:W-:Y:S02]  /*5ec0*/  ISETP.GE.U32.AND P0, PT, R3, 0xf, PT ;  /* 0x0000000f0300780c */ /* 0x000fe40003f06070 */
[C---:B------:R-:W-:Y:S02]  /*5ed0*/  LOP3.LUT R6, R2.reuse, 0x7ffffff0, RZ, 0xc0, !PT ;  /* 0x7ffffff002067812 */ /* 0x040fe400078ec0ff */
[----:B------:R-:W-:Y:S02]  /*5ee0*/  LOP3.LUT R7, R2, 0x3, RZ, 0xc0, !PT ;  /* 0x0000000302077812 */ /* 0x000fe400078ec0ff */
[----:B------:R-:W-:Y:S02]  /*5ef0*/  MOV R2, 0x7f7fffff ;  /* 0x7f7fffff00027802 */ /* 0x000fe40000000f00 */
[----:B------:R-:W-:-:S07]  /*5f00*/  MOV R3, 0xffffffff ;  /* 0xffffffff00037802 */ /* 0x000fce0000000f00 */
.L_x_89:
[----:B------:R-:W0:Y:S01]  /*5f10*/  LDCU UR4, c[0x0][0x3c0] ;  /* 0x00007800ff0477ac */ /* 0x000e220008000800 */
[----:B------:R-:W-:Y:S01]  /*5f20*/  MOV R9, RZ ;  /* 0x000000ff00097202 */ /* 0x000fe20000000f00 */
[----:B0-----:R-:W-:-:S09]  /*5f30*/  UISETP.GE.AND UP0, UPT, UR4, 0x1, UPT ;  /* 0x000000010400788c */ /* 0x001fd2000bf06270 */
[----:B------:R-:W-:Y:S05]  /*5f40*/  BRA.U !UP0, `(.L_x_84) ;  /* 0x0000000908b07547 */ /* 0x000fea000b800000 */
[----:B------:R-:W-:Y:S02]  /*5f50*/  IMAD R10, R8, UR4, RZ ;  /* 0x00000004080a7c24 */ /* 0x000fe4000f8e02ff */
[----:B------:R-:W-:Y:S01]  /*5f60*/  HFMA2 R19, -RZ, RZ, 0, 0 ;  /* 0x00000000ff137431 */ /* 0x000fe200000001ff */
[----:B------:R-:W-:Y:S02]  /*5f70*/  MOV R9, RZ ;  /* 0x000000ff00097202 */ /* 0x000fe40000000f00 */
[----:B------:R-:W-:Y:S01]  /*5f80*/  SHF.R.S32.HI R11, RZ, 0x1f, R10 ;  /* 0x0000001fff0b7819 */ /* 0x000fe2000001140a */
[----:B------:R-:W-:Y:S06]  /*5f90*/  @!P0 BRA `(.L_x_85) ;  /* 0x0000000400308947 */ /* 0x000fec0003800000 */
[----:B------:R-:W-:Y:S02]  /*5fa0*/  MOV R9, RZ ;  /* 0x000000ff00097202 */ /* 0x000fe40000000f00 */
[----:B------:R-:W-:-:S07]  /*5fb0*/  MOV R19, RZ ;  /* 0x000000ff00137202 */ /* 0x000fce0000000f00 */
.L_x_86:
[----:B------:R-:W0:Y:S01]  /*5fc0*/  LDC.64 R14, c[0x0][0x388] ;  /* 0x0000e200ff0e7b82 */ /* 0x000e220000000a00 */
[----:B------:R-:W-:Y:S01]  /*5fd0*/  IADD3 R18, P3, PT, R10, R19, RZ ;  /* 0x000000130a127210 */ /* 0x000fe20007f7e0ff */
[----:B------:R-:W-:-:S03]  /*5fe0*/  IMAD.WIDE.U32 R16, R19, 0x4, R12 ;  /* 0x0000000413107825 */ /* 0x000fc600078e000c */
[----:B------:R-:W-:Y:S02]  /*5ff0*/  IADD3.X R20, PT, PT, RZ, R11, RZ, P3, !PT ;  /* 0x0000000bff147210 */ /* 0x000fe40001ffe4ff */
[----:B------:R-:W2:Y:S01]  /*6000*/  LDG.E R25, desc[UR6][R16.64+0x4] ;  /* 0x0000040610197981 */ /* 0x000ea2000c1e1900 */
[----:B0-----:R-:W-:-:S04]  /*6010*/  LEA R14, P3, R18, R14, 0x2 ;  /* 0x0000000e120e7211 */ /* 0x001fc800078610ff */
[----:B------:R-:W-:Y:S02]  /*6020*/  LEA.HI.X R15, R18, R15, R20, 0x2, P3 ;  /* 0x0000000f120f7211 */ /* 0x000fe400018f1414 */
[----:B------:R-:W3:Y:S04]  /*6030*/  LDG.E R18, desc[UR6][R16.64] ;  /* 0x0000000610127981 */ /* 0x000ee8000c1e1900 */
[----:B------:R-:W3:Y:S04]  /*6040*/  LDG.E R21, desc[UR6][R14.64] ;  /* 0x000000060e157981 */ /* 0x000ee8000c1e1900 */
[----:B------:R-:W2:Y:S04]  /*6050*/  LDG.E R26, desc[UR6][R14.64+0x4] ;  /* 0x000004060e1a7981 */ /* 0x000ea8000c1e1900 */
[----:B------:R-:W4:Y:S04]  /*6060*/  LDG.E R20, desc[UR6][R16.64+0x8] ;  /* 0x0000080610147981 */ /* 0x000f28000c1e1900 */
[----:B------:R-:W4:Y:S04]  /*6070*/  LDG.E R23, desc[UR6][R14.64+0x8] ;  /* 0x000008060e177981 */ /* 0x000f28000c1e1900 */
[----:B------:R-:W5:Y:S01]  /*6080*/  LDG.E R27, desc[UR6][R14.64+0x3c] ;  /* 0x00003c060e1b7981 */ /* 0x000f62000c1e1900 */
[----:B---3--:R-:W-:-:S03]  /*6090*/  FADD R22, R18, -R21 ;  /* 0x8000001512167221 */ /* 0x008fc60000000000 */
[----:B------:R-:W3:Y:S01]  /*60a0*/  LDG.E R18, desc[UR6][R16.64+0xc] ;  /* 0x00000c0610127981 */ /* 0x000ee2000c1e1900 */
[----:B------:R-:W-:-:S03]  /*60b0*/  FFMA R24, R22, R22, R9 ;  /* 0x0000001616187223 */ /* 0x000fc60000000009 */
[----:B------:R-:W3:Y:S01]  /*60c0*/  LDG.E R21, desc[UR6][R14.64+0xc] ;  /* 0x00000c060e157981 */ /* 0x000ee2000c1e1900 */
[----:B--2---:R-:W-:-:S03]  /*60d0*/  FADD R25, R25, -R26 ;  /* 0x8000001a19197221 */ /* 0x004fc60000000000 */
[----:B------:R-:W2:Y:S01]  /*60e0*/  LDG.E R22, desc[UR6][R16.64+0x10] ;  /* 0x0000100610167981 */ /* 0x000ea2000c1e1900 */
[----:B------:R-:W-:Y:S01]  /*60f0*/  FFMA R24, R25, R25, R24 ;  /* 0x0000001919187223 */ /* 0x000fe20000000018 */
[----:B----4-:R-:W-:Y:S02]  /*6100*/  FADD R25, R20, -R23 ;  /* 0x8000001714197221 */ /* 0x010fe40000000000 */
[----:B------:R-:W2:Y:S04]  /*6110*/  LDG.E R9, desc[UR6][R14.64+0x10] ;  /* 0x000010060e097981 */ /* 0x000ea8000c1e1900 */
[----:B------:R-:W4:Y:S01]  /*6120*/  LDG.E R23, desc[UR6][R16.64+0x14] ;  /* 0x0000140610177981 */ /* 0x000f22000c1e1900 */
[----:B------:R-:W-:-:S03]  /*6130*/  FFMA R26, R25, R25, R24 ;  /* 0x00000019191a7223 */ /* 0x000fc60000000018 */
[----:B------:R-:W4:Y:S04]  /*6140*/  LDG.E R20, desc[UR6][R14.64+0x14] ;  /* 0x000014060e147981 */ /* 0x000f28000c1e1900 */
[----:B------:R-:W5:Y:S04]  /*6150*/  LDG.E R24, desc[UR6][R16.64+0x18] ;  /* 0x0000180610187981 */ /* 0x000f68000c1e1900 */
[----:B------:R-:W5:Y:S01]  /*6160*/  LDG.E R25, desc[UR6][R14.64+0x18] ;  /* 0x000018060e197981 */ /* 0x000f62000c1e1900 */
[----:B---3--:R-:W-:-:S03]  /*6170*/  FADD R21, R18, -R21 ;  /* 0x8000001512157221 */ /* 0x008fc60000000000 */
[----:B------:R-:W3:Y:S01]  /*6180*/  LDG.E R18, desc[UR6][R14.64+0x1c] ;  /* 0x00001c060e127981 */ /* 0x000ee2000c1e1900 */
[----:B------:R-:W-:Y:S01]  /*6190*/  FFMA R26, R21, R21, R26 ;  /* 0x00000015151a7223 */ /* 0x000fe2000000001a */
[----:B--2---:R-:W-:Y:S02]  /*61a0*/  FADD R21, R22, -R9 ;  /* 0x8000000916157221 */ /* 0x004fe40000000000 */
[----:B------:R-:W3:Y:S02]  /*61b0*/  LDG.E R9, desc[UR6][R16.64+0x1c] ;  /* 0x00001c0610097981 */ /* 0x000ee4000c1e1900 */
[----:B------:R-:W-:Y:S02]  /*61c0*/  FFMA R26, R21, R21, R26 ;  /* 0x00000015151a7223 */ /* 0x000fe4000000001a */
[----:B------:R-:W2:Y:S01]  /*61d0*/  LDG.E R21, desc[UR6][R16.64+0x20] ;  /* 0x0000200610157981 */ /* 0x000ea2000c1e1900 */
[----:B----4-:R-:W-:-:S03]  /*61e0*/  FADD R23, R23, -R20 ;  /* 0x8000001417177221 */ /* 0x010fc60000000000 */
[----:B------:R-:W2:Y:S01]  /*61f0*/  LDG.E R20, desc[UR6][R14.64+0x20] ;  /* 0x000020060e147981 */ /* 0x000ea2000c1e1900 */
[----:B------:R-:W-:-:S03]  /*6200*/  FFMA R26, R23, R23, R26 ;  /* 0x00000017171a7223 */ /* 0x000fc6000000001a */
[----:B------:R-:W4:Y:S01]  /*6210*/  LDG.E R22, desc[UR6][R16.64+0x24] ;  /* 0x0000240610167981 */ /* 0x000f22000c1e1900 */
[----:B-----5:R-:W-:-:S03]  /*6220*/  FADD R25, R24, -R25 ;  /* 0x8000001918197221 */ /* 0x020fc60000000000 */
[----:B------:R-:W4:Y:S01]  /*6230*/  LDG.E R23, desc[UR6][R14.64+0x24] ;  /* 0x000024060e177981 */ /* 0x000f22000c1e1900 */
[----:B------:R-:W-:-:S03]  /*6240*/  FFMA R26, R25, R25, R26 ;  /* 0x00000019191a7223 */ /* 0x000fc6000000001a */
[----:B------:R-:W5:Y:S04]  /*6250*/  LDG.E R24, desc[UR6][R16.64+0x28] ;  /* 0x0000280610187981 */ /* 0x000f68000c1e1900 */
[----:B------:R-:W5:Y:S01]  /*6260*/  LDG.E R25, desc[UR6][R14.64+0x28] ;  /* 0x000028060e197981 */ /* 0x000f62000c1e1900 */
[----:B---3--:R-:W-:-:S03]  /*6270*/  FADD R9, R9, -R18 ;  /* 0x8000001209097221 */ /* 0x008fc60000000000 */
[----:B------:R-:W3:Y:S01]  /*6280*/  LDG.E R18, desc[UR6][R16.64+0x2c] ;  /* 0x00002c0610127981 */ /* 0x000ee2000c1e1900 */
[----:B------:R-:W-:-:S03]  /*6290*/  FFMA R26, R9, R9, R26 ;  /* 0x00000009091a7223 */ /* 0x000fc6000000001a */
[----:B------:R-:W3:Y:S01]  /*62a0*/  LDG.E R9, desc[UR6][R14.64+0x2c] ;  /* 0x00002c060e097981 */ /* 0x000ee2000c1e1900 */
        /* <DEDUP_REMOVED lines=8> */
[----:B-----5:R-:W-:-:S03]  /*6330*/  FADD R25, R24, -R25 ;  /* 0x8000001918197221 */ /* 0x020fc60000000000 */
[----:B------:R-:W5:Y:S01]  /*6340*/  LDG.E R24, desc[UR6][R16.64+0x38] ;  /* 0x0000380610187981 */ /* 0x000f62000c1e1900 */
[----:B------:R-:W-:-:S03]  /*6350*/  FFMA R28, R25, R25, R26 ;  /* 0x00000019191c7223 */ /* 0x000fc6000000001a */
[----:B------:R-:W5:Y:S04]  /*6360*/  LDG.E R25, desc[UR6][R14.64+0x38] ;  /* 0x000038060e197981 */ /* 0x000f68000c1e1900 */
[----:B------:R-:W5:Y:S01]  /*6370*/  LDG.E R26, desc[UR6][R16.64+0x3c] ;  /* 0x00003c06101a7981 */ /* 0x000f62000c1e1900 */
[----:B------:R-:W-:-:S04]  /*6380*/  IADD3 R19, PT, PT, R19, 0x10, RZ ;  /* 0x0000001013137810 */ /* 0x000fc80007ffe0ff */
[----:B------:R-:W-:Y:S01]  /*6390*/  ISETP.NE.AND P3, PT, R19, R6, PT ;  /* 0x000000061300720c */ /* 0x000fe20003f65270 */
[----:B---3--:R-:W-:-:S04]  /*63a0*/  FADD R9, R18, -R9 ;  /* 0x8000000912097221 */ /* 0x008fc80000000000 */
[----:B------:R-:W-:Y:S01]  /*63b0*/  FFMA R28, R9, R9, R28 ;  /* 0x00000009091c7223 */ /* 0x000fe2000000001c */
[----:B--2---:R-:W-:-:S04]  /*63c0*/  FADD R21, R20, -R21 ;  /* 0x8000001514157221 */ /* 0x004fc80000000000 */
[----:B------:R-:W-:Y:S01]  /*63d0*/  FFMA R28, R21, R21, R28 ;  /* 0x00000015151c7223 */ /* 0x000fe2000000001c */
[----:B----4-:R-:W-:-:S04]  /*63e0*/  FADD R23, R23, -R22 ;  /* 0x8000001617177221 */ /* 0x010fc80000000000 */
[----:B------:R-:W-:Y:S01]  /*63f0*/  FFMA R28, R23, R23, R28 ;  /* 0x00000017171c7223 */ /* 0x000fe2000000001c */
[----:B-----5:R-:W-:Y:S01]  /*6400*/  FADD R25, R24, -R25 ;  /* 0x8000001918197221 */ /* 0x020fe20000000000 */
[----:B------:R-:W-:-:S03]  /*6410*/  FADD R27, R26, -R27 ;  /* 0x8000001b1a1b7221 */ /* 0x000fc60000000000 */
[----:B------:R-:W-:-:S04]  /*6420*/  FFMA R28, R25, R25, R28 ;  /* 0x00000019191c7223 */ /* 0x000fc8000000001c */
[----:B------:R-:W-:Y:S01]  /*6430*/  FFMA R9, R27, R27, R28 ;  /* 0x0000001b1b097223 */ /* 0x000fe2000000001c */
[----:B------:R-:W-:Y:S06]  /*6440*/  @P3 BRA `(.L_x_86) ;  /* 0xfffffff800dc3947 */ /* 0x000fec000383ffff */
[----:B------:R-:W-:-:S07]  /*6450*/  MOV R19, R6 ;  /* 0x0000000600137202 */ /* 0x000fce0000000f00 */
.L_x_85:
[----:B------:R-:W-:-:S13]  /*6460*/  ISETP.NE.AND P3, PT, R4, RZ, PT ;  /* 0x000000ff0400720c */ /* 0x000fda0003f65270 */
[----:B------:R-:W-:Y:S05]  /*6470*/  @!P3 BRA `(.L_x_84) ;  /* 0x000000040064b947 */ /* 0x000fea0003800000 */
[----:B------:R-:W-:Y:S01]  /*6480*/  ISETP.NE.AND P4, PT, R5, RZ, PT ;  /* 0x000000ff0500720c */ /* 0x000fe20003f85270 */
[----:B------:R-:W-:-:S12]  /*6490*/  @!P1 BRA `(.L_x_87) ;  /* 0x00000000009c9947 */ /* 0x000fd80003800000 */
[----:B------:R-:W0:Y:S01]  /*64a0*/  LDC.64 R14, c[0x0][0x388] ;  /* 0x0000e200ff0e7b82 */ /* 0x000e220000000a00 */
[----:B------:R-:W-:Y:S01]  /*64b0*/  IADD3 R18, P3, PT, R10, R19, RZ ;  /* 0x000000130a127210 */ /* 0x000fe20007f7e0ff */
[----:B------:R-:W-:-:S03]  /*64c0*/  IMAD.WIDE.U32 R16, R19, 0x4, R12 ;  /* 0x0000000413107825 */ /* 0x000fc600078e000c */
[----:B------:R-:W-:Y:S02]  /*64d0*/  IADD3.X R20, PT, PT, RZ, R11, RZ, P3, !PT ;  /* 0x0000000bff147210 */ /* 0x000fe40001ffe4ff */
[----:B------:R-:W2:Y:S04]  /*64e0*/  LDG.E R25, desc[UR6][R16.64+0x4] ;  /* 0x0000040610197981 */ /* 0x000ea8000c1e1900 */
[----:B------:R-:W3:Y:S04]  /*64f0*/  LDG.E R22, desc[UR6][R16.64+0x8] ;  /* 0x0000080610167981 */ /* 0x000ee8000c1e1900 */
[----:B------:R-:W4:Y:S01]  /*6500*/  LDG.E R26, desc[UR6][R16.64+0x1c] ;  /* 0x00001c06101a7981 */ /* 0x000f22000c1e1900 */
[----:B0-----:R-:W-:-:S04]  /*6510*/  LEA R14, P3, R18, R14, 0x2 ;  /* 0x0000000e120e7211 */ /* 0x001fc800078610ff */
[----:B------:R-:W-:Y:S02]  /*6520*/  LEA.HI.X R15, R18, R15, R20, 0x2, P3 ;  /* 0x0000000f120f7211 */ /* 0x000fe400018f1414 */
[----:B------:R-:W5:Y:S04]  /*6530*/  LDG.E R18, desc[UR6][R16.64] ;  /* 0x0000000610127981 */ /* 0x000f68000c1e1900 */
[----:B------:R-:W5:Y:S04]  /*6540*/  LDG.E R21, desc[UR6][R14.64] ;  /* 0x000000060e157981 */ /* 0x000f68000c1e1900 */
[----:B------:R-:W2:Y:S04]  /*6550*/  LDG.E R24, desc[UR6][R14.64+0x4] ;  /* 0x000004060e187981 */ /* 0x000ea8000c1e1900 */
[----:B------:R-:W3:Y:S04]  /*6560*/  LDG.E R23, desc[UR6][R14.64+0x8] ;  /* 0x000008060e177981 */ /* 0x000ee8000c1e1900 */
[----:B------:R-:W4:Y:S01]  /*6570*/  LDG.E R20, desc[UR6][R16.64+0x10] ;  /* 0x0000100610147981 */ /* 0x000f22000c1e1900 */
[----:B-----5:R-:W-:-:S03]  /*6580*/  FADD R18, R18, -R21 ;  /* 0x8000001512127221 */ /* 0x020fc60000000000 */
[----:B------:R-:W5:Y:S01]  /*6590*/  LDG.E R21, desc[UR6][R16.64+0xc] ;  /* 0x00000c0610157981 */ /* 0x000f62000c1e1900 */
[----:B--2---:R-:W-:-:S03]  /*65a0*/  FADD R28, R25, -R24 ;  /* 0x80000018191c7221 */ /* 0x004fc60000000000 */
[----:B------:R-:W5:Y:S01]  /*65b0*/  LDG.E R24, desc[UR6][R14.64+0xc] ;  /* 0x00000c060e187981 */ /* 0x000f62000c1e1900 */
[----:B------:R-:W-:Y:S01]  /*65c0*/  FFMA R27, R18, R18, R9 ;  /* 0x00000012121b7223 */ /* 0x000fe20000000009 */
[----:B---3--:R-:W-:Y:S02]  /*65d0*/  FADD R22, R22, -R23 ;  /* 0x8000001716167221 */ /* 0x008fe40000000000 */
[----:B------:R-:W4:Y:S01]  /*65e0*/  LDG.E R25, desc[UR6][R14.64+0x10] ;  /* 0x000010060e197981 */ /* 0x000f22000c1e1900 */
[----:B------:R-:W-:-:S03]  /*65f0*/  FFMA R27, R28, R28, R27 ;  /* 0x0000001c1c1b7223 */ /* 0x000fc6000000001b */
[----:B------:R-:W2:Y:S01]  /*6600*/  LDG.E R18, desc[UR6][R16.64+0x14] ;  /* 0x0000140610127981 */ /* 0x000ea2000c1e1900 */
[----:B------:R-:W-:-:S03]  /*6610*/  FFMA R28, R22, R22, R27 ;  /* 0x00000016161c7223 */ /* 0x000fc6000000001b */
[----:B------:R-:W2:Y:S04]  /*6620*/  LDG.E R23, desc[UR6][R14.64+0x14] ;  /* 0x000014060e177981 */ /* 0x000ea8000c1e1900 */
[----:B------:R-:W3:Y:S04]  /*6630*/  LDG.E R9, desc[UR6][R16.64+0x18] ;  /* 0x0000180610097981 */ /* 0x000ee8000c1e1900 */
[----:B------:R-:W3:Y:S04]  /*6640*/  LDG.E R22, desc[UR6][R14.64+0x18] ;  /* 0x000018060e167981 */ /* 0x000ee8000c1e1900 */
[----:B------:R-:W3:Y:S01]  /*6650*/  LDG.E R27, desc[UR6][R14.64+0x1c] ;  /* 0x00001c060e1b7981 */ /* 0x000ee2000c1e1900 */
[----:B------:R-:W-:Y:S01]  /*6660*/  IADD3 R19, PT, PT, R19, 0x8, RZ ;  /* 0x0000000813137810 */ /* 0x000fe20007ffe0ff */
[----:B-----5:R-:W-:-:S04]  /*6670*/  FADD R21, R21, -R24 ;  /* 0x8000001815157221 */ /* 0x020fc80000000000 */
[----:B------:R-:W-:Y:S01]  /*6680*/  FFMA R28, R21, R21, R28 ;  /* 0x00000015151c7223 */ /* 0x000fe2000000001c */
[----:B----4-:R-:W-:-:S04]  /*6690*/  FADD R25, R20, -R25 ;  /* 0x8000001914197221 */ /* 0x010fc80000000000 */
[----:B------:R-:W-:Y:S01]  /*66a0*/  FFMA R28, R25, R25, R28 ;  /* 0x00000019191c7223 */ /* 0x000fe2000000001c */
[----:B--2---:R-:W-:-:S04]  /*66b0*/  FADD R23, R18, -R23 ;  /* 0x8000001712177221 */ /* 0x004fc80000000000 */
[----:B------:R-:W-:Y:S01]  /*66c0*/  FFMA R28, R23, R23, R28 ;  /* 0x00000017171c7223 */ /* 0x000fe2000000001c */
[----:B---3--:R-:W-:Y:S01]  /*66d0*/  FADD R9, R9, -R22 ;  /* 0x8000001609097221 */ /* 0x008fe20000000000 */
[----:B------:R-:W-:-:S03]  /*66e0*/  FADD R26, R26, -R27 ;  /* 0x8000001b1a1a7221 */ /* 0x000fc60000000000 */
[----:B------:R-:W-:-:S04]  /*66f0*/  FFMA R9, R9, R9, R28 ;  /* 0x0000000909097223 */ /* 0x000fc8000000001c */
[----:B------:R-:W-:-:S07]  /*6700*/  FFMA R9, R26, R26, R9 ;  /* 0x0000001a1a097223 */ /* 0x000fce0000000009 */
.L_x_87:
        /* <DEDUP_REMOVED lines=17> */
[----:B------:R-:W-:Y:S01]  /*6820*/  IADD3 R19, PT, PT, R19, 0x4, RZ ;  /* 0x0000000413137810 */ /* 0x000fe20007ffe0ff */
[----:B-----5:R-:W-:-:S04]  /*6830*/  FADD R20, R20, -R23 ;  /* 0x8000001714147221 */ /* 0x020fc80000000000 */
[----:B------:R-:W-:Y:S01]  /*6840*/  FFMA R9, R20, R20, R9 ;  /* 0x0000001414097223 */ /* 0x000fe20000000009 */
[----:B--2---:R-:W-:Y:S01]  /*6850*/  FADD R22, R22, -R25 ;  /* 0x8000001916167221 */ /* 0x004fe20000000000 */
[----:B---3--:R-:W-:-:S03]  /*6860*/  FADD R18, R21, -R18 ;  /* 0x8000001215127221 */ /* 0x008fc60000000000 */
[----:B------:R-:W-:Y:S01]  /*6870*/  FFMA R9, R22, R22, R9 ;  /* 0x0000001616097223 */ /* 0x000fe20000000009 */
[----:B----4-:R-:W-:-:S03]  /*6880*/  FADD R24, R24, -R27 ;  /* 0x8000001b18187221 */ /* 0x010fc60000000000 */
[----:B------:R-:W-:-:S04]  /*6890*/  FFMA R9, R18, R18, R9 ;  /* 0x0000001212097223 */ /* 0x000fc80000000009 */
[----:B------:R-:W-:-:S07]  /*68a0*/  FFMA R9, R24, R24, R9 ;  /* 0x0000001818097223 */ /* 0x000fce0000000009 */
.L_x_88:
[----:B------:R-:W-:Y:S05]  /*68b0*/  @!P4 BRA `(.L_x_84) ;  /* 0x000000000054c947 */ /* 0x000fea0003800000 */
[----:B------:R-:W0:Y:S01]  /*68c0*/  LDC.64 R14, c[0x0][0x388] ;  /* 0x0000e200ff0e7b82 */ /* 0x000e220000000a00 */
[----:B------:R-:W-:-:S04]  /*68d0*/  IADD3 R16, P3, PT, R10, R19, RZ ;  /* 0x000000130a107210 */ /* 0x000fc80007f7e0ff */
[----:B------:R-:W-:Y:S01]  /*68e0*/  IADD3.X R17, PT, PT, RZ, R11, RZ, P3, !PT ;  /* 0x0000000bff117210 */ /* 0x000fe20001ffe4ff */
[----:B------:R-:W-:Y:S01]  /*68f0*/  IMAD.WIDE.U32 R10, R19, 0x4, R12 ;  /* 0x00000004130a7825 */ /* 0x000fe200078e000c */
[----:B0-----:R-:W-:-:S04]  /*6900*/  LEA R14, P3, R16, R14, 0x2 ;  /* 0x0000000e100e7211 */ /* 0x001fc800078610ff */
[----:B------:R-:W-:Y:S02]  /*6910*/  LEA.HI.X R15, R16, R15, R17, 0x2, P3 ;  /* 0x0000000f100f7211 */ /* 0x000fe400018f1411 */
        /* <DEDUP_REMOVED lines=15> */
.L_x_84:
[----:B------:R-:W0:Y:S01]  /*6a10*/  LDCU UR4, c[0x0][0x3bc] ;  /* 0x00007780ff0477ac */ /* 0x000e220008000800 */
[----:B------:R-:W-:-:S04]  /*6a20*/  FSETP.GEU.AND P3, PT, R9, R2, PT ;  /* 0x000000020900720b */ /* 0x000fc80003f6e000 */
[C---:B------:R-:W-:Y:S02]  /*6a30*/  SEL R3, R8.reuse, R3, !P3 ;  /* 0x0000000308037207 */ /* 0x040fe40005800000 */
[----:B------:R-:W-:Y:S02]  /*6a40*/  IADD3 R8, PT, PT, R8, 0x1, RZ ;  /* 0x0000000108087810 */ /* 0x000fe40007ffe0ff */
[----:B------:R-:W-:Y:S02]  /*6a50*/  FSEL R2, R9, R2, !P3 ;  /* 0x0000000209027208 */ /* 0x000fe40005800000 */
[----:B0-----:R-:W-:-:S13]  /*6a60*/  ISETP.NE.AND P4, PT, R8, UR4, PT ;  /* 0x0000000408007c0c */ /* 0x001fda000bf85270 */
[----:B------:R-:W-:Y:S05]  /*6a70*/  @P4 BRA `(.L_x_89) ;  /* 0xfffffff400244947 */ /* 0x000fea000383ffff */
.L_x_73:
[----:B-1----:R-:W0:Y:S08]  /*6a80*/  LDC.64 R4, c[0x0][0x3a8] ;  /* 0x0000ea00ff047b82 */ /* 0x002e300000000a00 */
[----:B------:R-:W1:Y:S01]  /*6a90*/  LDC.64 R6, c[0x0][0x3b0] ;  /* 0x0000ec00ff067b82 */ /* 0x000e620000000a00 */
[----:B0-----:R-:W-:-:S05]  /*6aa0*/  IMAD.WIDE.U32 R4, R0, 0x4, R4 ;  /* 0x0000000400047825 */ /* 0x001fca00078e0004 */
[----:B------:R-:W-:Y:S01]  /*6ab0*/  STG.E desc[UR6][R4.64], R3 ;  /* 0x0000000304007986 */ /* 0x000fe2000c101906 */
[----:B-1----:R-:W-:-:S05]  /*6ac0*/  IMAD.WIDE.U32 R6, R0, 0x4, R6 ;  /* 0x0000000400067825 */ /* 0x002fca00078e0006 */
[----:B------:R-:W-:Y:S01]  /*6ad0*/  STG.E desc[UR6][R6.64], R2 ;  /* 0x0000000206007986 */ /* 0x000fe2000c101906 */
[----:B------:R-:W-:Y:S05]  /*6ae0*/  EXIT ;  /* 0x000000000000794d */ /* 0x000fea0003800000 */
.L_x_72:
[----:B------:R-:W0:Y:S01]  /*6af0*/  S2UR UR5, SR_CgaCtaId ;  /* 0x00000000000579c3 */ /* 0x000e220000008800 */
[----:B------:R-:W-:-:S07]  /*6b00*/  UMOV UR4, 0x400 ;  /* 0x0000040000047882 */ /* 0x000fce0000000000 */
[----:B------:R-:W2:Y:S08]  /*6b10*/  LDC.64 R2, c[0x0][0x3a8] ;  /* 0x0000ea00ff027b82 */ /* 0x000eb00000000a00 */
[----:B-1----:R-:W1:Y:S01]  /*6b20*/  LDC.64 R4, c[0x0][0x3b0] ;  /* 0x0000ec00ff047b82 */ /* 0x002e620000000a00 */
[----:B0-----:R-:W-:Y:S01]  /*6b30*/  ULEA UR4, UR5, UR4, 0x18 ;  /* 0x0000000405047291 */ /* 0x001fe2000f8ec0ff */
[----:B--2---:R-:W-:-:S08]  /*6b40*/  IMAD.WIDE.U32 R2, R0, 0x4, R2 ;  /* 0x0000000400027825 */ /* 0x004fd000078e0002 */
[----:B------:R-:W0:Y:S04]  /*6b50*/  LDS R9, [UR4] ;  /* 0x00000004ff097984 */ /* 0x000e280008000800 */
[----:B------:R-:W-:Y:S01]  /*6b60*/  STG.E desc[UR6][R2.64], R7 ;  /* 0x0000000702007986 */ /* 0x000fe2000c101906 */
[----:B-1----:R-:W-:-:S05]  /*6b70*/  IMAD.WIDE.U32 R4, R0, 0x4, R4 ;  /* 0x0000000400047825 */ /* 0x002fca00078e0004 */
[----:B0-----:R-:W-:Y:S01]  /*6b80*/  STG.E desc[UR6][R4.64], R9 ;  /* 0x0000000904007986 */ /* 0x001fe2000c101906 */
[----:B------:R-:W-:Y:S05]  /*6b90*/  EXIT ;  /* 0x000000000000794d */ /* 0x000fea0003800000 */
.L_x_90:
[----:B------:R-:W-:-:S00]  /*6ba0*/  BRA `(.L_x_90) ;  /* 0xfffffffc00fc7947 */ /* 0x000fc0000383ffff */
[----:B------:R-:W-:-:S00]  /*6bb0*/  NOP ;  /* 0x0000000000007918 */ /* 0x000fc00000000000 */
        /* <DEDUP_REMOVED lines=12> */
.L_x_248:


//--------------------- .text.filter_database_vectors_adaptive --------------------------
	.section	.text.filter_database_vectors_adaptive,"ax",@progbits
	.align	128
        .global         filter_database_vectors_adaptive
        .type           filter_database_vectors_adaptive,@function
        .size           filter_database_vectors_adaptive,(.L_x_249 - filter_database_vectors_adaptive)
        .other          filter_database_vectors_adaptive,@"STO_CUDA_ENTRY STV_DEFAULT"
filter_database_vectors_adaptive:
.text.filter_database_vectors_adaptive:
[----:B------:R-:W-:Y:S01]  /*0000*/  LDC R1, c[0x0][0x37c] ;  /* 0x0000df00ff017b82 */ /* 0x000fe20000000800 */
[----:B------:R-:W0:Y:S07]  /*0010*/  S2R R3, SR_TID.X ;  /* 0x0000000000037919 */ /* 0x000e2e0000002100 */
[----:B------:R-:W0:Y:S01]  /*0020*/  S2UR UR4, SR_CTAID.X ;  /* 0x00000000000479c3 */ /* 0x000e220000002500 */
[----:B------:R-:W1:Y:S07]  /*0030*/  LDCU UR5, c[0x0][0x3a8] ;  /* 0x00007500ff0577ac */ /* 0x000e6e0008000800 */
[----:B------:R-:W0:Y:S02]  /*0040*/  LDC R0, c[0x0][0x360] ;  /* 0x0000d800ff007b82 */ /* 0x000e240000000800 */
[----:B0-----:R-:W-:-:S05]  /*0050*/  IMAD R0, R0, UR4, R3 ;  /* 0x0000000400007c24 */ /* 0x001fca000f8e0203 */
[----:B-1----:R-:W-:-:S13]  /*0060*/  ISETP.GE.AND P0, PT, R0, UR5, PT ;  /* 0x0000000500007c0c */ /* 0x002fda000bf06270 */
[----:B------:R-:W-:Y:S05]  /*0070*/  @P0 EXIT ;  /* 0x000000000000094d */ /* 0x000fea0003800000 */
[----:B------:R-:W0:Y:S01]  /*0080*/  LDC.64 R10, c[0x0][0x390] ;  /* 0x0000e400ff0a7b82 */ /* 0x000e220000000a00 */
[----:B------:R-:W1:Y:S01]  /*0090*/  LDCU.64 UR8, c[0x0][0x358] ;  /* 0x00006b00ff0877ac */ /* 0x000e620008000a00 */
[----:B------:R-:W2:Y:S06]  /*00a0*/  LDCU UR4, c[0x0][0x3ac] ;  /* 0x00007580ff0477ac */ /* 0x000eac0008000800 */
[----:B------:R-:W3:Y:S08]  /*00b0*/  LDC.64 R2, c[0x0][0x380] ;  /* 0x0000e000ff027b82 */ /* 0x000ef00000000a00 */
[----:B------:R-:W4:Y:S01]  /*00c0*/  LDC.64 R4, c[0x0][0x388] ;  /* 0x0000e200ff047b82 */ /* 0x000f220000000a00 */
[----:B0-----:R-:W-:-:S05]  /*00d0*/  IMAD.WIDE R10, R0, 0x4, R10 ;  /* 0x00000004000a7825 */ /* 0x001fca00078e020a */
[----:B-1----:R-:W5:Y:S01]  /*00e0*/  LDG.E R6, desc[UR8][R10.64] ;  /* 0x000000080a067981 */ /* 0x002f62000c1e1900 */
[----:B--2---:R-:W-:Y:S02]  /*00f0*/  UISETP.GE.AND UP0, UPT, UR4, 0x4, UPT ;  /* 0x000000040400788c */ /* 0x004fe4000bf06270 */
[----:B------:R-:W-:Y:S01]  /*0100*/  IMAD R7, R0, UR4, RZ ;  /* 0x0000000400077c24 */ /* 0x000fe2000f8e02ff */
[----:B------:R-:W-:-:S03]  /*0110*/  CS2R R14, SRZ ;  /* 0x00000000000e7805 */ /* 0x000fc6000001ff00 */
[----:B---3--:R-:W-:-:S04]  /*0120*/  IMAD.WIDE R2, R7, 0x4, R2 ;  /* 0x0000000407027825 */ /* 0x008fc800078e0202 */
[----:B-----5:R-:W-:-:S04]  /*0130*/  IMAD R8, R6, UR4, RZ ;  /* 0x0000000406087c24 */ /* 0x020fc8000f8e02ff */
[----:B----4-:R-:W-:Y:S01]  /*0140*/  IMAD.WIDE R4, R8, 0x4, R4 ;  /* 0x0000000408047825 */ /* 0x010fe200078e0204 */
[----:B------:R-:W-:Y:S06]  /*0150*/  BRA.U !UP0, `(.L_x_91) ;  /* 0x0000000908547547 */ /* 0x000fec000b800000 */
[----:B------:R-:W-:Y:S01]  /*0160*/  UIADD3 UR4, UPT, UPT, UR4, -0x4, URZ ;  /* 0xfffffffc04047890 */ /* 0x000fe2000fffe0ff */
[----:B------:R-:W-:Y:S01]  /*0170*/  HFMA2 R14, -RZ, RZ, 0, 0 ;  /* 0x00000000ff0e7431 */ /* 0x000fe200000001ff */
[----:B------:R-:W-:Y:S02]  /*0180*/  MOV R9, RZ ;  /* 0x000000ff00097202 */ /* 0x000fe40000000f00 */
[----:B------:R-:W-:Y:S02]  /*0190*/  UISETP.GE.U32.AND UP1, UPT, UR4, 0xc, UPT ;  /* 0x0000000c0400788c */ /* 0x000fe4000bf26070 */
[----:B------:R-:W-:Y:S02]  /*01a0*/  ULOP3.LUT UR5, UR4, 0xfffffffc, URZ, 0xc0, !UPT ;  /* 0xfffffffc04057892 */ /* 0x000fe4000f8ec0ff */
[----:B------:R-:W-:Y:S02]  /*01b0*/  ULEA.HI UR7, UR4, 0x1, URZ, 0x1e ;  /* 0x0000000104077891 */ /* 0x000fe4000f8ff0ff */
[----:B------:R-:W-:-:S02]  /*01c0*/  UIADD3 UR6, UPT, UPT, UR5, 0x4, URZ ;  /* 0x0000000405067890 */ /* 0x000fc4000fffe0ff */
[----:B------:R-:W-:Y:S01]  /*01d0*/  ULOP3.LUT UP0, UR7, UR7, 0x3, URZ, 0xc0, !UPT ;  /* 0x0000000307077892 */ /* 0x000fe2000f80c0ff */
[----:B------:R-:W-:Y:S11]  /*01e0*/  BRA.U !UP1, `(.L_x_92) ;  /* 0x0000000509447547 */ /* 0x000ff6000b800000 */
[----:B------:R-:W-:Y:S01]  /*01f0*/  ULEA.HI UR5, UR4, 0x1, URZ, 0x1e ;  /* 0x0000000104057891 */ /* 0x000fe2000f8ff0ff */
[----:B------:R-:W-:Y:S02]  /*0200*/  IADD3 R10, P0, PT, R2, 0x20, RZ ;  /* 0x00000020020a7810 */ /* 0x000fe40007f1e0ff */
[----:B------:R-:W-:Y:S01]  /*0210*/  IADD3 R12, P1, PT, R4, 0x20, RZ ;  /* 0x00000020040c7810 */ /* 0x000fe20007f3e0ff */
[----:B------:R-:W-:Y:S01]  /*0220*/  ULOP3.LUT UR5, UR5, 0x7ffffffc, URZ, 0xc0, !UPT ;  /* 0x7ffffffc05057892 */ /* 0x000fe2000f8ec0ff */
[----:B------:R-:W-:Y:S02]  /*0230*/  MOV R14, RZ ;  /* 0x000000ff000e7202 */ /* 0x000fe40000000f00 */
[----:B------:R-:W-:Y:S01]  /*0240*/  MOV R9, RZ ;  /* 0x000000ff00097202 */ /* 0x000fe20000000f00 */
[----:B------:R-:W-:Y:S01]  /*0250*/  UIADD3 UR5, UPT, UPT, -UR5, URZ, URZ ;  /* 0x000000ff05057290 */ /* 0x000fe2000fffe1ff */
[----:B------:R-:W-:Y:S02]  /*0260*/  IADD3.X R11, PT, PT, RZ, R3, RZ, P0, !PT ;  /* 0x00000003ff0b7210 */ /* 0x000fe400007fe4ff */
[----:B------:R-:W-:-:S09]  /*0270*/  IADD3.X R13, PT, PT, RZ, R5, RZ, P1, !PT ;  /* 0x00000005ff0d7210 */ /* 0x000fd20000ffe4ff */
.L_x_93:
[----:B------:R-:W2:Y:S04]  /*0280*/  LDG.E R16, desc[UR8][R10.64+-0x20] ;  /* 0xffffe0080a107981 */ /* 0x000ea8000c1e1900 */
[----:B------:R-:W2:Y:S04]  /*0290*/  LDG.E R17, desc[UR8][R12.64+-0x20] ;  /* 0xffffe0080c117981 */ /* 0x000ea8000c1e1900 */
[----:B------:R-:W3:Y:S04]  /*02a0*/  LDG.E R25, desc[UR8][R10.64+-0x1c] ;  /* 0xffffe4080a197981 */ /* 0x000ee8000c1e1900 */
[----:B------:R-:W3:Y:S04]  /*02b0*/  LDG.E R26, desc[UR8][R12.64+-0x1c] ;  /* 0xffffe4080c1a7981 */ /* 0x000ee8000c1e1900 */
[----:B------:R-:W4:Y:S04]  /*02c0*/  LDG.E R24, desc[UR8][R10.64+-0x18] ;  /* 0xffffe8080a187981 */ /* 0x000f28000c1e1900 */
[----:B------:R-:W4:Y:S04]  /*02d0*/  LDG.E R15, desc[UR8][R12.64+-0x18] ;  /* 0xffffe8080c0f7981 */ /* 0x000f28000c1e1900 */
[----:B------:R-:W5:Y:S04]  /*02e0*/  LDG.E R22, desc[UR8][R10.64+-0x14] ;  /* 0xffffec080a167981 */ /* 0x000f68000c1e1900 */
[----:B------:R-:W5:Y:S04]  /*02f0*/  LDG.E R23, desc[UR8][R12.64+-0x14] ;  /* 0xffffec080c177981 */ /* 0x000f68000c1e1900 */
[----:B------:R-:W5:Y:S04]  /*0300*/  LDG.E R18, desc[UR8][R10.64+-0x10] ;  /* 0xfffff0080a127981 */ /* 0x000f68000c1e1900 */
[----:B------:R-:W5:Y:S04]  /*0310*/  LDG.E R19, desc[UR8][R12.64+-0x10] ;  /* 0xfffff0080c137981 */ /* 0x000f68000c1e1900 */
[----:B------:R-:W5:Y:S04]  /*0320*/  LDG.E R20, desc[UR8][R10.64+-0xc] ;  /* 0xfffff4080a147981 */ /* 0x000f68000c1e1900 */
[----:B------:R-:W5:Y:S01]  /*0330*/  LDG.E R21, desc[UR8][R12.64+-0xc] ;  /* 0xfffff4080c157981 */ /* 0x000f62000c1e1900 */
[----:B--2---:R-:W-:-:S03]  /*0340*/  FADD R17, R16, -R17 ;  /* 0x8000001110117221 */ /* 0x004fc60000000000 */
[----:B------:R-:W2:Y:S01]  /*0350*/  LDG.E R16, desc[UR8][R10.64+-0x8] ;  /* 0xfffff8080a107981 */ /* 0x000ea2000c1e1900 */
[----:B------:R-:W-:-:S03]  /*0360*/  FFMA R14, R17, R17, R14 ;  /* 0x00000011110e7223 */ /* 0x000fc6000000000e */
[----:B------:R-:W2:Y:S01]  /*0370*/  LDG.E R17, desc[UR8][R12.64+-0x8] ;  /* 0xfffff8080c117981 */ /* 0x000ea2000c1e1900 */
[----:B---3--:R-:W-:-:S04]  /*0380*/  FADD R25, R25, -R26 ;  /* 0x8000001a19197221 */ /* 0x008fc80000000000 */
[----:B------:R-:W-:Y:S02]  /*0390*/  FFMA R25, R25, R25, R14 ;  /* 0x0000001919197223 */ /* 0x000fe4000000000e */
[----:B------:R-:W3:Y:S01]  /*03a0*/  LDG.E R14, desc[UR8][R10.64+-0x4] ;  /* 0xfffffc080a0e7981 */ /* 0x000ee2000c1e1900 */
[----:B----4-:R-:W-:-:S03]  /*03b0*/  FADD R24, R24, -R15 ;  /* 0x8000000f18187221 */ /* 0x010fc60000000000 */
[----:B------:R-:W3:Y:S01]  /*03c0*/  LDG.E R15, desc[UR8][R12.64+-0x4] ;  /* 0xfffffc080c0f7981 */ /* 0x000ee2000c1e1900 */
[----:B------:R-:W-:-:S03]  /*03d0*/  FFMA R25, R24, R24, R25 ;  /* 0x0000001818197223 */ /* 0x000fc60000000019 */
[----:B------:R-:W4:Y:S01]  /*03e0*/  LDG.E R24, desc[UR8][R10.64] ;  /* 0x000000080a187981 */ /* 0x000f22000c1e1900 */
[----:B-----5:R-:W-:-:S03]  /*03f0*/  FADD R22, R22, -R23 ;  /* 0x8000001716167221 */ /* 0x020fc60000000000 */
[----:B------:R-:W4:Y:S01]  /*0400*/  LDG.E R23, desc[UR8][R12.64] ;  /* 0x000000080c177981 */ /* 0x000f22000c1e1900 */
[----:B------:R-:W-:-:S03]  /*0410*/  FFMA R26, R22, R22, R25 ;  /* 0x00000016161a7223 */ /* 0x000fc60000000019 */
[----:B------:R-:W5:Y:S04]  /*0420*/  LDG.E R25, desc[UR8][R10.64+0x4] ;  /* 0x000004080a197981 */ /* 0x000f68000c1e1900 */
[----:B------:R-:W5:Y:S01]  /*0430*/  LDG.E R22, desc[UR8][R12.64+0x4] ;  /* 0x000004080c167981 */ /* 0x000f62000c1e1900 */
[----:B------:R-:W-:-:S03]  /*0440*/  FADD R19, R18, -R19 ;  /* 0x8000001312137221 */ /* 0x000fc60000000000 */
[----:B------:R-:W5:Y:S01]  /*0450*/  LDG.E R18, desc[UR8][R10.64+0x8] ;  /* 0x000008080a127981 */ /* 0x000f62000c1e1900 */
[----:B------:R-:W-:Y:S01]  /*0460*/  FFMA R27, R19, R19, R26 ;  /* 0x00000013131b7223 */ /* 0x000fe2000000001a */
[----:B------:R-:W-:Y:S02]  /*0470*/  FADD R20, R20, -R21 ;  /* 0x8000001514147221 */ /* 0x000fe40000000000 */
[----:B------:R-:W5:Y:S02]  /*0480*/  LDG.E R19, desc[UR8][R12.64+0x8] ;  /* 0x000008080c137981 */ /* 0x000f64000c1e1900 */
[----:B------:R-:W-:Y:S02]  /*0490*/  FFMA R27, R20, R20, R27 ;  /* 0x00000014141b7223 */ /* 0x000fe4000000001b */
[----:B------:R-:W5:Y:S01]  /*04a0*/  LDG.E R21, desc[UR8][R10.64+0x14] ;  /* 0x000014080a157981 */ /* 0x000f62000c1e1900 */
[----:B--2---:R-:W-:-:S03]  /*04b0*/  FADD R20, R16, -R17 ;  /* 0x8000001110147221 */ /* 0x004fc60000000000 */
[----:B------:R-:W2:Y:S01]  /*04c0*/  LDG.E R17, desc[UR8][R10.64+0xc] ;  /* 0x00000c080a117981 */ /* 0x000ea2000c1e1900 */
[----:B------:R-:W-:-:S03]  /*04d0*/  FFMA R27, R20, R20, R27 ;  /* 0x00000014141b7223 */ /* 0x000fc6000000001b */
[----:B------:R-:W2:Y:S01]  /*04e0*/  LDG.E R16, desc[UR8][R12.64+0xc] ;  /* 0x00000c080c107981 */ /* 0x000ea2000c1e1900 */
[----:B---3--:R-:W-:-:S03]  /*04f0*/  FADD R20, R14, -R15 ;  /* 0x8000000f0e147221 */ /* 0x008fc60000000000 */
[----:B------:R-:W3:Y:S01]  /*0500*/  LDG.E R14, desc[UR8][R10.64+0x10] ;  /* 0x000010080a0e7981 */ /* 0x000ee2000c1e1900 */
[----:B------:R-:W-:-:S03]  /*0510*/  FFMA R27, R20, R20, R27 ;  /* 0x00000014141b7223 */ /* 0x000fc6000000001b */
[----:B------:R-:W3:Y:S01]  /*0520*/  LDG.E R15, desc[UR8][R12.64+0x10] ;  /* 0x000010080c0f7981 */ /* 0x000ee2000c1e1900 */
[----:B----4-:R-:W-:-:S03]  /*0530*/  FADD R24, R24, -R23 ;  /* 0x8000001718187221 */ /* 0x010fc60000000000 */
[----:B------:R-:W4:Y:S01]  /*0540*/  LDG.E R20, desc[UR8][R12.64+0x14] ;  /* 0x000014080c147981 */ /* 0x000f22000c1e1900 */
[----:B------:R-:W-:-:S03]  /*0550*/  FFMA R24, R24, R24, R27 ;  /* 0x0000001818187223 */ /* 0x000fc6000000001b */
[----:B------:R-:W4:Y:S01]  /*0560*/  LDG.E R23, desc[UR8][R10.64+0x18] ;  /* 0x000018080a177981 */ /* 0x000f22000c1e1900 */
[----:B-----5:R-:W-:-:S03]  /*0570*/  FADD R25, R25, -R22 ;  /* 0x8000001619197221 */ /* 0x020fc60000000000 */
[----:B------:R-:W5:Y:S01]  /*0580*/  LDG.E R22, desc[UR8][R12.64+0x18] ;  /* 0x000018080c167981 */ /* 0x000f62000c1e1900 */
[----:B------:R-:W-:-:S03]  /*0590*/  FFMA R27, R25, R25, R24 ;  /* 0x00000019191b7223 */ /* 0x000fc60000000018 */
[----:B------:R0:W5:Y:S04]  /*05a0*/  LDG.E R24, desc[UR8][R10.64+0x1c] ;  /* 0x00001c080a187981 */ /* 0x000168000c1e1900 */
[----:B------:R1:W5:Y:S01]  /*05b0*/  LDG.E R25, desc[UR8][R12.64+0x1c] ;  /* 0x00001c080c197981 */ /* 0x000362000c1e1900 */
[----:B------:R-:W-:-:S04]  /*05c0*/  FADD R18, R18, -R19 ;  /* 0x8000001312127221 */ /* 0x000fc80000000000 */
[----:B------:R-:W-:Y:S01]  /*05d0*/  FFMA R27, R18, R18, R27 ;  /* 0x00000012121b7223 */ /* 0x000fe2000000001b */
[----:B------:R-:W-:-:S04]  /*05e0*/  UIADD3 UR5, UPT, UPT, UR5, 0x4, URZ ;  /* 0x0000000405057890 */ /* 0x000fc8000fffe0ff */
[----:B------:R-:W-:Y:S01]  /*05f0*/  UISETP.NE.AND UP1, UPT, UR5, URZ, UPT ;  /* 0x000000ff0500728c */ /* 0x000fe2000bf25270 */
[----:B0-----:R-:W-:Y:S02]  /*0600*/  IADD3 R10, P0, PT, R10, 0x40, RZ ;  /* 0x000000400a0a7810 */ /* 0x001fe40007f1e0ff */
[----:B-1----:R-:W-:Y:S02]  /*0610*/  IADD3 R12, P1, PT, R12, 0x40, RZ ;  /* 0x000000400c0c7810 */ /* 0x002fe40007f3e0ff */
[----:B------:R-:W-:Y:S02]  /*0620*/  IADD3.X R11, PT, PT, RZ, R11, RZ, P0, !PT ;  /* 0x0000000bff0b7210 */ /* 0x000fe400007fe4ff */
[----:B------:R-:W-:Y:S02]  /*0630*/  IADD3.X R13, PT, PT, RZ, R13, RZ, P1, !PT ;  /* 0x0000000dff0d7210 */ /* 0x000fe40000ffe4ff */
[----:B------:R-:W-:Y:S01]  /*0640*/  IADD3 R9, PT, PT, R9, 0x10, RZ ;  /* 0x0000001009097810 */ /* 0x000fe20007ffe0ff */
[----:B--2---:R-:W-:-:S04]  /*0650*/  FADD R16, R17, -R16 ;  /* 0x8000001011107221 */ /* 0x004fc80000000000 */
[----:B------:R-:W-:Y:S01]  /*0660*/  FFMA R27, R16, R16, R27 ;  /* 0x00000010101b7223 */ /* 0x000fe2000000001b */
[----:B---3--:R-:W-:-:S04]  /*0670*/  FADD R14, R14, -R15 ;  /* 0x8000000f0e0e7221 */ /* 0x008fc80000000000 */
[----:B------:R-:W-:Y:S01]  /*0680*/  FFMA R27, R14, R14, R27 ;  /* 0x0000000e0e1b7223 */ /* 0x000fe2000000001b */
[----:B----4-:R-:W-:-:S04]  /*0690*/  FADD R20, R21, -R20 ;  /* 0x8000001415147221 */ /* 0x010fc80000000000 */
[----:B------:R-:W-:Y:S01]  /*06a0*/  FFMA R27, R20, R20, R27 ;  /* 0x00000014141b7223 */ /* 0x000fe2000000001b */
[----:B-----5:R-:W-:-:S04]  /*06b0*/  FADD R22, R23, -R22 ;  /* 0x8000001617167221 */ /* 0x020fc80000000000 */
[----:B------:R-:W-:Y:S01]  /*06c0*/  FFMA R27, R22, R22, R27 ;  /* 0x00000016161b7223 */ /* 0x000fe2000000001b */
[----:B------:R-:W-:-:S04]  /*06d0*/  FADD R24, R24, -R25 ;  /* 0x8000001918187221 */ /* 0x000fc80000000000 */
[----:B------:R-:W-:Y:S01]  /*06e0*/  FFMA R14, R24, R24, R27 ;  /* 0x00000018180e7223 */ /* 0x000fe2000000001b */
[----:B------:R-:W-:Y:S06]  /*06f0*/  BRA.U UP1, `(.L_x_93) ;  /* 0xfffffff901e07547 */ /* 0x000fec000b83ffff */
.L_x_92:
[----:B------:R-:W-:Y:S01]  /*0700*/  MOV R15, UR6 ;  /* 0x00000006000f7c02 */ /* 0x000fe20008000f00 */
[----:B------:R-:W-:Y:S06]  /*0710*/  BRA.U !UP0, `(.L_x_91) ;  /* 0x0000000108e47547 */ /* 0x000fec000b800000 */
[----:B------:R-:W-:Y:S02]  /*0720*/  UISETP.NE.AND UP1, UPT, UR7, 0x1, UPT ;  /* 0x000000010700788c */ /* 0x000fe4000bf25270 */
[----:B------:R-:W-:-:S07]  /*0730*/  ULOP3.LUT UP0, URZ, UR4, 0x4, URZ, 0xc0, !UPT ;  /* 0x0000000404ff7892 */ /* 0x000fce000f80c0ff */
[----:B------:R-:W-:Y:S05]  /*0740*/  BRA.U !UP1, `(.L_x_94) ;  /* 0x00000001098c7547 */ /* 0x000fea000b800000 */
[----:B------:R-:W-:-:S04]  /*0750*/  IMAD.WIDE.U32 R12, R9, 0x4, R2 ;  /* 0x00000004090c7825 */ /* 0x000fc800078e0002 */
[----:B------:R-:W-:Y:S01]  /*0760*/  IMAD.WIDE.U32 R10, R9, 0x4, R4 ;  /* 0x00000004090a7825 */ /* 0x000fe200078e0004 */
        /* <DEDUP_REMOVED lines=15> */
[----:B------:R-:W2:Y:S04]  /*0860*/  LDG.E R29, desc[UR8][R10.64+0x14] ;  /* 0x000014080a1d7981 */ /* 0x000ea8000c1e1900 */
[----:B------:R-:W2:Y:S01]  /*0870*/  LDG.E R14, desc[UR8][R10.64+0x18] ;  /* 0x000018080a0e7981 */ /* 0x000ea2000c1e1900 */
[----:B---3--:R-:W-:-:S03]  /*0880*/  FADD R25, R22, -R25 ;  /* 0x8000001916197221 */ /* 0x008fc60000000000 */
[----:B------:R-:W3:Y:S01]  /*0890*/  LDG.E R22, desc[UR8][R10.64+0x1c] ;  /* 0x00001c080a167981 */ /* 0x000ee2000c1e1900 */
[----:B------:R-:W-:Y:S01]  /*08a0*/  FFMA R25, R25, R25, R26 ;  /* 0x0000001919197223 */ /* 0x000fe2000000001a */
[----:B----4-:R-:W-:-:S04]  /*08b0*/  FADD R16, R16, -R17 ;  /* 0x8000001110107221 */ /* 0x010fc80000000000 */
[----:B------:R-:W-:Y:S01]  /*08c0*/  FFMA R25, R16, R16, R25 ;  /* 0x0000001010197223 */ /* 0x000fe20000000019 */
[----:B-----5:R-:W-:-:S04]  /*08d0*/  FADD R18, R18, -R27 ;  /* 0x8000001b12127221 */ /* 0x020fc80000000000 */
[----:B------:R-:W-:Y:S01]  /*08e0*/  FFMA R25, R18, R18, R25 ;  /* 0x0000001212197223 */ /* 0x000fe20000000019 */
[----:B------:R-:W-:Y:S01]  /*08f0*/  IADD3 R9, PT, PT, R9, 0x8, RZ ;  /* 0x0000000809097810 */ /* 0x000fe20007ffe0ff */
[----:B--2---:R-:W-:-:S04]  /*0900*/  FADD R24, R19, -R24 ;  /* 0x8000001813187221 */ /* 0x004fc80000000000 */
[----:B------:R-:W-:Y:S01]  /*0910*/  FFMA R25, R24, R24, R25 ;  /* 0x0000001818197223 */ /* 0x000fe20000000019 */
[----:B------:R-:W-:Y:S01]  /*0920*/  FADD R20, R20, -R29 ;  /* 0x8000001d14147221 */ /* 0x000fe20000000000 */
[----:B------:R-:W-:-:S03]  /*0930*/  FADD R14, R21, -R14 ;  /* 0x8000000e150e7221 */ /* 0x000fc60000000000 */
[----:B------:R-:W-:Y:S01]  /*0940*/  FFMA R25, R20, R20, R25 ;  /* 0x0000001414197223 */ /* 0x000fe20000000019 */
[----:B---3--:R-:W-:-:S03]  /*0950*/  FADD R22, R23, -R22 ;  /* 0x8000001617167221 */ /* 0x008fc60000000000 */
[----:B------:R-:W-:-:S04]  /*0960*/  FFMA R25, R14, R14, R25 ;  /* 0x0000000e0e197223 */ /* 0x000fc80000000019 */
[----:B------:R-:W-:-:S07]  /*0970*/  FFMA R14, R22, R22, R25 ;  /* 0x00000016160e7223 */ /* 0x000fce0000000019 */
.L_x_94:
[----:B------:R-:W-:Y:S05]  /*0980*/  BRA.U UP0, `(.L_x_91) ;  /* 0x0000000100487547 */ /* 0x000fea000b800000 */
[----:B------:R-:W-:-:S04]  /*0990*/  IMAD.WIDE.U32 R10, R9, 0x4, R2 ;  /* 0x00000004090a7825 */ /* 0x000fc800078e0002 */
[----:B------:R-:W-:Y:S01]  /*09a0*/  IMAD.WIDE.U32 R12, R9, 0x4, R4 ;  /* 0x00000004090c7825 */ /* 0x000fe200078e0004 */
[----:B------:R-:W2:Y:S04]  /*09b0*/  LDG.E R17, desc[UR8][R10.64+0x4] ;  /* 0x000004080a117981 */ /* 0x000ea8000c1e1900 */
[----:B------:R-:W3:Y:S04]  /*09c0*/  LDG.E R9, desc[UR8][R10.64] ;  /* 0x000000080a097981 */ /* 0x000ee8000c1e1900 */
[----:B------:R-:W3:Y:S04]  /*09d0*/  LDG.E R16, desc[UR8][R12.64] ;  /* 0x000000080c107981 */ /* 0x000ee8000c1e1900 */
[----:B------:R-:W2:Y:S04]  /*09e0*/  LDG.E R18, desc[UR8][R12.64+0x4] ;  /* 0x000004080c127981 */ /* 0x000ea8000c1e1900 */
[----:B------:R-:W4:Y:S04]  /*09f0*/  LDG.E R19, desc[UR8][R10.64+0x8] ;  /* 0x000008080a137981 */ /* 0x000f28000c1e1900 */
[----:B------:R-:W4:Y:S04]  /*0a00*/  LDG.E R20, desc[UR8][R12.64+0x8] ;  /* 0x000008080c147981 */ /* 0x000f28000c1e1900 */
[----:B------:R-:W5:Y:S04]  /*0a10*/  LDG.E R21, desc[UR8][R10.64+0xc] ;  /* 0x00000c080a157981 */ /* 0x000f68000c1e1900 */
[----:B------:R-:W5:Y:S01]  /*0a20*/  LDG.E R22, desc[UR8][R12.64+0xc] ;  /* 0x00000c080c167981 */ /* 0x000f62000c1e1900 */
[----:B---3--:R-:W-:-:S04]  /*0a30*/  FADD R9, R9, -R16 ;  /* 0x8000001009097221 */ /* 0x008fc80000000000 */
[----:B------:R-:W-:Y:S01]  /*0a40*/  FFMA R14, R9, R9, R14 ;  /* 0x00000009090e7223 */ /* 0x000fe2000000000e */
[----:B--2---:R-:W-:-:S04]  /*0a50*/  FADD R17, R17, -R18 ;  /* 0x8000001211117221 */ /* 0x004fc80000000000 */
[----:B------:R-:W-:Y:S01]  /*0a60*/  FFMA R14, R17, R17, R14 ;  /* 0x00000011110e7223 */ /* 0x000fe2000000000e */
[----:B----4-:R-:W-:-:S04]  /*0a70*/  FADD R19, R19, -R20 ;  /* 0x8000001413137221 */ /* 0x010fc80000000000 */
[----:B------:R-:W-:Y:S01]  /*0a80*/  FFMA R14, R19, R19, R14 ;  /* 0x00000013130e7223 */ /* 0x000fe2000000000e */
[----:B-----5:R-:W-:-:S04]  /*0a90*/  FADD R21, R21, -R22 ;  /* 0x8000001615157221 */ /* 0x020fc80000000000 */
[----:B------:R-:W-:-:S07]  /*0aa0*/  FFMA R14, R21, R21, R14 ;  /* 0x00000015150e7223 */ /* 0x000fce000000000e */
.L_x_91:
[----:B------:R-:W0:Y:S02]  /*0ab0*/  LDCU UR4, c[0x0][0x3ac] ;  /* 0x00007580ff0477ac */ /* 0x000e240008000800 */
[----:B0-----:R-:W-:-:S13]  /*0ac0*/  ISETP.GE.AND P0, PT, R15, UR4, PT ;  /* 0x000000040f007c0c */ /* 0x001fda000bf06270 */
[----:B------:R-:W-:Y:S05]  /*0ad0*/  @P0 BRA `(.L_x_95) ;  /* 0x0000000800c40947 */ /* 0x000fea0003800000 */
[C---:B------:R-:W-:Y:S02]  /*0ae0*/  IADD3 R10, PT, PT, R15.reuse, -UR4, RZ ;  /* 0x800000040f0a7c10 */ /* 0x040fe4000fffe0ff */
[----:B------:R-:W-:Y:S02]  /*0af0*/  IADD3 R9, PT, PT, -R15, UR4, RZ ;  /* 0x000000040f097c10 */ /* 0x000fe4000fffe1ff */
[----:B------:R-:W-:Y:S02]  /*0b00*/  ISETP.GT.U32.AND P1, PT, R10, -0x10, PT ;  /* 0xfffffff00a00780c */ /* 0x000fe40003f24070 */
[----:B------:R-:W-:-:S04]  /*0b10*/  LOP3.LUT R24, R9, 0xf, RZ, 0xc0, !PT ;  /* 0x0000000f09187812 */ /* 0x000fc800078ec0ff */
[----:B------:R-:W-:-:S07]  /*0b20*/  ISETP.NE.AND P0, PT, R24, RZ, PT ;  /* 0x000000ff1800720c */ /* 0x000fce0003f05270 */
[----:B------:R-:W-:Y:S06]  /*0b30*/  @P1 BRA `(.L_x_96) ;  /* 0x0000000400501947 */ /* 0x000fec0003800000 */
[----:B------:R-:W0:Y:S01]  /*0b40*/  LDCU.128 UR4, c[0x0][0x380] ;  /* 0x00007000ff0477ac */ /* 0x000e220008000c00 */
[----:B------:R-:W-:Y:S01]  /*0b50*/  IMAD.WIDE.U32 R12, R15, 0x4, RZ ;  /* 0x000000040f0c7825 */ /* 0x000fe200078e00ff */
[----:B------:R-:W-:-:S04]  /*0b60*/  LOP3.LUT R16, R9, 0xfffffff0, RZ, 0xc0, !PT ;  /* 0xfffffff009107812 */ /* 0x000fc800078ec0ff */
[----:B------:R-:W-:Y:S01]  /*0b70*/  IADD3 R16, PT, PT, -R16, RZ, RZ ;  /* 0x000000ff10107210 */ /* 0x000fe20007ffe1ff */
[----:B------:R-:W-:-:S04]  /*0b80*/  IMAD.WIDE R10, R7, 0x4, R12 ;  /* 0x00000004070a7825 */ /* 0x000fc800078e020c */
[----:B------:R-:W-:Y:S01]  /*0b90*/  IMAD.WIDE R12, R8, 0x4, R12 ;  /* 0x00000004080c7825 */ /* 0x000fe200078e020c */
[----:B0-----:R-:W-:Y:S02]  /*0ba0*/  IADD3 R10, P1, PT, R10, UR4, RZ ;  /* 0x000000040a0a7c10 */ /* 0x001fe4000ff3e0ff */
[----:B------:R-:W-:Y:S02]  /*0bb0*/  IADD3 R12, P3, PT, R12, UR6, RZ ;  /* 0x000000060c0c7c10 */ /* 0x000fe4000ff7e0ff */
[----:B------:R-:W-:Y:S02]  /*0bc0*/  IADD3 R10, P2, PT, R10, 0x20, RZ ;  /* 0x000000200a0a7810 */ /* 0x000fe40007f5e0ff */
[----:B------:R-:W-:Y:S02]  /*0bd0*/  IADD3 R12, P4, PT, R12, 0x20, RZ ;  /* 0x000000200c0c7810 */ /* 0x000fe40007f9e0ff */
[----:B------:R-:W-:Y:S02]  /*0be0*/  IADD3.X R11, PT, PT, RZ, UR5, R11, P2, P1 ;  /* 0x00000005ff0b7c10 */ /* 0x000fe400097e240b */
[----:B------:R-:W-:-:S09]  /*0bf0*/  IADD3.X R13, PT, PT, RZ, UR7, R13, P4, P3 ;  /* 0x00000007ff0d7c10 */ /* 0x000fd2000a7e640d */
.L_x_97:
        /* <DEDUP_REMOVED lines=8> */
[----:B------:R-:W5:Y:S01]  /*0c80*/  LDG.E R23, desc[UR8][R12.64+-0x10] ;  /* 0xfffff0080c177981 */ /* 0x000f62000c1e1900 */
[----:B--2---:R-:W-:-:S03]  /*0c90*/  FADD R17, R17, -R20 ;  /* 0x8000001411117221 */ /* 0x004fc60000000000 */
[----:B------:R-:W2:Y:S01]  /*0ca0*/  LDG.E R20, desc[UR8][R10.64+-0x10] ;  /* 0xfffff0080a147981 */ /* 0x000ea2000c1e1900 */
[----:B------:R-:W-:-:S03]  /*0cb0*/  FFMA R25, R17, R17, R14 ;  /* 0x0000001111197223 */ /* 0x000fc6000000000e */
[----:B------:R-:W2:Y:S01]  /*0cc0*/  LDG.E R14, desc[UR8][R10.64+-0xc] ;  /* 0xfffff4080a0e7981 */ /* 0x000ea2000c1e1900 */
[----:B---3--:R-:W-:-:S03]  /*0cd0*/  FADD R26, R26, -R27 ;  /* 0x8000001b1a1a7221 */ /* 0x008fc60000000000 */
[----:B------:R-:W3:Y:S01]  /*0ce0*/  LDG.E R17, desc[UR8][R12.64+-0xc] ;  /* 0xfffff4080c117981 */ /* 0x000ee2000c1e1900 */
[----:B------:R-:W-:Y:S01]  /*0cf0*/  FFMA R25, R26, R26, R25 ;  /* 0x0000001a1a197223 */ /* 0x000fe20000000019 */
[----:B----4-:R-:W-:Y:S02]  /*0d00*/  FADD R26, R21, -R22 ;  /* 0x80000016151a7221 */ /* 0x010fe40000000000 */
[----:B------:R-:W4:Y:S04]  /*0d10*/  LDG.E R22, desc[UR8][R10.64+-0x8] ;  /* 0xfffff8080a167981 */ /* 0x000f28000c1e1900 */
[----:B------:R-:W4:Y:S01]  /*0d20*/  LDG.E R21, desc[UR8][R12.64+-0x8] ;  /* 0xfffff8080c157981 */ /* 0x000f22000c1e1900 */
[----:B------:R-:W-:Y:S01]  /*0d30*/  FFMA R25, R26, R26, R25 ;  /* 0x0000001a1a197223 */ /* 0x000fe20000000019 */
[----:B-----5:R-:W-:-:S02]  /*0d40*/  FADD R26, R19, -R18 ;  /* 0x80000012131a7221 */ /* 0x020fc40000000000 */
[----:B------:R-:W5:Y:S04]  /*0d50*/  LDG.E R18, desc[UR8][R10.64+-0x4] ;  /* 0xfffffc080a127981 */ /* 0x000f68000c1e1900 */
[----:B------:R-:W5:Y:S01]  /*0d60*/  LDG.E R19, desc[UR8][R12.64+-0x4] ;  /* 0xfffffc080c137981 */ /* 0x000f62000c1e1900 */
[----:B------:R-:W-:-:S03]  /*0d70*/  FFMA R25, R26, R26, R25 ;  /* 0x0000001a1a197223 */ /* 0x000fc60000000019 */
        /* <DEDUP_REMOVED lines=8> */
[----:B------:R-:W3:Y:S04]  /*0e00*/  LDG.E R17, desc[UR8][R10.64+0x8] ;  /* 0x000008080a117981 */ /* 0x000ee8000c1e1900 */
[----:B------:R-:W3:Y:S01]  /*0e10*/  LDG.E R14, desc[UR8][R12.64+0x8] ;  /* 0x000008080c0e7981 */ /* 0x000ee2000c1e1900 */
[----:B----4-:R-:W-:-:S03]  /*0e20*/  FADD R22, R22, -R21 ;  /* 0x8000001516167221 */ /* 0x010fc60000000000 */
[----:B------:R-:W4:Y:S01]  /*0e30*/  LDG.E R21, desc[UR8][R12.64+0x10] ;  /* 0x000010080c157981 */ /* 0x000f22000c1e1900 */
[----:B------:R-:W-:Y:S01]  /*0e40*/  FFMA R27, R22, R22, R27 ;  /* 0x00000016161b7223 */ /* 0x000fe2000000001b */
[----:B-----5:R-:W-:Y:S02]  /*0e50*/  FADD R22, R18, -R19 ;  /* 0x8000001312167221 */ /* 0x020fe40000000000 */
[----:B------:R-:W5:Y:S04]  /*0e60*/  LDG.E R19, desc[UR8][R10.64+0xc] ;  /* 0x00000c080a137981 */ /* 0x000f68000c1e1900 */
[----:B------:R-:W5:Y:S01]  /*0e70*/  LDG.E R18, desc[UR8][R12.64+0xc] ;  /* 0x00000c080c127981 */ /* 0x000f62000c1e1900 */
[----:B------:R-:W-:-:S03]  /*0e80*/  FFMA R27, R22, R22, R27 ;  /* 0x00000016161b7223 */ /* 0x000fc6000000001b */
[----:B------:R-:W4:Y:S01]  /*0e90*/  LDG.E R22, desc[UR8][R12.64+0x14] ;  /* 0x000014080c167981 */ /* 0x000f22000c1e1900 */
[----:B--2---:R-:W-:-:S03]  /*0ea0*/  FADD R20, R20, -R23 ;  /* 0x8000001714147221 */ /* 0x004fc60000000000 */
[----:B------:R-:W4:Y:S01]  /*0eb0*/  LDG.E R23, desc[UR8][R10.64+0x14] ;  /* 0x000014080a177981 */ /* 0x000f22000c1e1900 */
[----:B------:R-:W-:Y:S01]  /*0ec0*/  FFMA R27, R20, R20, R27 ;  /* 0x00000014141b7223 */ /* 0x000fe2000000001b */
[----:B---3--:R-:W-:Y:S02]  /*0ed0*/  FADD R26, R25, -R26 ;  /* 0x8000001a191a7221 */ /* 0x008fe40000000000 */
[----:B------:R-:W2:Y:S02]  /*0ee0*/  LDG.E R20, desc[UR8][R10.64+0x10] ;  /* 0x000010080a147981 */ /* 0x000ea4000c1e1900 */
[----:B------:R-:W-:Y:S01]  /*0ef0*/  FFMA R27, R26, R26, R27 ;  /* 0x0000001a1a1b7223 */ /* 0x000fe2000000001b */
[----:B------:R-:W-:Y:S02]  /*0f00*/  FADD R26, R17, -R14 ;  /* 0x8000000e111a7221 */ /* 0x000fe40000000000 */
[----:B------:R-:W3:Y:S02]  /*0f10*/  LDG.E R17, desc[UR8][R10.64+0x18] ;  /* 0x000018080a117981 */ /* 0x000ee4000c1e1900 */
[----:B------:R-:W-:-:S02]  /*0f20*/  FFMA R27, R26, R26, R27 ;  /* 0x0000001a1a1b7223 */ /* 0x000fc4000000001b */
[----:B------:R-:W3:Y:S01]  /*0f30*/  LDG.E R14, desc[UR8][R12.64+0x18] ;  /* 0x000018080c0e7981 */ /* 0x000ee2000c1e1900 */
[----:B-----5:R-:W-:-:S03]  /*0f40*/  FADD R26, R19, -R18 ;  /* 0x80000012131a7221 */ /* 0x020fc60000000000 */
[----:B------:R0:W5:Y:S04]  /*0f50*/  LDG.E R18, desc[UR8][R10.64+0x1c] ;  /* 0x00001c080a127981 */ /* 0x000168000c1e1900 */
[----:B------:R1:W5:Y:S01]  /*0f60*/  LDG.E R19, desc[UR8][R12.64+0x1c] ;  /* 0x00001c080c137981 */ /* 0x000362000c1e1900 */
[----:B------:R-:W-:Y:S01]  /*0f70*/  IADD3 R16, PT, PT, R16, 0x10, RZ ;  /* 0x0000001010107810 */ /* 0x000fe20007ffe0ff */
[----:B------:R-:W-:-:S03]  /*0f80*/  FFMA R27, R26, R26, R27 ;  /* 0x0000001a1a1b7223 */ /* 0x000fc6000000001b */
[----:B------:R-:W-:Y:S02]  /*0f90*/  ISETP.NE.AND P1, PT, R16, RZ, PT ;  /* 0x000000ff1000720c */ /* 0x000fe40003f25270 */
[----:B0-----:R-:W-:Y:S02]  /*0fa0*/  IADD3 R10, P2, PT, R10, 0x40, RZ ;  /* 0x000000400a0a7810 */ /* 0x001fe40007f5e0ff */
[----:B-1----:R-:W-:Y:S02]  /*0fb0*/  IADD3 R12, P3, PT, R12, 0x40, RZ ;  /* 0x000000400c0c7810 */ /* 0x002fe40007f7e0ff */
[----:B------:R-:W-:Y:S02]  /*0fc0*/  IADD3.X R11, PT, PT, RZ, R11, RZ, P2, !PT ;  /* 0x0000000bff0b7210 */ /* 0x000fe400017fe4ff */
[----:B------:R-:W-:Y:S02]  /*0fd0*/  IADD3.X R13, PT, PT, RZ, R13, RZ, P3, !PT ;  /* 0x0000000dff0d7210 */ /* 0x000fe40001ffe4ff */
[----:B------:R-:W-:Y:S01]  /*0fe0*/  IADD3 R15, PT, PT, R15, 0x10, RZ ;  /* 0x000000100f0f7810 */ /* 0x000fe20007ffe0ff */
[----:B----4-:R-:W-:Y:S01]  /*0ff0*/  FADD R22, R23, -R22 ;  /* 0x8000001617167221 */ /* 0x010fe20000000000 */
[----:B--2---:R-:W-:-:S04]  /*1000*/  FADD R20, R20, -R21 ;  /* 0x8000001514147221 */ /* 0x004fc80000000000 */
[----:B------:R-:W-:-:S04]  /*1010*/  FFMA R27, R20, R20, R27 ;  /* 0x00000014141b7223 */ /* 0x000fc8000000001b */
[----:B------:R-:W-:Y:S01]  /*1020*/  FFMA R27, R22, R22, R27 ;  /* 0x00000016161b7223 */ /* 0x000fe2000000001b */
[----:B---3--:R-:W-:-:S04]  /*1030*/  FADD R14, R17, -R14 ;  /* 0x8000000e110e7221 */ /* 0x008fc80000000000 */
[----:B------:R-:W-:Y:S01]  /*1040*/  FFMA R14, R14, R14, R27 ;  /* 0x0000000e0e0e7223 */ /* 0x000fe2000000001b */
[----:B-----5:R-:W-:-:S04]  /*1050*/  FADD R19, R18, -R19 ;  /* 0x8000001312137221 */ /* 0x020fc80000000000 */
[----:B------:R-:W-:Y:S01]  /*1060*/  FFMA R14, R19, R19, R14 ;  /* 0x00000013130e7223 */ /* 0x000fe2000000000e */
[----:B------:R-:W-:Y:S06]  /*1070*/  @P1 BRA `(.L_x_97) ;  /* 0xfffffff800e01947 */ /* 0x000fec000383ffff */
.L_x_96:
[----:B------:R-:W-:Y:S05]  /*1080*/  @!P0 BRA `(.L_x_95) ;  /* 0x0000000400588947 */ /* 0x000fea0003800000 */
[----:B------:R-:W-:Y:S02]  /*1090*/  ISETP.GE.U32.AND P0, PT, R24, 0x8, PT ;  /* 0x000000081800780c */ /* 0x000fe40003f06070 */
        /* <DEDUP_REMOVED lines=15> */
[----:B------:R-:W5:Y:S01]  /*1190*/  LDG.E R21, desc[UR8][R12.64+0x1c] ;  /* 0x00001c080c157981 */ /* 0x000f62000c1e1900 */
[----:B--2---:R-:W-:-:S03]  /*11a0*/  FADD R27, R24, -R27 ;  /* 0x8000001b181b7221 */ /* 0x004fc60000000000 */
[----:B------:R-:W5:Y:S01]  /*11b0*/  LDG.E R24, desc[UR8][R10.64+0xc] ;  /* 0x00000c080a187981 */ /* 0x000f62000c1e1900 */
[----:B------:R-:W-:-:S03]  /*11c0*/  FFMA R28, R27, R27, R14 ;  /* 0x0000001b1b1c7223 */ /* 0x000fc6000000000e */
[----:B------:R-:W2:Y:S01]  /*11d0*/  LDG.E R27, desc[UR8][R10.64+0x10] ;  /* 0x000010080a1b7981 */ /* 0x000ea2000c1e1900 */
[----:B---3--:R-:W-:-:S03]  /*11e0*/  FADD R25, R22, -R25 ;  /* 0x8000001916197221 */ /* 0x008fc60000000000 */
[----:B------:R-:W3:Y:S01]  /*11f0*/  LDG.E R14, desc[UR8][R10.64+0x14] ;  /* 0x000014080a0e7981 */ /* 0x000ee2000c1e1900 */
[----:B------:R-:W-:-:S03]  /*1200*/  FFMA R28, R25, R25, R28 ;  /* 0x00000019191c7223 */ /* 0x000fc6000000001c */
[----:B------:R-:W3:Y:S04]  /*1210*/  LDG.E R25, desc[UR8][R10.64+0x18] ;  /* 0x000018080a197981 */ /* 0x000ee8000c1e1900 */
[----:B------:R-:W3:Y:S01]  /*1220*/  LDG.E R22, desc[UR8][R10.64+0x1c] ;  /* 0x00001c080a167981 */ /* 0x000ee2000c1e1900 */
[----:B----4-:R-:W-:-:S04]  /*1230*/  FADD R23, R20, -R23 ;  /* 0x8000001714177221 */ /* 0x010fc80000000000 */
[----:B------:R-:W-:Y:S01]  /*1240*/  FFMA R28, R23, R23, R28 ;  /* 0x00000017171c7223 */ /* 0x000fe2000000001c */
[----:B------:R-:W-:Y:S01]  /*1250*/  IADD3 R15, PT, PT, R15, 0x8, RZ ;  /* 0x000000080f0f7810 */ /* 0x000fe20007ffe0ff */
[----:B-----5:R-:W-:-:S04]  /*1260*/  FADD R19, R19, -R24 ;  /* 0x8000001813137221 */ /* 0x020fc80000000000 */
[----:B------:R-:W-:Y:S01]  /*1270*/  FFMA R28, R19, R19, R28 ;  /* 0x00000013131c7223 */ /* 0x000fe2000000001c */
[----:B--2---:R-:W-:Y:S01]  /*1280*/  FADD R27, R18, -R27 ;  /* 0x8000001b121b7221 */ /* 0x004fe20000000000 */
[----:B---3--:R-:W-:-:S03]  /*1290*/  FADD R17, R17, -R14 ;  /* 0x8000000e11117221 */ /* 0x008fc60000000000 */
[----:B------:R-:W-:Y:S01]  /*12a0*/  FFMA R28, R27, R27, R28 ;  /* 0x0000001b1b1c7223 */ /* 0x000fe2000000001c */
[----:B------:R-:W-:-:S03]  /*12b0*/  FADD R25, R16, -R25 ;  /* 0x8000001910197221 */ /* 0x000fc60000000000 */
[----:B------:R-:W-:Y:S01]  /*12c0*/  FFMA R28, R17, R17, R28 ;  /* 0x00000011111c7223 */ /* 0x000fe2000000001c */
[----:B------:R-:W-:-:S03]  /*12d0*/  FADD R21, R21, -R22 ;  /* 0x8000001615157221 */ /* 0x000fc60000000000 */
[----:B------:R-:W-:-:S04]  /*12e0*/  FFMA R28, R25, R25, R28 ;  /* 0x00000019191c7223 */ /* 0x000fc8000000001c */
[----:B------:R-:W-:-:S07]  /*12f0*/  FFMA R14, R21, R21, R28 ;  /* 0x00000015150e7223 */ /* 0x000fce000000001c */
.L_x_98:
[----:B------:R-:W-:Y:S05]  /*1300*/  @!P1 BRA `(.L_x_95) ;  /* 0x0000000000b89947 */ /* 0x000fea0003800000 */
[----:B------:R-:W-:Y:S02]  /*1310*/  ISETP.GE.U32.AND P0, PT, R26, 0x4, PT ;  /* 0x000000041a00780c */ /* 0x000fe40003f06070 */
[----:B------:R-:W-:-:S04]  /*1320*/  LOP3.LUT R9, R9, 0x3, RZ, 0xc0, !PT ;  /* 0x0000000309097812 */ /* 0x000fc800078ec0ff */
[----:B------:R-:W-:-:S07]  /*1330*/  ISETP.NE.AND P1, PT, R9, RZ, PT ;  /* 0x000000ff0900720c */ /* 0x000fce0003f25270 */
[----:B------:R-:W-:Y:S06]  /*1340*/  @!P0 BRA `(.L_x_99) ;  /* 0x00000000004c8947 */ /* 0x000fec0003800000 */
[----:B------:R-:W-:-:S04]  /*1350*/  IMAD.WIDE.U32 R2, R15, 0x4, R2 ;  /* 0x000000040f027825 */ /* 0x000fc800078e0002 */
[C---:B------:R-:W-:Y:S01]  /*1360*/  IMAD.WIDE.U32 R4, R15.reuse, 0x4, R4 ;  /* 0x000000040f047825 */ /* 0x040fe200078e0004 */
[----:B------:R-:W2:Y:S04]  /*1370*/  LDG.E R10, desc[UR8][R2.64] ;  /* 0x00000008020a7981 */ /* 0x000ea8000c1e1900 */
[----:B------:R-:W2:Y:S04]  /*1380*/  LDG.E R11, desc[UR8][R4.64] ;  /* 0x00000008040b7981 */ /* 0x000ea8000c1e1900 */
[----:B------:R-:W3:Y:S04]  /*1390*/  LDG.E R12, desc[UR8][R2.64+0x4] ;  /* 0x00000408020c7981 */ /* 0x000ee8000c1e1900 */
[----:B------:R-:W3:Y:S04]  /*13a0*/  LDG.E R13, desc[UR8][R4.64+0x4] ;  /* 0x00000408040d7981 */ /* 0x000ee8000c1e1900 */
[----:B------:R-:W4:Y:S04]  /*13b0*/  LDG.E R16, desc[UR8][R2.64+0x8] ;  /* 0x0000080802107981 */ /* 0x000f28000c1e1900 */
[----:B------:R-:W4:Y:S04]  /*13c0*/  LDG.E R17, desc[UR8][R4.64+0x8] ;  /* 0x0000080804117981 */ /* 0x000f28000c1e1900 */
[----:B------:R-:W5:Y:S04]  /*13d0*/  LDG.E R18, desc[UR8][R2.64+0xc] ;  /* 0x00000c0802127981 */ /* 0x000f68000c1e1900 */
[----:B------:R-:W5:Y:S01]  /*13e0*/  LDG.E R19, desc[UR8][R4.64+0xc] ;  /* 0x00000c0804137981 */ /* 0x000f62000c1e1900 */
        /* <DEDUP_REMOVED lines=8> */
[----:B------:R-:W-:-:S07]  /*1470*/  FFMA R14, R18, R18, R11 ;  /* 0x00000012120e7223 */ /* 0x000fce000000000b */
.L_x_99:
[----:B------:R-:W-:Y:S05]  /*1480*/  @!P1 BRA `(.L_x_95) ;  /* 0x0000000000589947 */ /* 0x000fea0003800000 */
[----:B------:R-:W0:Y:S01]  /*1490*/  LDCU.128 UR4, c[0x0][0x380] ;  /* 0x00007000ff0477ac */ /* 0x000e220008000c00 */
[----:B------:R-:W-:Y:S01]  /*14a0*/  IMAD.WIDE.U32 R2, R15, 0x4, RZ ;  /* 0x000000040f027825 */ /* 0x000fe200078e00ff */
[----:B------:R-:W-:-:S03]  /*14b0*/  IADD3 R9, PT, PT, -R9, RZ, RZ ;  /* 0x000000ff09097210 */ /* 0x000fc60007ffe1ff */
[----:B------:R-:W-:-:S04]  /*14c0*/  IMAD.WIDE R4, R8, 0x4, R2 ;  /* 0x0000000408047825 */ /* 0x000fc800078e0202 */
[----:B------:R-:W-:Y:S01]  /*14d0*/  IMAD.WIDE R2, R7, 0x4, R2 ;  /* 0x0000000407027825 */ /* 0x000fe200078e0202 */
[----:B0-----:R-:W-:Y:S02]  /*14e0*/  IADD3 R4, P0, PT, R4, UR6, RZ ;  /* 0x0000000604047c10 */ /* 0x001fe4000ff1e0ff */
[----:B------:R-:W-:Y:S02]  /*14f0*/  IADD3 R8, P1, PT, R2, UR4, RZ ;  /* 0x0000000402087c10 */ /* 0x000fe4000ff3e0ff */
[----:B------:R-:W-:Y:S02]  /*1500*/  IADD3.X R11, PT, PT, R5, UR7, RZ, P0, !PT ;  /* 0x00000007050b7c10 */ /* 0x000fe400087fe4ff */
[----:B------:R-:W-:-:S09]  /*1510*/  IADD3.X R3, PT, PT, R3, UR5, RZ, P1, !PT ;  /* 0x0000000503037c10 */ /* 0x000fd20008ffe4ff */
.L_x_100:
[----:B------:R-:W-:Y:S02]  /*1520*/  MOV R2, R8 ;  /* 0x0000000800027202 */ /* 0x000fe40000000f00 */
[----:B------:R-:W-:-:S04]  /*1530*/  MOV R5, R11 ;  /* 0x0000000b00057202 */ /* 0x000fc80000000f00 */
[----:B------:R0:W2:Y:S04]  /*1540*/  LDG.E R2, desc[UR8][R2.64] ;  /* 0x0000000802027981 */ /* 0x0000a8000c1e1900 */
[----:B------:R1:W2:Y:S01]  /*1550*/  LDG.E R5, desc[UR8][R4.64] ;  /* 0x0000000804057981 */ /* 0x0002a2000c1e1900 */
[----:B------:R-:W-:Y:S02]  /*1560*/  IADD3 R9, PT, PT, R9, 0x1, RZ ;  /* 0x0000000109097810 */ /* 0x000fe40007ffe0ff */
[----:B------:R-:W-:Y:S02]  /*1570*/  IADD3 R8, P2, PT, R8, 0x4, RZ ;  /* 0x0000000408087810 */ /* 0x000fe40007f5e0ff */
[----:B------:R-:W-:Y:S02]  /*1580*/  ISETP.NE.AND P0, PT, R9, RZ, PT ;  /* 0x000000ff0900720c */ /* 0x000fe40003f05270 */
[----:B0-----:R-:W-:-:S02]  /*1590*/  IADD3.X R3, PT, PT, RZ, R3, RZ, P2, !PT ;  /* 0x00000003ff037210 */ /* 0x001fc400017fe4ff */
[----:B-1----:R-:W-:-:S04]  /*15a0*/  IADD3 R4, P1, PT, R4, 0x4, RZ ;  /* 0x0000000404047810 */ /* 0x002fc80007f3e0ff */
[----:B------:R-:W-:Y:S01]  /*15b0*/  IADD3.X R11, PT, PT, RZ, R11, RZ, P1, !PT ;  /* 0x0000000bff0b7210 */ /* 0x000fe20000ffe4ff */
[----:B--2---:R-:W-:-:S04]  /*15c0*/  FADD R7, R2, -R5 ;  /* 0x8000000502077221 */ /* 0x004fc80000000000 */
[----:B------:R-:W-:Y:S01]  /*15d0*/  FFMA R14, R7, R7, R14 ;  /* 0x00000007070e7223 */ /* 0x000fe2000000000e */
[----:B------:R-:W-:Y:S06]  /*15e0*/  @P0 BRA `(.L_x_100) ;  /* 0xfffffffc00cc0947 */ /* 0x000fec000383ffff */
.L_x_95:
[----:B------:R-:W0:Y:S02]  /*15f0*/  LDC.64 R2, c[0x0][0x398] ;  /* 0x0000e600ff027b82 */ /* 0x000e240000000a00 */
[----:B0-----:R-:W-:-:S06]  /*1600*/  IMAD.WIDE R6, R6, 0x4, R2 ;  /* 0x0000000406067825 */ /* 0x001fcc00078e0202 */
[----:B------:R-:W0:Y:S01]  /*1610*/  LDC.64 R2, c[0x0][0x3a0] ;  /* 0x0000e800ff027b82 */ /* 0x000e220000000a00 */
[----:B------:R-:W2:Y:S01]  /*1620*/  LDG.E R7, desc[UR8][R6.64] ;  /* 0x0000000806077981 */ /* 0x000ea2000c1e1900 */
[----:B0-----:R-:W-:Y:S01]  /*1630*/  IMAD.WIDE R2, R0, 0x4, R2 ;  /* 0x0000000400027825 */ /* 0x001fe200078e0202 */
[----:B--2---:R-:W-:-:S04]  /*1640*/  FSETP.GTU.AND P0, PT, R14, R7, PT ;  /* 0x000000070e00720b */ /* 0x004fc80003f0c000 */
[----:B------:R-:W-:-:S05]  /*1650*/  SEL R5, RZ, 0x1, P0 ;  /* 0x00000001ff057807 */ /* 0x000fca0000000000 */
[----:B------:R-:W-:Y:S01]  /*1660*/  STG.E desc[UR8][R2.64], R5 ;  /* 0x0000000502007986 */ /* 0x000fe2000c101908 */
[----:B------:R-:W-:Y:S05]  /*1670*/  EXIT ;  /* 0x000000000000794d */ /* 0x000fea0003800000 */
.L_x_101:
        /* <DEDUP_REMOVED lines=16> */
.L_x_249:


//--------------------- .text.calculate_percentile_cutoffs --------------------------
	.section	.text.calculate_percentile_cutoffs,"ax",@progbits
	.align	128
        .global         calculate_percentile_cutoffs
        .type           calculate_percentile_cutoffs,@function
        .size           calculate_percentile_cutoffs,(.L_x_243 - calculate_percentile_cutoffs)
        .other          calculate_percentile_cutoffs,@"STO_CUDA_ENTRY STV_DEFAULT"
calculate_percentile_cutoffs:
.text.calculate_percentile_cutoffs:
        /* <DEDUP_REMOVED lines=10> */
[----:B0-----:R-:W-:-:S06]  /*00a0*/  IMAD.WIDE R4, R2, 0x4, R4 ;  /* 0x0000000402047825 */ /* 0x001fcc00078e0204 */
[----:B-1----:R-:W2:Y:S02]  /*00b0*/  LDG.E R4, desc[UR6][R4.64] ;  /* 0x0000000604047981 */ /* 0x002ea4000c1e1900 */
[----:B--2---:R-:W-:-:S13]  /*00c0*/  ISETP.NE.AND P0, PT, R4, RZ, PT ;  /* 0x000000ff0400720c */ /* 0x004fda0003f05270 */
[----:B------:R-:W0:Y:S08]  /*00d0*/  @!P0 LDC R3, c[0x0][0x3ac] ;  /* 0x0000eb00ff038b82 */ /* 0x000e300000000800 */
[----:B------:R-:W1:Y:S01]  /*00e0*/  @!P0 LDC.64 R6, c[0x0][0x398] ;  /* 0x0000e600ff068b82 */ /* 0x000e620000000a00 */
[----:B0-----:R-:W-:Y:S01]  /*00f0*/  @!P0 FMUL R3, R3, R3 ;  /* 0x0000000303038220 */ /* 0x001fe20000400000 */
[----:B-1----:R-:W-:-:S05]  /*0100*/  @!P0 IMAD.WIDE R6, R2, 0x4, R6 ;  /* 0x0000000402068825 */ /* 0x002fca00078e0206 */
[----:B------:R0:W-:Y:S01]  /*0110*/  @!P0 STG.E desc[UR6][R6.64], R3 ;  /* 0x0000000306008986 */ /* 0x0001e2000c101906 */
[----:B------:R-:W-:Y:S05]  /*0120*/  @!P0 EXIT ;  /* 0x000000000000894d */ /* 0x000fea0003800000 */
[----:B0-----:R-:W0:Y:S01]  /*0130*/  LDC.64 R6, c[0x0][0x388] ;  /* 0x0000e200ff067b82 */ /* 0x001e220000000a00 */
[----:B------:R-:W1:Y:S01]  /*0140*/  LDCU.64 UR4, c[0x0][0x380] ;  /* 0x00007000ff0477ac */ /* 0x000e620008000a00 */
[----:B------:R-:W-:-:S06]  /*0150*/  IMAD R0, R2, 0x64, RZ ;  /* 0x0000006402007824 */ /* 0x000fcc00078e02ff */
[----:B------:R-:W2:Y:S01]  /*0160*/  LDC.64 R10, c[0x0][0x3a8] ;  /* 0x0000ea00ff0a7b82 */ /* 0x000ea20000000a00 */
[----:B0-----:R-:W-:-:S06]  /*0170*/  IMAD.WIDE R6, R2, 0x4, R6 ;  /* 0x0000000402067825 */ /* 0x001fcc00078e0206 */
[----:B------:R-:W3:Y:S01]  /*0180*/  LDG.E R6, desc[UR6][R6.64] ;  /* 0x0000000606067981 */ /* 0x000ee2000c1e1900 */
[----:B------:R-:W-:Y:S02]  /*0190*/  SHF.R.S32.HI R3, RZ, 0x1f, R0 ;  /* 0x0000001fff037819 */ /* 0x000fe40000011400 */
[C---:B-1----:R-:W-:Y:S01]  /*01a0*/  LEA R4, P0, R0.reuse, UR4, 0x2 ;  /* 0x0000000400047c11 */ /* 0x042fe2000f8010ff */
[----:B------:R-:W0:Y:S03]  /*01b0*/  LDCU UR4, c[0x0][0x3a4] ;  /* 0x00007480ff0477ac */ /* 0x000e260008000800 */
[----:B------:R-:W-:-:S05]  /*01c0*/  LEA.HI.X R5, R0, UR5, R3, 0x2, P0 ;  /* 0x0000000500057c11 */ /* 0x000fca00080f1403 */
[----:B------:R-:W4:Y:S01]  /*01d0*/  LDG.E R8, desc[UR6][R4.64] ;  /* 0x0000000604087981 */ /* 0x000f22000c1e1900 */
[----:B------:R-:W-:Y:S01]  /*01e0*/  BSSY.RECONVERGENT B0, `(.L_x_102) ;  /* 0x00001f3000007945 */ /* 0x000fe20003800200 */
[----:B---3--:R-:W-:Y:S01]  /*01f0*/  I2FP.F32.S32 R0, R6 ;  /* 0x0000000600007245 */ /* 0x008fe20000201400 */
[----:B------:R-:W-:-:S04]  /*0200*/  IMAD.MOV.U32 R6, RZ, RZ, RZ ;  /* 0x000000ffff067224 */ /* 0x000fc800078e00ff */
[----:B0-----:R-:W-:Y:S01]  /*0210*/  FMUL R3, R0, UR4 ;  /* 0x0000000400037c20 */ /* 0x001fe20008400000 */
[----:B--2---:R-:W-:-:S05]  /*0220*/  FADD R0, R11, -R10 ;  /* 0x8000000a0b007221 */ /* 0x004fca0000000000 */
[----:B------:R-:W4:Y:S02]  /*0230*/  F2I.TRUNC.NTZ R3, R3 ;  /* 0x0000000300037305 */ /* 0x000f24000020f100 */
[----:B----4-:R-:W-:-:S13]  /*0240*/  ISETP.GE.AND P0, PT, R8, R3, PT ;  /* 0x000000030800720c */ /* 0x010fda0003f06270 */
[----:B------:R-:W-:Y:S05]  /*0250*/  @P0 BRA `(.L_x_103) ;  /* 0x0000001c00ac0947 */ /* 0x000fea0003800000 */
[----:B------:R-:W2:Y:S01]  /*0260*/  LDG.E R7, desc[UR6][R4.64+0x4] ;  /* 0x0000040604077981 */ /* 0x000ea2000c1e1900 */
[----:B------:R-:W-:Y:S02]  /*0270*/  IMAD.MOV.U32 R6, RZ, RZ, 0x1 ;  /* 0x00000001ff067424 */ /* 0x000fe400078e00ff */
[----:B--2---:R-:W-:-:S05]  /*0280*/  IMAD.IADD R7, R8, 0x1, R7 ;  /* 0x0000000108077824 */ /* 0x004fca00078e0207 */
[----:B------:R-:W-:-:S13]  /*0290*/  ISETP.GE.AND P0, PT, R7, R3, PT ;  /* 0x000000030700720c */ /* 0x000fda0003f06270 */
[----:B------:R-:W-:Y:S05]  /*02a0*/  @P0 BRA `(.L_x_103) ;  /* 0x0000001c00980947 */ /* 0x000fea0003800000 */
[----:B------:R-:W2:Y:S02]  /*02b0*/  LDG.E R6, desc[UR6][R4.64+0x8] ;  /* 0x0000080604067981 */ /* 0x000ea4000c1e1900 */
[----:B--2---:R-:W-:Y:S02]  /*02c0*/  IMAD.IADD R7, R6, 0x1, R7 ;  /* 0x0000000106077824 */ /* 0x004fe400078e0207 */
[----:B------:R-:W-:-:S03]  /*02d0*/  HFMA2 R6, -RZ, RZ, 0, 1.1920928955078125e-07 ;  /* 0x00000002ff067431 */ /* 0x000fc600000001ff */
[----:B------:R-:W-:-:S13]  /*02e0*/  ISETP.GE.AND P0, PT, R7, R3, PT ;  /* 0x000000030700720c */ /* 0x000fda0003f06270 */
[----:B------:R-:W-:Y:S05]  /*02f0*/  @P0 BRA `(.L_x_103) ;  /* 0x0000001c00840947 */ /* 0x000fea0003800000 */
[----:B------:R-:W2:Y:S02]  /*0300*/  LDG.E R6, desc[UR6][R4.64+0xc] ;  /* 0x00000c0604067981 */ /* 0x000ea4000c1e1900 */
[----:B--2---:R-:W-:Y:S02]  /*0310*/  IMAD.IADD R8, R6, 0x1, R7 ;  /* 0x0000000106087824 */ /* 0x004fe400078e0207 */
[----:B------:R-:W-:-:S03]  /*0320*/  IMAD.MOV.U32 R6, RZ, RZ, 0x3 ;  /* 0x00000003ff067424 */ /* 0x000fc600078e00ff */
[----:B------:R-:W-:-:S13]  /*0330*/  ISETP.GE.AND P0, PT, R8, R3, PT ;  /* 0x000000030800720c */ /* 0x000fda0003f06270 */
[----:B------:R-:W-:Y:S05]  /*0340*/  @P0 BRA `(.L_x_103) ;  /* 0x0000001c00700947 */ /* 0x000fea0003800000 */
[----:B------:R-:W2:Y:S01]  /*0350*/  LDG.E R7, desc[UR6][R4.64+0x10] ;  /* 0x0000100604077981 */ /* 0x000ea2000c1e1900 */
[----:B------:R-:W-:Y:S02]  /*0360*/  IMAD.MOV.U32 R6, RZ, RZ, 0x4 ;  /* 0x00000004ff067424 */ /* 0x000fe400078e00ff */
[----:B--2---:R-:W-:-:S05]  /*0370*/  IMAD.IADD R8, R8, 0x1, R7 ;  /* 0x0000000108087824 */ /* 0x004fca00078e0207 */
[----:B------:R-:W-:-:S13]  /*0380*/  ISETP.GE.AND P0, PT, R8, R3, PT ;  /* 0x000000030800720c */ /* 0x000fda0003f06270 */
[----:B------:R-:W-:Y:S05]  /*0390*/  @P0 BRA `(.L_x_103) ;  /* 0x0000001c005c0947 */ /* 0x000fea0003800000 */
[----:B------:R-:W2:Y:S01]  /*03a0*/  LDG.E R7, desc[UR6][R4.64+0x14] ;  /* 0x0000140604077981 */ /* 0x000ea2000c1e1900 */
[----:B------:R-:W-:Y:S01]  /*03b0*/  IMAD.MOV.U32 R6, RZ, RZ, 0x5 ;  /* 0x00000005ff067424 */ /* 0x000fe200078e00ff */
[----:B--2---:R-:W-:-:S04]  /*03c0*/  IADD3 R8, PT, PT, R8, R7, RZ ;  /* 0x0000000708087210 */ /* 0x004fc80007ffe0ff */
        /* <DEDUP_REMOVED lines=8> */
[----:B------:R-:W-:Y:S01]  /*0450*/  MOV R6, 0x7 ;  /* 0x0000000700067802 */ /* 0x000fe20000000f00 */
[----:B--2---:R-:W-:-:S05]  /*0460*/  IMAD.IADD R8, R8, 0x1, R7 ;  /* 0x0000000108087824 */ /* 0x004fca00078e0207 */
        /* <DEDUP_REMOVED lines=23> */
[----:B------:R-:W-:Y:S02]  /*05e0*/  HFMA2 R6, -RZ, RZ, 0, 7.152557373046875e-07 ;  /* 0x0000000cff067431 */ /* 0x000fe400000001ff */
        /* <DEDUP_REMOVED lines=34> */
[----:B------:R-:W-:Y:S02]  /*0810*/  HFMA2 R6, -RZ, RZ, 0, 1.132488250732421875e-06 ;  /* 0x00000013ff067431 */ /* 0x000fe400000001ff */
        /* <DEDUP_REMOVED lines=19> */
[----:B------:R-:W-:Y:S02]  /*0950*/  HFMA2 R6, -RZ, RZ, 0, 1.370906829833984375e-06 ;  /* 0x00000017ff067431 */ /* 0x000fe400000001ff */
        /* <DEDUP_REMOVED lines=19> */
[----:B------:R-:W-:Y:S02]  /*0a90*/  HFMA2 R6, -RZ, RZ, 0, 1.609325408935546875e-06 ;  /* 0x0000001bff067431 */ /* 0x000fe400000001ff */
        /* <DEDUP_REMOVED lines=19> */
[----:B------:R-:W-:Y:S02]  /*0bd0*/  HFMA2 R6, -RZ, RZ, 0, 1.847743988037109375e-06 ;  /* 0x0000001fff067431 */ /* 0x000fe400000001ff */
        /* <DEDUP_REMOVED lines=19> */
[----:B------:R-:W-:Y:S02]  /*0d10*/  HFMA2 R6, -RZ, RZ, 0, 2.086162567138671875e-06 ;  /* 0x00000023ff067431 */ /* 0x000fe400000001ff */
        /* <DEDUP_REMOVED lines=19> */
[----:B------:R-:W-:Y:S02]  /*0e50*/  HFMA2 R6, -RZ, RZ, 0, 2.324581146240234375e-06 ;  /* 0x00000027ff067431 */ /* 0x000fe400000001ff */
        /* <DEDUP_REMOVED lines=19> */
[----:B------:R-:W-:Y:S02]  /*0f90*/  HFMA2 R6, -RZ, RZ, 0, 2.562999725341796875e-06 ;  /* 0x0000002bff067431 */ /* 0x000fe400000001ff */
        /* <DEDUP_REMOVED lines=19> */
[----:B------:R-:W-:Y:S02]  /*10d0*/  HFMA2 R6, -RZ, RZ, 0, 2.801418304443359375e-06 ;  /* 0x0000002fff067431 */ /* 0x000fe400000001ff */
        /* <DEDUP_REMOVED lines=19> */
[----:B------:R-:W-:Y:S02]  /*1210*/  HFMA2 R6, -RZ, RZ, 0, 3.039836883544921875e-06 ;  /* 0x00000033ff067431 */ /* 0x000fe400000001ff */
        /* <DEDUP_REMOVED lines=19> */
[----:B------:R-:W-:Y:S02]  /*1350*/  HFMA2 R6, -RZ, RZ, 0, 3.278255462646484375e-06 ;  /* 0x00000037ff067431 */ /* 0x000fe400000001ff */
        /* <DEDUP_REMOVED lines=19> */
[----:B------:R-:W-:Y:S02]  /*1490*/  HFMA2 R6, -RZ, RZ, 0, 3.516674041748046875e-06 ;  /* 0x0000003bff067431 */ /* 0x000fe400000001ff */
        /* <DEDUP_REMOVED lines=19> */
[----:B------:R-:W-:Y:S02]  /*15d0*/  HFMA2 R6, -RZ, RZ, 0, 3.755092620849609375e-06 ;  /* 0x0000003fff067431 */ /* 0x000fe400000001ff */
        /* <DEDUP_REMOVED lines=19> */
[----:B------:R-:W-:Y:S02]  /*1710*/  HFMA2 R6, -RZ, RZ, 0, 3.993511199951171875e-06 ;  /* 0x00000043ff067431 */ /* 0x000fe400000001ff */
        /* <DEDUP_REMOVED lines=19> */
[----:B------:R-:W-:Y:S02]  /*1850*/  HFMA2 R6, -RZ, RZ, 0, 4.231929779052734375e-06 ;  /* 0x00000047ff067431 */ /* 0x000fe400000001ff */
        /* <DEDUP_REMOVED lines=19> */
[----:B------:R-:W-:Y:S02]  /*1990*/  HFMA2 R6, -RZ, RZ, 0, 4.470348358154296875e-06 ;  /* 0x0000004bff067431 */ /* 0x000fe400000001ff */
        /* <DEDUP_REMOVED lines=19> */
[----:B------:R-:W-:Y:S02]  /*1ad0*/  HFMA2 R6, -RZ, RZ, 0, 4.708766937255859375e-06 ;  /* 0x0000004fff067431 */ /* 0x000fe400000001ff */
        /* <DEDUP_REMOVED lines=19> */
[----:B------:R-:W-:Y:S02]  /*1c10*/  HFMA2 R6, -RZ, RZ, 0, 4.947185516357421875e-06 ;  /* 0x00000053ff067431 */ /* 0x000fe400000001ff */
        /* <DEDUP_REMOVED lines=19> */
[----:B------:R-:W-:Y:S02]  /*1d50*/  HFMA2 R6, -RZ, RZ, 0, 5.185604095458984375e-06 ;  /* 0x00000057ff067431 */ /* 0x000fe400000001ff */
        /* <DEDUP_REMOVED lines=19> */
[----:B------:R-:W-:Y:S02]  /*1e90*/  HFMA2 R6, -RZ, RZ, 0, 5.424022674560546875e-06 ;  /* 0x0000005bff067431 */ /* 0x000fe400000001ff */
        /* <DEDUP_REMOVED lines=19> */
[----:B------:R-:W-:Y:S02]  /*1fd0*/  HFMA2 R6, -RZ, RZ, 0, 5.662441253662109375e-06 ;  /* 0x0000005fff067431 */ /* 0x000fe400000001ff */
        /* <DEDUP_REMOVED lines=18> */
[----:B------:R-:W-:-:S07]  /*2100*/  IMAD.MOV.U32 R6, RZ, RZ, 0x63 ;  /* 0x00000063ff067424 */ /* 0x000fce00078e00ff */
.L_x_103:
[----:B------:R-:W-:Y:S05]  /*2110*/  BSYNC.RECONVERGENT B0 ;  /* 0x0000000000007941 */ /* 0x000fea0003800200 */
.L_x_102:
[----:B------:R-:W-:Y:S02]  /*2120*/  HFMA2 R4, -RZ, RZ, 1.0341796875, -112.625 ;  /* 0x3c23d70aff047431 */ /* 0x000fe400000001ff */
[----:B------:R-:W-:Y:S01]  /*2130*/  IMAD.MOV.U32 R3, RZ, RZ, 0x42c80000 ;  /* 0x42c80000ff037424 */ /* 0x000fe200078e00ff */
[----:B------:R-:W0:Y:S03]  /*2140*/  FCHK P0, R0, 100 ;  /* 0x42c8000000007902 */ /* 0x000e260000000000 */
[----:B------:R-:W-:-:S04]  /*2150*/  FFMA R3, R4, -R3, 1 ;  /* 0x3f80000004037423 */ /* 0x000fc80000000803 */
[----:B------:R-:W-:Y:S01]  /*2160*/  FFMA R5, R3, R4, 0.0099999997764825820923 ;  /* 0x3c23d70a03057423 */ /* 0x000fe20000000004 */
[----:B------:R-:W-:-:S03]  /*2170*/  VIADD R3, R6, 0x1 ;  /* 0x0000000106037836 */ /* 0x000fc60000000000 */
[----:B------:R-:W-:Y:S02]  /*2180*/  FFMA R4, R0, R5, RZ ;  /* 0x0000000500047223 */ /* 0x000fe400000000ff */
[----:B------:R-:W-:Y:S02]  /*2190*/  I2FP.F32.U32 R3, R3 ;  /* 0x0000000300037245 */ /* 0x000fe40000201000 */
[----:B------:R-:W-:-:S04]  /*21a0*/  FFMA R6, R4, -100, R0 ;  /* 0xc2c8000004067823 */ /* 0x000fc80000000000 */
[----:B------:R-:W-:Y:S01]  /*21b0*/  FFMA R6, R5, R6, R4 ;  /* 0x0000000605067223 */ /* 0x000fe20000000004 */
[----:B0-----:R-:W-:Y:S06]  /*21c0*/  @!P0 BRA `(.L_x_104) ;  /* 0x00000000000c8947 */ /* 0x001fec0003800000 */
[----:B------:R-:W-:-:S07]  /*21d0*/  MOV R4, 0x21f0 ;  /* 0x000021f000047802 */ /* 0x000fce0000000f00 */
[----:B------:R-:W-:Y:S05]  /*21e0*/  CALL.REL.NOINC `($__internal_0_$__cuda_sm3x_div_rn_noftz_f32_slowpath) ;  /* 0x0000000000207944 */ /* 0x000fea0003c00000 */
[----:B------:R-:W-:-:S07]  /*21f0*/  IMAD.MOV.U32 R6, RZ, RZ, R0 ;  /* 0x000000ffff067224 */ /* 0x000fce00078e0000 */
.L_x_104:
[----:B------:R-:W0:Y:S01]  /*2200*/  LDC.64 R4, c[0x0][0x398] ;  /* 0x0000e600ff047b82 */ /* 0x000e220000000a00 */
[----:B------:R-:W1:Y:S02]  /*2210*/  LDCU UR4, c[0x0][0x3a8] ;  /* 0x00007500ff0477ac */ /* 0x000e640008000800 */
[----:B-1----:R-:W-:-:S04]  /*2220*/  FFMA R3, R3, R6, UR4 ;  /* 0x0000000403037e23 */ /* 0x002fc80008000006 */
[----:B------:R-:W-:Y:S01]  /*2230*/  FMUL R3, R3, R3 ;  /* 0x0000000303037220 */ /* 0x000fe20000400000 */
[----:B0-----:R-:W-:-:S05]  /*2240*/  IMAD.WIDE R4, R2, 0x4, R4 ;  /* 0x0000000402047825 */ /* 0x001fca00078e0204 */
[----:B------:R-:W-:Y:S01]  /*2250*/  STG.E desc[UR6][R4.64], R3 ;  /* 0x0000000304007986 */ /* 0x000fe2000c101906 */
[----:B------:R-:W-:Y:S05]  /*2260*/  EXIT ;  /* 0x000000000000794d */ /* 0x000fea0003800000 */
        .weak           $__internal_0_$__cuda_sm3x_div_rn_noftz_f32_slowpath
        .type           $__internal_0_$__cuda_sm3x_div_rn_noftz_f32_slowpath,@function
        .size           $__internal_0_$__cuda_sm3x_div_rn_noftz_f32_slowpath,(.L_x_243 - $__internal_0_$__cuda_sm3x_div_rn_noftz_f32_slowpath)
$__internal_0_$__cuda_sm3x_div_rn_noftz_f32_slowpath:
[--C-:B------:R-:W-:Y:S01]  /*2270*/  SHF.R.U32.HI R5, RZ, 0x17, R0.reuse ;  /* 0x00000017ff057819 */ /* 0x100fe20000011600 */
[----:B------:R-:W-:-:S03]  /*2280*/  IMAD.MOV.U32 R6, RZ, RZ, R0 ;  /* 0x000000ffff067224 */ /* 0x000fc600078e0000 */
[----:B------:R-:W-:-:S04]  /*2290*/  LOP3.LUT R5, R5, 0xff, RZ, 0xc0, !PT ;  /* 0x000000ff05057812 */ /* 0x000fc800078ec0ff */
[----:B------:R-:W-:-:S04]  /*22a0*/  IADD3 R8, PT, PT, R5, -0x1, RZ ;  /* 0xffffffff05087810 */ /* 0x000fc80007ffe0ff */
[----:B------:R-:W-:-:S13]  /*22b0*/  ISETP.GT.U32.OR P0, PT, R8, 0xfd, !PT ;  /* 0x000000fd0800780c */ /* 0x000fda0007f04470 */
[----:B------:R-:W-:Y:S01]  /*22c0*/  @!P0 IMAD.MOV.U32 R7, RZ, RZ, RZ ;  /* 0x000000ffff078224 */ /* 0x000fe200078e00ff */
[----:B------:R-:W-:Y:S06]  /*22d0*/  @!P0 BRA `(.L_x_105) ;  /* 0x0000000000348947 */ /* 0x000fec0003800000 */
[----:B------:R-:W-:-:S13]  /*22e0*/  FSETP.GTU.FTZ.AND P0, PT, |R0|, +INF , PT ;  /* 0x7f8000000000780b */ /* 0x000fda0003f1c200 */
[----:B------:R-:W-:Y:S05]  /*22f0*/  @P0 BRA `(.L_x_106) ;  /* 0x0000000400300947 */ /* 0x000fea0003800000 */
[----:B------:R-:W-:-:S04]  /*2300*/  LOP3.LUT R7, R0, 0x42c80000, RZ, 0xfc, !PT ;  /* 0x42c8000000077812 */ /* 0x000fc800078efcff */
[----:B------:R-:W-:-:S13]  /*2310*/  LOP3.LUT P0, RZ, R7, 0x7fffffff, RZ, 0xc0, !PT ;  /* 0x7fffffff07ff7812 */ /* 0x000fda000780c0ff */
[----:B------:R-:W-:Y:S05]  /*2320*/  @!P0 BRA `(.L_x_107) ;  /* 0x00000004001c8947 */ /* 0x000fea0003800000 */
[----:B------:R-:W-:-:S13]  /*2330*/  LOP3.LUT P0, RZ, R0, 0x7fffffff, RZ, 0xc0, !PT ;  /* 0x7fffffff00ff7812 */ /* 0x000fda000780c0ff */
[----:B------:R-:W-:Y:S05]  /*2340*/  @!P0 BRA `(.L_x_108) ;  /* 0x0000000400088947 */ /* 0x000fea0003800000 */
[----:B------:R-:W-:-:S13]  /*2350*/  FSETP.NEU.FTZ.AND P0, PT, |R0|, +INF , PT ;  /* 0x7f8000000000780b */ /* 0x000fda0003f1d200 */
[----:B------:R-:W-:Y:S05]  /*2360*/  @!P0 BRA `(.L_x_109) ;  /* 0x0000000000f08947 */ /* 0x000fea0003800000 */
[----:B------:R-:W-:-:S13]  /*2370*/  ISETP.GE.AND P0, PT, R8, RZ, PT ;  /* 0x000000ff0800720c */ /* 0x000fda0003f06270 */
[----:B------:R-:W-:Y:S02]  /*2380*/  @P0 IMAD.MOV.U32 R7, RZ, RZ, RZ ;  /* 0x000000ffff070224 */ /* 0x000fe400078e00ff */
[----:B------:R-:W-:Y:S01]  /*2390*/  @!P0 FFMA R6, R0, 1.84467440737095516160e+19, RZ ;  /* 0x5f80000000068823 */ /* 0x000fe200000000ff */
[----:B------:R-:W-:-:S07]  /*23a0*/  @!P0 MOV R7, 0xffffffc0 ;  /* 0xffffffc000078802 */ /* 0x000fce0000000f00 */
.L_x_105:
[----:B------:R-:W-:Y:S01]  /*23b0*/  UMOV UR4, 0x42c80000 ;  /* 0x42c8000000047882 */ /* 0x000fe20000000000 */
[----:B------:R-:W-:Y:S01]  /*23c0*/  VIADD R5, R5, 0xffffff81 ;  /* 0xffffff8105057836 */ /* 0x000fe20000000000 */
[----:B------:R-:W-:-:S03]  /*23d0*/  UIADD3 UR4, UPT, UPT, UR4, -0x3000000, URZ ;  /* 0xfd00000004047890 */ /* 0x000fc6000fffe0ff */
[----:B------:R-:W-:Y:S01]  /*23e0*/  IMAD R0, R5, -0x800000, R6 ;  /* 0xff80000005007824 */ /* 0x000fe200078e0206 */
[----:B------:R-:W-:Y:S02]  /*23f0*/  IADD3 R7, PT, PT, R7, -0x6, R5 ;  /* 0xfffffffa07077810 */ /* 0x000fe40007ffe005 */
[----:B------:R-:W-:-:S03]  /*2400*/  FADD.FTZ R9, -RZ, -UR4 ;  /* 0x80000004ff097e21 */ /* 0x000fc60008010100 */
[----:B------:R-:W0:Y:S02]  /*2410*/  MUFU.RCP R8, UR4 ;  /* 0x0000000400087d08 */ /* 0x000e240008001000 */
[----:B0-----:R-:W-:-:S04]  /*2420*/  FFMA R11, R8, R9, 1 ;  /* 0x3f800000080b7423 */ /* 0x001fc80000000009 */
[----:B------:R-:W-:-:S04]  /*2430*/  FFMA R11, R8, R11, R8 ;  /* 0x0000000b080b7223 */ /* 0x000fc80000000008 */
[----:B------:R-:W-:-:S04]  /*2440*/  FFMA R6, R0, R11, RZ ;  /* 0x0000000b00067223 */ /* 0x000fc800000000ff */
[----:B------:R-:W-:-:S04]  /*2450*/  FFMA R8, R9, R6, R0 ;  /* 0x0000000609087223 */ /* 0x000fc80000000000 */
[----:B------:R-:W-:-:S04]  /*2460*/  FFMA R8, R11, R8, R6 ;  /* 0x000000080b087223 */ /* 0x000fc80000000006 */
[----:B------:R-:W-:-:S04]  /*2470*/  FFMA R9, R9, R8, R0 ;  /* 0x0000000809097223 */ /* 0x000fc80000000000 */
[----:B------:R-:W-:-:S05]  /*2480*/  FFMA R6, R11, R9, R8 ;  /* 0x000000090b067223 */ /* 0x000fca0000000008 */
[----:B------:R-:W-:-:S04]  /*2490*/  SHF.R.U32.HI R0, RZ, 0x17, R6 ;  /* 0x00000017ff007819 */ /* 0x000fc80000011606 */
[----:B------:R-:W-:-:S05]  /*24a0*/  LOP3.LUT R0, R0, 0xff, RZ, 0xc0, !PT ;  /* 0x000000ff00007812 */ /* 0x000fca00078ec0ff */
[----:B------:R-:W-:-:S04]  /*24b0*/  IMAD.IADD R10, R0, 0x1, R7 ;  /* 0x00000001000a7824 */ /* 0x000fc800078e0207 */
[----:B------:R-:W-:-:S05]  /*24c0*/  VIADD R0, R10, 0xffffffff ;  /* 0xffffffff0a007836 */ /* 0x000fca0000000000 */
[----:B------:R-:W-:-:S13]  /*24d0*/  ISETP.GE.U32.AND P0, PT, R0, 0xfe, PT ;  /* 0x000000fe0000780c */ /* 0x000fda0003f06070 */
[----:B------:R-:W-:Y:S05]  /*24e0*/  @!P0 BRA `(.L_x_110) ;  /* 0x0000000000888947 */ /* 0x000fea0003800000 */
[----:B------:R-:W-:-:S13]  /*24f0*/  ISETP.GT.AND P0, PT, R10, 0xfe, PT ;  /* 0x000000fe0a00780c */ /* 0x000fda0003f04270 */
[----:B------:R-:W-:Y:S05]  /*2500*/  @P0 BRA `(.L_x_111) ;  /* 0x0000000000740947 */ /* 0x000fea0003800000 */
[----:B------:R-:W-:Y:S02]  /*2510*/  ISETP.GE.AND P0, PT, R10, 0x1, PT ;  /* 0x000000010a00780c */ /* 0x000fe40003f06270 */
[----:B------:R-:W-:-:S11]  /*2520*/  MOV R0, R6 ;  /* 0x0000000600007202 */ /* 0x000fd60000000f00 */
[----:B------:R-:W-:Y:S05]  /*2530*/  @P0 BRA `(.L_x_112) ;  /* 0x0000000000a40947 */ /* 0x000fea0003800000 */
[----:B------:R-:W-:Y:S02]  /*2540*/  ISETP.GE.AND P0, PT, R10, -0x18, PT ;  /* 0xffffffe80a00780c */ /* 0x000fe40003f06270 */
[----:B------:R-:W-:-:S05]  /*2550*/  LOP3.LUT R12, R6, 0x80000000, RZ, 0xc0, !PT ;  /* 0x80000000060c7812 */ /* 0x000fca00078ec0ff */
[----:B------:R-:W-:-:S06]  /*2560*/  IMAD.MOV.U32 R0, RZ, RZ, R12 ;  /* 0x000000ffff007224 */ /* 0x000fcc00078e000c */
[----:B------:R-:W-:Y:S05]  /*2570*/  @!P0 BRA `(.L_x_112) ;  /* 0x0000000000948947 */ /* 0x000fea0003800000 */
[CC--:B------:R-:W-:Y:S01]  /*2580*/  FFMA.RZ R0, R11.reuse, R9.reuse, R8 ;  /* 0x000000090b007223 */ /* 0x0c0fe2000000c008 */
[C---:B------:R-:W-:Y:S01]  /*2590*/  VIADD R6, R10.reuse, 0x20 ;  /* 0x000000200a067836 */ /* 0x040fe20000000000 */
[C---:B------:R-:W-:Y:S01]  /*25a0*/  ISETP.NE.AND P2, PT, R10.reuse, RZ, PT ;  /* 0x000000ff0a00720c */ /* 0x040fe20003f45270 */
[----:B------:R-:W-:Y:S01]  /*25b0*/  IMAD.MOV R7, RZ, RZ, -R10 ;  /* 0x000000ffff077224 */ /* 0x000fe200078e0a0a */
[----:B------:R-:W-:Y:S02]  /*25c0*/  ISETP.NE.AND P1, PT, R10, RZ, PT ;  /* 0x000000ff0a00720c */ /* 0x000fe40003f25270 */
[----:B------:R-:W-:Y:S01]  /*25d0*/  LOP3.LUT R5, R0, 0x7fffff, RZ, 0xc0, !PT ;  /* 0x007fffff00057812 */ /* 0x000fe200078ec0ff */
[CCC-:B------:R-:W-:Y:S01]  /*25e0*/  FFMA.RP R0, R11.reuse, R9.reuse, R8.reuse ;  /* 0x000000090b007223 */ /* 0x1c0fe20000008008 */
[----:B------:R-:W-:Y:S02]  /*25f0*/  FFMA.RM R11, R11, R9, R8 ;  /* 0x000000090b0b7223 */ /* 0x000fe40000004008 */
[----:B------:R-:W-:-:S03]  /*2600*/  LOP3.LUT R5, R5, 0x800000, RZ, 0xfc, !PT ;  /* 0x0080000005057812 */ /* 0x000fc600078efcff */
[----:B------:R-:W-:Y:S02]  /*2610*/  FSETP.NEU.FTZ.AND P0, PT, R0, R11, PT ;  /* 0x0000000b0000720b */ /* 0x000fe40003f1d000 */
[----:B------:R-:W-:Y:S02]  /*2620*/  SHF.L.U32 R6, R5, R6, RZ ;  /* 0x0000000605067219 */ /* 0x000fe400000006ff */
[----:B------:R-:W-:Y:S02]  /*2630*/  SEL R0, R7, RZ, P2 ;  /* 0x000000ff07007207 */ /* 0x000fe40001000000 */
[----:B------:R-:W-:Y:S02]  /*2640*/  ISETP.NE.AND P1, PT, R6, RZ, P1 ;  /* 0x000000ff0600720c */ /* 0x000fe40000f25270 */
[----:B------:R-:W-:Y:S02]  /*2650*/  SHF.R.U32.HI R0, RZ, R0, R5 ;  /* 0x00000000ff007219 */ /* 0x000fe40000011605 */
[----:B------:R-:W-:-:S02]  /*2660*/  PLOP3.LUT P0, PT, P0, P1, PT, 0xf8, 0x8f ;  /* 0x00000000008f781c */ /* 0x000fc40000703f70 */
[----:B------:R-:W-:Y:S02]  /*2670*/  SHF.R.U32.HI R6, RZ, 0x1, R0 ;  /* 0x00000001ff067819 */ /* 0x000fe40000011600 */
[----:B------:R-:W-:-:S04]  /*2680*/  SEL R5, RZ, 0x1, !P0 ;  /* 0x00000001ff057807 */ /* 0x000fc80004000000 */
[----:B------:R-:W-:-:S04]  /*2690*/  LOP3.LUT R5, R5, 0x1, R6, 0xf8, !PT ;  /* 0x0000000105057812 */ /* 0x000fc800078ef806 */
[----:B------:R-:W-:-:S04]  /*26a0*/  LOP3.LUT R5, R5, R0, RZ, 0xc0, !PT ;  /* 0x0000000005057212 */ /* 0x000fc800078ec0ff */
[----:B------:R-:W-:-:S04]  /*26b0*/  IADD3 R5, PT, PT, R6, R5, RZ ;  /* 0x0000000506057210 */ /* 0x000fc80007ffe0ff */
[----:B------:R-:W-:Y:S01]  /*26c0*/  LOP3.LUT R0, R5, R12, RZ, 0xfc, !PT ;  /* 0x0000000c05007212 */ /* 0x000fe200078efcff */
[----:B------:R-:W-:Y:S06]  /*26d0*/  BRA `(.L_x_112) ;  /* 0x00000000003c7947 */ /* 0x000fec0003800000 */
.L_x_111:
[----:B------:R-:W-:-:S04]  /*26e0*/  LOP3.LUT R0, R6, 0x80000000, RZ, 0xc0, !PT ;  /* 0x8000000006007812 */ /* 0x000fc800078ec0ff */
[----:B------:R-:W-:Y:S01]  /*26f0*/  LOP3.LUT R0, R0, 0x7f800000, RZ, 0xfc, !PT ;  /* 0x7f80000000007812 */ /* 0x000fe200078efcff */
[----:B------:R-:W-:Y:S06]  /*2700*/  BRA `(.L_x_112) ;  /* 0x0000000000307947 */ /* 0x000fec0003800000 */
.L_x_110:
[----:B------:R-:W-:Y:S01]  /*2710*/  IMAD R0, R7, 0x800000, R6 ;  /* 0x0080000007007824 */ /* 0x000fe200078e0206 */
[----:B------:R-:W-:Y:S06]  /*2720*/  BRA `(.L_x_112) ;  /* 0x0000000000287947 */ /* 0x000fec0003800000 */
.L_x_109:
[----:B------:R-:W-:-:S04]  /*2730*/  LOP3.LUT R0, R0, 0x42c80000, RZ, 0x3c, !PT ;  /* 0x42c8000000007812 */ /* 0x000fc800078e3cff */
[----:B------:R-:W-:-:S04]  /*2740*/  LOP3.LUT R0, R0, 0x80000000, RZ, 0xc0, !PT ;  /* 0x8000000000007812 */ /* 0x000fc800078ec0ff */
[----:B------:R-:W-:Y:S01]  /*2750*/  LOP3.LUT R0, R0, 0x7f800000, RZ, 0xfc, !PT ;  /* 0x7f80000000007812 */ /* 0x000fe200078efcff */
[----:B------:R-:W-:Y:S06]  /*2760*/  BRA `(.L_x_112) ;  /* 0x0000000000187947 */ /* 0x000fec0003800000 */
.L_x_108:
[----:B------:R-:W-:-:S04]  /*2770*/  LOP3.LUT R0, R0, 0x42c80000, RZ, 0x3c, !PT ;  /* 0x42c8000000007812 */ /* 0x000fc800078e3cff */
[----:B------:R-:W-:Y:S01]  /*2780*/  LOP3.LUT R0, R0, 0x80000000, RZ, 0xc0, !PT ;  /* 0x8000000000007812 */ /* 0x000fe200078ec0ff */
[----:B------:R-:W-:Y:S06]  /*2790*/  BRA `(.L_x_112) ;  /* 0x00000000000c7947 */ /* 0x000fec0003800000 */
.L_x_107:
[----:B------:R-:W0:Y:S01]  /*27a0*/  MUFU.RSQ R0, -QNAN ;  /* 0xffc0000000007908 */ /* 0x000e220000001400 */
[----:B------:R-:W-:Y:S05]  /*27b0*/  BRA `(.L_x_112) ;  /* 0x0000000000047947 */ /* 0x000fea0003800000 */
.L_x_106:
[----:B------:R-:W-:-:S07]  /*27c0*/  FADD.FTZ R0, R0, 100 ;  /* 0x42c8000000007421 */ /* 0x000fce0000010000 */
.L_x_112:
[----:B------:R-:W-:-:S04]  /*27d0*/  IMAD.MOV.U32 R5, RZ, RZ, 0x0 ;  /* 0x00000000ff057424 */ /* 0x000fc800078e00ff */
[----:B0-----:R-:W-:Y:S05]  /*27e0*/  RET.REL.NODEC R4 `(calculate_percentile_cutoffs) ;  /* 0xffffffd804047950 */ /* 0x001fea0003c3ffff */
.L_x_113:
        /* <DEDUP_REMOVED lines=9> */
.L_x_243:


//--------------------- .text.build_distance_histograms --------------------------
	.section	.text.build_distance_histograms,"ax",@progbits
	.align	128
        .global         build_distance_histograms
        .type           build_distance_histograms,@function
        .size           build_distance_histograms,(.L_x_245 - build_distance_histograms)
        .other          build_distance_histograms,@"STO_CUDA_ENTRY STV_DEFAULT"
build_distance_histograms:
.text.build_distance_histograms:
[----:B------:R-:W-:Y:S01]  /*0000*/  LDC R1, c[0x0][0x37c] ;  /* 0x0000df00ff017b82 */ /* 0x000fe20000000800 */
[----:B------:R-:W0:Y:S01]  /*0010*/  S2R R0, SR_CTAID.X ;  /* 0x0000000000007919 */ /* 0x000e220000002500 */
[----:B------:R-:W0:Y:S02]  /*0020*/  LDCU UR4, c[0x0][0x3b0] ;  /* 0x00007600ff0477ac */ /* 0x000e240008000800 */
[----:B0-----:R-:W-:-:S13]  /*0030*/  ISETP.GE.AND P0, PT, R0, UR4, PT ;  /* 0x0000000400007c0c */ /* 0x001fda000bf06270 */
[----:B------:R-:W-:Y:S05]  /*0040*/  @P0 EXIT ;  /* 0x000000000000094d */ /* 0x000fea0003800000 */
[----:B------:R-:W0:Y:S01]  /*0050*/  LDC.64 R2, c[0x0][0x398] ;  /* 0x0000e600ff027b82 */ /* 0x000e220000000a00 */
[----:B------:R-:W1:Y:S01]  /*0060*/  LDCU.64 UR8, c[0x0][0x358] ;  /* 0x00006b00ff0877ac */ /* 0x000e620008000a00 */
[----:B0-----:R-:W-:-:S06]  /*0070*/  IMAD.WIDE.U32 R2, R0, 0x4, R2 ;  /* 0x0000000400027825 */ /* 0x001fcc00078e0002 */
[----:B-1----:R-:W2:Y:S02]  /*0080*/  LDG.E R2, desc[UR8][R2.64] ;  /* 0x0000000802027981 */ /* 0x002ea4000c1e1900 */
[----:B--2---:R-:W-:-:S13]  /*0090*/  ISETP.NE.AND P0, PT, R2, RZ, PT ;  /* 0x000000ff0200720c */ /* 0x004fda0003f05270 */
[----:B------:R-:W-:Y:S05]  /*00a0*/  @!P0 EXIT ;  /* 0x000000000000894d */ /* 0x000fea0003800000 */
[----:B------:R-:W0:Y:S01]  /*00b0*/  S2R R3, SR_TID.X ;  /* 0x0000000000037919 */ /* 0x000e220000002100 */
[----:B------:R-:W1:Y:S01]  /*00c0*/  S2UR UR5, SR_CgaCtaId ;  /* 0x00000000000579c3 */ /* 0x000e620000008800 */
[----:B------:R-:W2:Y:S01]  /*00d0*/  LDCU UR6, c[0x0][0x3b8] ;  /* 0x00007700ff0677ac */ /* 0x000ea20008000800 */
[----:B------:R-:W-:Y:S01]  /*00e0*/  HFMA2 R7, -RZ, RZ, 1.0341796875, -112.625 ;  /* 0x3c23d70aff077431 */ /* 0x000fe200000001ff */
[----:B------:R-:W-:Y:S01]  /*00f0*/  MOV R2, 0x42c80000 ;  /* 0x42c8000000027802 */ /* 0x000fe20000000f00 */
[----:B------:R-:W-:-:S04]  /*0100*/  UMOV UR4, 0x400 ;  /* 0x0000040000047882 */ /* 0x000fc80000000000 */
[----:B------:R-:W2:Y:S01]  /*0110*/  LDC R4, c[0x0][0x3b4] ;  /* 0x0000ed00ff047b82 */ /* 0x000ea20000000800 */
[----:B------:R-:W-:-:S04]  /*0120*/  FFMA R2, R7, -R2, 1 ;  /* 0x3f80000007027423 */ /* 0x000fc80000000802 */
[----:B------:R-:W-:Y:S01]  /*0130*/  FFMA R7, R2, R7, 0.0099999997764825820923 ;  /* 0x3c23d70a02077423 */ /* 0x000fe20000000007 */
[----:B-1----:R-:W-:Y:S01]  /*0140*/  ULEA UR5, UR5, UR4, 0x18 ;  /* 0x0000000405057291 */ /* 0x002fe2000f8ec0ff */
[----:B------:R-:W1:Y:S01]  /*0150*/  LDCU UR4, c[0x0][0x3ac] ;  /* 0x00007580ff0477ac */ /* 0x000e620008000800 */
[----:B0-----:R-:W-:Y:S01]  /*0160*/  ISETP.GT.U32.AND P0, PT, R3, 0x63, PT ;  /* 0x000000630300780c */ /* 0x001fe20003f04070 */
[----:B--2---:R-:W-:-:S03]  /*0170*/  FADD R4, -R4, UR6 ;  /* 0x0000000604047e21 */ /* 0x004fc60008000100 */
[----:B------:R-:W-:Y:S01]  /*0180*/  LEA R5, R3, UR5, 0x2 ;  /* 0x0000000503057c11 */ /* 0x000fe2000f8e10ff */
[----:B------:R-:W-:-:S04]  /*0190*/  FFMA R2, R4, R7, RZ ;  /* 0x0000000704027223 */ /* 0x000fc800000000ff */
[----:B------:R-:W-:-:S04]  /*01a0*/  FFMA R6, R2, -100, R4 ;  /* 0xc2c8000002067823 */ /* 0x000fc80000000004 */
[----:B------:R0:W-:Y:S01]  /*01b0*/  @!P0 STS [R5], RZ ;  /* 0x000000ff05008388 */ /* 0x0001e20000000800 */
[----:B------:R-:W-:Y:S01]  /*01c0*/  BAR.SYNC.DEFER_BLOCKING 0x0 ;  /* 0x0000000000007b1d */ /* 0x000fe20000010000 */
[----:B-1----:R-:W-:Y:S02]  /*01d0*/  IMAD R16, R0, UR4, RZ ;  /* 0x0000000400107c24 */ /* 0x002fe4000f8e02ff */
[----:B------:R-:W-:-:S03]  /*01e0*/  FFMA R2, R7, R6, R2 ;  /* 0x0000000607027223 */ /* 0x000fc60000000002 */
[----:B------:R-:W1:Y:S02]  /*01f0*/  FCHK P0, R4, 100 ;  /* 0x42c8000004007902 */ /* 0x000e640000000000 */
[----:B01----:R-:W-:Y:S05]  /*0200*/  @!P0 BRA `(.L_x_114) ;  /* 0x0000000000148947 */ /* 0x003fea0003800000 */
[----:B------:R-:W-:Y:S02]  /*0210*/  MOV R18, R4 ;  /* 0x0000000400127202 */ /* 0x000fe40000000f00 */
[----:B------:R-:W-:Y:S02]  /*0220*/  MOV R2, 0x42c80000 ;  /* 0x42c8000000027802 */ /* 0x000fe40000000f00 */
[----:B------:R-:W-:-:S07]  /*0230*/  MOV R21, 0x250 ;  /* 0x0000025000157802 */ /* 0x000fce0000000f00 */
[----:B------:R-:W-:Y:S05]  /*0240*/  CALL.REL.NOINC `($__internal_2_$__cuda_sm3x_div_rn_noftz_f32_slowpath) ;  /* 0x0000002400fc7944 */ /* 0x000fea0003c00000 */
[----:B------:R-:W-:-:S07]  /*0250*/  MOV R2, R20 ;  /* 0x0000001400027202 */ /* 0x000fce0000000f00 */
.L_x_114:
[----:B------:R-:W0:Y:S01]  /*0260*/  LDCU UR4, c[0x0][0x3a8] ;  /* 0x00007500ff0477ac */ /* 0x000e220008000800 */
[----:B------:R-:W1:Y:S01]  /*0270*/  LDCU UR7, c[0x0][0x3ac] ;  /* 0x00007580ff0777ac */ /* 0x000e620008000800 */
[----:B------:R-:W2:Y:S01]  /*0280*/  LDCU UR12, c[0x0][0x3b4] ;  /* 0x00007680ff0c77ac */ /* 0x000ea20008000800 */
[----:B------:R-:W3:Y:S01]  /*0290*/  LDCU UR13, c[0x0][0x3a8] ;  /* 0x00007500ff0d77ac */ /* 0x000ee20008000800 */
[----:B------:R-:W4:Y:S01]  /*02a0*/  LDCU.64 UR10, c[0x0][0x380] ;  /* 0x00007000ff0a77ac */ /* 0x000f220008000a00 */
[----:B0-----:R-:W-:-:S13]  /*02b0*/  ISETP.GE.AND P0, PT, R3, UR4, PT ;  /* 0x0000000403007c0c */ /* 0x001fda000bf06270 */
[----:B-1234-:R-:W-:Y:S05]  /*02c0*/  @P0 BRA `(.L_x_115) ;  /* 0x0000002400480947 */ /* 0x01efea0003800000 */
[----:B------:R-:W0:Y:S08]  /*02d0*/  LDC R19, c[0x0][0x3ac] ;  /* 0x0000eb00ff137b82 */ /* 0x000e300000000800 */
[----:B------:R-:W1:Y:S08]  /*02e0*/  LDC.64 R6, c[0x0][0x388] ;  /* 0x0000e200ff067b82 */ /* 0x000e700000000a00 */
[----:B------:R-:W2:Y:S01]  /*02f0*/  LDC R4, c[0x0][0x360] ;  /* 0x0000d800ff047b82 */ /* 0x000ea20000000800 */
[----:B0-----:R-:W-:Y:S01]  /*0300*/  ISETP.GE.AND P0, PT, R19, 0x4, PT ;  /* 0x000000041300780c */ /* 0x001fe20003f06270 */
[----:B-1----:R-:W-:-:S12]  /*0310*/  IMAD.WIDE R16, R16, 0x4, R6 ;  /* 0x0000000410107825 */ /* 0x002fd800078e0206 */
[----:B------:R-:W-:Y:S05]  /*0320*/  @!P0 BRA `(.L_x_116) ;  /* 0x0000001400d48947 */ /* 0x000fea0003800000 */
[C---:B------:R-:W-:Y:S02]  /*0330*/  IADD3 R5, PT, PT, R19.reuse, -0x4, RZ ;  /* 0xfffffffc13057810 */ /* 0x040fe40007ffe0ff */
[----:B------:R-:W-:Y:S02]  /*0340*/  LOP3.LUT R10, R19, 0x4, RZ, 0x3c, !PT ;  /* 0x00000004130a7812 */ /* 0x000fe400078e3cff */
[C---:B------:R-:W-:Y:S02]  /*0350*/  LOP3.LUT R7, R5.reuse, 0x4, RZ, 0xc0, !PT ;  /* 0x0000000405077812 */ /* 0x040fe400078ec0ff */
[----:B------:R-:W-:Y:S02]  /*0360*/  LOP3.LUT R8, R5, 0xc, RZ, 0xc0, !PT ;  /* 0x0000000c05087812 */ /* 0x000fe400078ec0ff */
[----:B------:R-:W-:Y:S02]  /*0370*/  IADD3 R13, PT, PT, R10, -R7, RZ ;  /* 0x800000070a0d7210 */ /* 0x000fe40007ffe0ff */
[----:B------:R-:W-:-:S02]  /*0380*/  IADD3 R10, PT, PT, -R8, 0xc, R19 ;  /* 0x0000000c080a7810 */ /* 0x000fc40007ffe113 */
[----:B------:R-:W-:Y:S02]  /*0390*/  LOP3.LUT R14, R5, 0xfffffffc, RZ, 0xc0, !PT ;  /* 0xfffffffc050e7812 */ /* 0x000fe400078ec0ff */
[----:B------:R-:W-:Y:S02]  /*03a0*/  IADD3 R9, P0, PT, R16, 0x20, RZ ;  /* 0x0000002010097810 */ /* 0x000fe40007f1e0ff */
[----:B------:R-:W-:Y:S02]  /*03b0*/  LOP3.LUT R15, R13, 0x7, RZ, 0xc0, !PT ;  /* 0x000000070d0f7812 */ /* 0x000fe400078ec0ff */
[----:B------:R-:W-:Y:S02]  /*03c0*/  LOP3.LUT R26, R10, 0xf, RZ, 0xc0, !PT ;  /* 0x0000000f0a1a7812 */ /* 0x000fe400078ec0ff */
[----:B------:R-:W-:Y:S02]  /*03d0*/  IADD3 R13, PT, PT, -R14, -0x5, R19 ;  /* 0xfffffffb0e0d7810 */ /* 0x000fe40007ffe113 */
[----:B------:R-:W-:-:S02]  /*03e0*/  LOP3.LUT R6, R19, 0x3, RZ, 0xc0, !PT ;  /* 0x0000000313067812 */ /* 0x000fc400078ec0ff */
[----:B------:R-:W-:Y:S02]  /*03f0*/  MOV R11, R3 ;  /* 0x00000003000b7202 */ /* 0x000fe40000000f00 */
[----:B------:R-:W-:Y:S02]  /*0400*/  IADD3.X R12, PT, PT, RZ, R17, RZ, P0, !PT ;  /* 0x00000011ff0c7210 */ /* 0x000fe400007fe4ff */
[----:B------:R-:W-:Y:S02]  /*0410*/  IADD3 R14, PT, PT, R14, 0x4, RZ ;  /* 0x000000040e0e7810 */ /* 0x000fe40007ffe0ff */
[----:B------:R-:W-:Y:S02]  /*0420*/  IADD3 R15, PT, PT, R15, -0x1, RZ ;  /* 0xffffffff0f0f7810 */ /* 0x000fe40007ffe0ff */
[----:B------:R-:W-:-:S07]  /*0430*/  IADD3 R26, PT, PT, R26, -0x1, RZ ;  /* 0xffffffff1a1a7810 */ /* 0x000fce0007ffe0ff */
.L_x_132:
[----:B0-----:R-:W0:Y:S02]  /*0440*/  LDC.64 R18, c[0x0][0x390] ;  /* 0x0000e400ff127b82 */ /* 0x001e240000000a00 */
[----:B0-----:R-:W-:-:S06]  /*0450*/  IMAD.WIDE R18, R11, 0x4, R18 ;  /* 0x000000040b127825 */ /* 0x001fcc00078e0212 */
[----:B------:R-:W3:Y:S01]  /*0460*/  LDG.E R19, desc[UR8][R18.64] ;  /* 0x0000000812137981 */ /* 0x000ee2000c1e1900 */
[----:B------:R-:W-:Y:S05]  /*0470*/  YIELD ;  /* 0x0000000000007946 */ /* 0x000fea0003800000 */
[----:B------:R-:W-:Y:S01]  /*0480*/  BSSY.RECONVERGENT B0, `(.L_x_117) ;  /* 0x000015a000007945 */ /* 0x000fe20003800200 */
[----:B---3--:R-:W-:-:S13]  /*0490*/  ISETP.NE.AND P0, PT, R19, R0, PT ;  /* 0x000000001300720c */ /* 0x008fda0003f05270 */
[----:B------:R-:W-:Y:S05]  /*04a0*/  @P0 BRA `(.L_x_118) ;  /* 0x00000014005c0947 */ /* 0x000fea0003800000 */
[----:B------:R-:W0:Y:S01]  /*04b0*/  LDCU UR4, c[0x0][0x3ac] ;  /* 0x00007580ff0477ac */ /* 0x000e220008000800 */
[----:B------:R-:W-:Y:S01]  /*04c0*/  ISETP.GE.U32.AND P0, PT, R5, 0xc, PT ;  /* 0x0000000c0500780c */ /* 0x000fe20003f06070 */
[----:B------:R-:W-:Y:S01]  /*04d0*/  HFMA2 R27, -RZ, RZ, 0, 0 ;  /* 0x00000000ff1b7431 */ /* 0x000fe200000001ff */
[----:B------:R-:W-:Y:S01]  /*04e0*/  MOV R25, RZ ;  /* 0x000000ff00197202 */ /* 0x000fe20000000f00 */
[----:B0-----:R-:W-:-:S10]  /*04f0*/  IMAD R23, R11, UR4, RZ ;  /* 0x000000040b177c24 */ /* 0x001fd4000f8e02ff */
[----:B------:R-:W-:Y:S05]  /*0500*/  @!P0 BRA `(.L_x_119) ;  /* 0x0000000400508947 */ /* 0x000fea0003800000 */
[----:B------:R-:W0:Y:S01]  /*0510*/  LDC.64 R18, c[0x0][0x380] ;  /* 0x0000e000ff127b82 */ /* 0x000e220000000a00 */
[----:B------:R-:W-:Y:S02]  /*0520*/  LEA.HI R21, R5, 0x1, RZ, 0x1e ;  /* 0x0000000105157811 */ /* 0x000fe400078ff0ff */
[----:B------:R-:W-:Y:S02]  /*0530*/  MOV R27, RZ ;  /* 0x000000ff001b7202 */ /* 0x000fe40000000f00 */
[----:B------:R-:W-:Y:S02]  /*0540*/  LOP3.LUT R21, R21, 0x7ffffffc, RZ, 0xc0, !PT ;  /* 0x7ffffffc15157812 */ /* 0x000fe400078ec0ff */
[----:B------:R-:W-:Y:S02]  /*0550*/  MOV R25, RZ ;  /* 0x000000ff00197202 */ /* 0x000fe40000000f00 */
[----:B------:R-:W-:Y:S01]  /*0560*/  IADD3 R22, PT, PT, -R21, RZ, RZ ;  /* 0x000000ff15167210 */ /* 0x000fe20007ffe1ff */
[----:B0-----:R-:W-:-:S03]  /*0570*/  IMAD.WIDE R18, R23, 0x4, R18 ;  /* 0x0000000417127825 */ /* 0x001fc600078e0212 */
[----:B------:R-:W-:Y:S02]  /*0580*/  IADD3 R20, P0, PT, R18, 0x20, RZ ;  /* 0x0000002012147810 */ /* 0x000fe40007f1e0ff */
[----:B------:R-:W-:Y:S02]  /*0590*/  MOV R18, R9 ;  /* 0x0000000900127202 */ /* 0x000fe40000000f00 */
[----:B------:R-:W-:Y:S02]  /*05a0*/  IADD3.X R29, PT, PT, RZ, R19, RZ, P0, !PT ;  /* 0x00000013ff1d7210 */ /* 0x000fe400007fe4ff */
[----:B------:R-:W-:-:S07]  /*05b0*/  MOV R19, R12 ;  /* 0x0000000c00137202 */ /* 0x000fce0000000f00 */
.L_x_120:
[----:B------:R-:W-:Y:S01]  /*05c0*/  MOV R21, R29 ;  /* 0x0000001d00157202 */ /* 0x000fe20000000f00 */
[----:B------:R-:W3:Y:S04]  /*05d0*/  LDG.E R33, desc[UR8][R18.64+-0x20] ;  /* 0xffffe00812217981 */ /* 0x000ee8000c1e1900 */
[----:B------:R-:W3:Y:S04]  /*05e0*/  LDG.E R30, desc[UR8][R20.64+-0x20] ;  /* 0xffffe008141e7981 */ /* 0x000ee8000c1e1900 */
[----:B------:R-:W4:Y:S04]  /*05f0*/  LDG.E R32, desc[UR8][R20.64+-0x1c] ;  /* 0xffffe40814207981 */ /* 0x000f28000c1e1900 */
[----:B------:R-:W4:Y:S04]  /*0600*/  LDG.E R35, desc[UR8][R18.64+-0x1c] ;  /* 0xffffe40812237981 */ /* 0x000f28000c1e1900 */
[----:B------:R-:W5:Y:S04]  /*0610*/  LDG.E R28, desc[UR8][R20.64+-0x18] ;  /* 0xffffe808141c7981 */ /* 0x000f68000c1e1900 */
[----:B------:R-:W5:Y:S04]  /*0620*/  LDG.E R31, desc[UR8][R18.64+-0x18] ;  /* 0xffffe808121f7981 */ /* 0x000f68000c1e1900 */
[----:B------:R-:W2:Y:S04]  /*0630*/  LDG.E R24, desc[UR8][R20.64+-0x14] ;  /* 0xffffec0814187981 */ /* 0x000ea8000c1e1900 */
[----:B------:R-:W2:Y:S01]  /*0640*/  LDG.E R29, desc[UR8][R18.64+-0x14] ;  /* 0xffffec08121d7981 */ /* 0x000ea2000c1e1900 */
[----:B---3--:R-:W-:-:S03]  /*0650*/  FADD R30, R30, -R33 ;  /* 0x800000211e1e7221 */ /* 0x008fc60000000000 */
[----:B------:R-:W3:Y:S01]  /*0660*/  LDG.E R33, desc[UR8][R20.64+-0x8] ;  /* 0xfffff80814217981 */ /* 0x000ee2000c1e1900 */
[----:B------:R-:W-:-:S03]  /*0670*/  FFMA R27, R30, R30, R27 ;  /* 0x0000001e1e1b7223 */ /* 0x000fc6000000001b */
        /* <DEDUP_REMOVED lines=9> */
[----:B--2---:R-:W-:-:S04]  /*0710*/  FADD R24, R24, -R29 ;  /* 0x8000001d18187221 */ /* 0x004fc80000000000 */
[----:B------:R-:W-:Y:S02]  /*0720*/  FFMA R29, R24, R24, R27 ;  /* 0x00000018181d7223 */ /* 0x000fe4000000001b */
[----:B------:R-:W2:Y:S04]  /*0730*/  LDG.E R27, desc[UR8][R20.64+-0x4] ;  /* 0xfffffc08141b7981 */ /* 0x000ea8000c1e1900 */
[----:B------:R-:W2:Y:S01]  /*0740*/  LDG.E R24, desc[UR8][R18.64+-0x4] ;  /* 0xfffffc0812187981 */ /* 0x000ea2000c1e1900 */
[----:B---3--:R-:W-:-:S03]  /*0750*/  FADD R30, R33, -R30 ;  /* 0x8000001e211e7221 */ /* 0x008fc60000000000 */
[----:B------:R-:W3:Y:S01]  /*0760*/  LDG.E R33, desc[UR8][R20.64+0x4] ;  /* 0x0000040814217981 */ /* 0x000ee2000c1e1900 */
[----:B-----5:R-:W-:-:S04]  /*0770*/  FADD R28, R28, -R31 ;  /* 0x8000001f1c1c7221 */ /* 0x020fc80000000000 */
[----:B------:R-:W-:Y:S01]  /*0780*/  FFMA R29, R28, R28, R29 ;  /* 0x0000001c1c1d7223 */ /* 0x000fe2000000001d */
[----:B----4-:R-:W-:Y:S01]  /*0790*/  FADD R32, R35, -R32 ;  /* 0x8000002023207221 */ /* 0x010fe20000000000 */
[----:B------:R-:W4:Y:S03]  /*07a0*/  LDG.E R28, desc[UR8][R20.64] ;  /* 0x00000008141c7981 */ /* 0x000f26000c1e1900 */
[----:B------:R-:W-:Y:S02]  /*07b0*/  FFMA R31, R32, R32, R29 ;  /* 0x00000020201f7223 */ /* 0x000fe4000000001d */
[----:B------:R-:W4:Y:S02]  /*07c0*/  LDG.E R29, desc[UR8][R18.64] ;  /* 0x00000008121d7981 */ /* 0x000f24000c1e1900 */
[----:B------:R-:W-:Y:S02]  /*07d0*/  FFMA R35, R30, R30, R31 ;  /* 0x0000001e1e237223 */ /* 0x000fe4000000001f */
[----:B------:R-:W3:Y:S01]  /*07e0*/  LDG.E R32, desc[UR8][R18.64+0x4] ;  /* 0x0000040812207981 */ /* 0x000ee2000c1e1900 */
[----:B--2---:R-:W-:-:S03]  /*07f0*/  FADD R24, R27, -R24 ;  /* 0x800000181b187221 */ /* 0x004fc60000000000 */
[----:B------:R-:W2:Y:S04]  /*0800*/  LDG.E R31, desc[UR8][R20.64+0x8] ;  /* 0x00000808141f7981 */ /* 0x000ea8000c1e1900 */
[----:B------:R-:W2:Y:S01]  /*0810*/  LDG.E R30, desc[UR8][R18.64+0x8] ;  /* 0x00000808121e7981 */ /* 0x000ea2000c1e1900 */
[----:B------:R-:W-:-:S03]  /*0820*/  FFMA R35, R24, R24, R35 ;  /* 0x0000001818237223 */ /* 0x000fc60000000023 */
[----:B------:R-:W5:Y:S04]  /*0830*/  LDG.E R24, desc[UR8][R20.64+0xc] ;  /* 0x00000c0814187981 */ /* 0x000f68000c1e1900 */
[----:B------:R-:W5:Y:S01]  /*0840*/  LDG.E R27, desc[UR8][R18.64+0xc] ;  /* 0x00000c08121b7981 */ /* 0x000f62000c1e1900 */
[----:B----4-:R-:W-:-:S03]  /*0850*/  FADD R28, R28, -R29 ;  /* 0x8000001d1c1c7221 */ /* 0x010fc60000000000 */
[----:B------:R-:W4:Y:S01]  /*0860*/  LDG.E R29, desc[UR8][R18.64+0x10] ;  /* 0x00001008121d7981 */ /* 0x000f22000c1e1900 */
[----:B------:R-:W-:Y:S01]  /*0870*/  FFMA R35, R28, R28, R35 ;  /* 0x0000001c1c237223 */ /* 0x000fe20000000023 */
[----:B---3--:R-:W-:Y:S02]  /*0880*/  FADD R32, R33, -R32 ;  /* 0x8000002021207221 */ /* 0x008fe40000000000 */
[----:B------:R-:W4:Y:S02]  /*0890*/  LDG.E R28, desc[UR8][R20.64+0x10] ;  /* 0x00001008141c7981 */ /* 0x000f24000c1e1900 */
[----:B------:R-:W-:Y:S02]  /*08a0*/  FFMA R35, R32, R32, R35 ;  /* 0x0000002020237223 */ /* 0x000fe40000000023 */
[----:B------:R-:W3:Y:S01]  /*08b0*/  LDG.E R33, desc[UR8][R18.64+0x1c] ;  /* 0x00001c0812217981 */ /* 0x000ee2000c1e1900 */
[----:B--2---:R-:W-:-:S03]  /*08c0*/  FADD R30, R31, -R30 ;  /* 0x8000001e1f1e7221 */ /* 0x004fc60000000000 */
[----:B------:R-:W2:Y:S01]  /*08d0*/  LDG.E R31, desc[UR8][R20.64+0x14] ;  /* 0x00001408141f7981 */ /* 0x000ea2000c1e1900 */
[----:B------:R-:W-:-:S03]  /*08e0*/  FFMA R35, R30, R30, R35 ;  /* 0x0000001e1e237223 */ /* 0x000fc60000000023 */
[----:B------:R-:W2:Y:S01]  /*08f0*/  LDG.E R30, desc[UR8][R18.64+0x14] ;  /* 0x00001408121e7981 */ /* 0x000ea2000c1e1900 */
[----:B-----5:R-:W-:-:S03]  /*0900*/  FADD R32, R24, -R27 ;  /* 0x8000001b18207221 */ /* 0x020fc60000000000 */
[----:B------:R-:W5:Y:S04]  /*0910*/  LDG.E R27, desc[UR8][R20.64+0x18] ;  /* 0x00001808141b7981 */ /* 0x000f68000c1e1900 */
[----:B------:R0:W5:Y:S01]  /*0920*/  LDG.E R24, desc[UR8][R18.64+0x18] ;  /* 0x0000180812187981 */ /* 0x000162000c1e1900 */
[----:B------:R-:W-:-:S03]  /*0930*/  FFMA R35, R32, R32, R35 ;  /* 0x0000002020237223 */ /* 0x000fc60000000023 */
[----:B------:R1:W3:Y:S01]  /*0940*/  LDG.E R32, desc[UR8][R20.64+0x1c] ;  /* 0x00001c0814207981 */ /* 0x0002e2000c1e1900 */
[----:B------:R-:W-:-:S04]  /*0950*/  IADD3 R22, PT, PT, R22, 0x4, RZ ;  /* 0x0000000416167810 */ /* 0x000fc80007ffe0ff */
[----:B------:R-:W-:Y:S02]  /*0960*/  ISETP.NE.AND P0, PT, R22, RZ, PT ;  /* 0x000000ff1600720c */ /* 0x000fe40003f05270 */
[----:B0-----:R-:W-:Y:S02]  /*0970*/  IADD3 R18, P2, PT, R18, 0x40, RZ ;  /* 0x0000004012127810 */ /* 0x001fe40007f5e0ff */
[----:B-1----:R-:W-:Y:S02]  /*0980*/  IADD3 R20, P1, PT, R20, 0x40, RZ ;  /* 0x0000004014147810 */ /* 0x002fe40007f3e0ff */
[----:B------:R-:W-:Y:S02]  /*0990*/  IADD3.X R19, PT, PT, RZ, R19, RZ, P2, !PT ;  /* 0x00000013ff137210 */ /* 0x000fe400017fe4ff */
[----:B------:R-:W-:Y:S01]  /*09a0*/  IADD3 R25, PT, PT, R25, 0x10, RZ ;  /* 0x0000001019197810 */ /* 0x000fe20007ffe0ff */
[----:B----4-:R-:W-:-:S04]  /*09b0*/  FADD R28, R28, -R29 ;  /* 0x8000001d1c1c7221 */ /* 0x010fc80000000000 */
[----:B------:R-:W-:Y:S01]  /*09c0*/  FFMA R35, R28, R28, R35 ;  /* 0x0000001c1c237223 */ /* 0x000fe20000000023 */
[----:B--2---:R-:W-:-:S04]  /*09d0*/  FADD R30, R31, -R30 ;  /* 0x8000001e1f1e7221 */ /* 0x004fc80000000000 */
[----:B------:R-:W-:Y:S01]  /*09e0*/  FFMA R35, R30, R30, R35 ;  /* 0x0000001e1e237223 */ /* 0x000fe20000000023 */
[----:B-----5:R-:W-:-:S04]  /*09f0*/  FADD R24, R27, -R24 ;  /* 0x800000181b187221 */ /* 0x020fc80000000000 */
[----:B------:R-:W-:Y:S01]  /*0a00*/  FFMA R35, R24, R24, R35 ;  /* 0x0000001818237223 */ /* 0x000fe20000000023 */
[----:B---3--:R-:W-:Y:S01]  /*0a10*/  FADD R32, R32, -R33 ;  /* 0x8000002120207221 */ /* 0x008fe20000000000 */
[----:B------:R-:W-:-:S03]  /*0a20*/  IADD3.X R29, PT, PT, RZ, R21, RZ, P1, !PT ;  /* 0x00000015ff1d7210 */ /* 0x000fc60000ffe4ff */
[----:B------:R-:W-:Y:S01]  /*0a30*/  FFMA R27, R32, R32, R35 ;  /* 0x00000020201b7223 */ /* 0x000fe20000000023 */
[----:B------:R-:W-:Y:S06]  /*0a40*/  @P0 BRA `(.L_x_120) ;  /* 0xfffffff800dc0947 */ /* 0x000fec000383ffff */
.L_x_119:
[----:B------:R-:W0:Y:S01]  /*0a50*/  LDC.64 R20, c[0x0][0x380] ;  /* 0x0000e000ff147b82 */ /* 0x000e220000000a00 */
[----:B------:R-:W-:-:S04]  /*0a60*/  LEA.HI R18, R5, 0x1, RZ, 0x1e ;  /* 0x0000000105127811 */ /* 0x000fc800078ff0ff */
[----:B------:R-:W-:Y:S01]  /*0a70*/  LOP3.LUT P0, RZ, R18, 0x3, RZ, 0xc0, !PT ;  /* 0x0000000312ff7812 */ /* 0x000fe2000780c0ff */
[----:B0-----:R-:W-:-:S12]  /*0a80*/  IMAD.WIDE R20, R23, 0x4, R20 ;  /* 0x0000000417147825 */ /* 0x001fd800078e0214 */
[----:B------:R-:W-:Y:S05]  /*0a90*/  @!P0 BRA `(.L_x_121) ;  /* 0x0000000000e48947 */ /* 0x000fea0003800000 */
[----:B------:R-:W-:Y:S02]  /*0aa0*/  ISETP.NE.AND P0, PT, R8, RZ, PT ;  /* 0x000000ff0800720c */ /* 0x000fe40003f05270 */
[----:B------:R-:W-:-:S11]  /*0ab0*/  ISETP.NE.AND P1, PT, R7, RZ, PT ;  /* 0x000000ff0700720c */ /* 0x000fd60003f25270 */
[----:B------:R-:W-:Y:S05]  /*0ac0*/  @!P0 BRA `(.L_x_122) ;  /* 0x00000000008c8947 */ /* 0x000fea0003800000 */
[----:B------:R-:W-:-:S04]  /*0ad0*/  IMAD.WIDE.U32 R22, R25, 0x4, R20 ;  /* 0x0000000419167825 */ /* 0x000fc800078e0014 */
[----:B------:R-:W-:Y:S01]  /*0ae0*/  IMAD.WIDE.U32 R18, R25, 0x4, R16 ;  /* 0x0000000419127825 */ /* 0x000fe200078e0010 */
[----:B------:R-:W3:Y:S04]  /*0af0*/  LDG.E R24, desc[UR8][R22.64] ;  /* 0x0000000816187981 */ /* 0x000ee8000c1e1900 */
[----:B------:R-:W3:Y:S04]  /*0b00*/  LDG.E R29, desc[UR8][R18.64] ;  /* 0x00000008121d7981 */ /* 0x000ee8000c1e1900 */
[----:B------:R-:W4:Y:S04]  /*0b10*/  LDG.E R33, desc[UR8][R22.64+0x4] ;  /* 0x0000040816217981 */ /* 0x000f28000c1e1900 */
[----:B------:R-:W4:Y:S04]  /*0b20*/  LDG.E R32, desc[UR8][R18.64+0x4] ;  /* 0x0000040812207981 */ /* 0x000f28000c1e1900 */
[----:B------:R-:W5:Y:S04]  /*0b30*/  LDG.E R30, desc[UR8][R22.64+0x8] ;  /* 0x00000808161e7981 */ /* 0x000f68000c1e1900 */
[----:B------:R-:W5:Y:S04]  /*0b40*/  LDG.E R31, desc[UR8][R18.64+0x8] ;  /* 0x00000808121f7981 */ /* 0x000f68000c1e1900 */
[----:B------:R-:W2:Y:S04]  /*0b50*/  LDG.E R28, desc[UR8][R22.64+0x10] ;  /* 0x00001008161c7981 */ /* 0x000ea8000c1e1900 */
[----:B------:R-:W2:Y:S04]  /*0b60*/  LDG.E R34, desc[UR8][R22.64+0x1c] ;  /* 0x00001c0816227981 */ /* 0x000ea8000c1e1900 */
[----:B------:R-:W2:Y:S01]  /*0b70*/  LDG.E R35, desc[UR8][R18.64+0x1c] ;  /* 0x00001c0812237981 */ /* 0x000ea2000c1e1900 */
[----:B---3--:R-:W-:-:S03]  /*0b80*/  FADD R24, R24, -R29 ;  /* 0x8000001d18187221 */ /* 0x008fc60000000000 */
[----:B------:R-:W3:Y:S01]  /*0b90*/  LDG.E R29, desc[UR8][R22.64+0xc] ;  /* 0x00000c08161d7981 */ /* 0x000ee2000c1e1900 */
[----:B------:R-:W-:-:S03]  /*0ba0*/  FFMA R36, R24, R24, R27 ;  /* 0x0000001818247223 */ /* 0x000fc6000000001b */
[----:B------:R-:W3:Y:S01]  /*0bb0*/  LDG.E R27, desc[UR8][R22.64+0x14] ;  /* 0x00001408161b7981 */ /* 0x000ee2000c1e1900 */
[----:B----4-:R-:W-:-:S03]  /*0bc0*/  FADD R33, R33, -R32 ;  /* 0x8000002021217221 */ /* 0x010fc60000000000 */
[----:B------:R-:W3:Y:S01]  /*0bd0*/  LDG.E R32, desc[UR8][R18.64+0xc] ;  /* 0x00000c0812207981 */ /* 0x000ee2000c1e1900 */
[----:B------:R-:W-:-:S03]  /*0be0*/  FFMA R36, R33, R33, R36 ;  /* 0x0000002121247223 */ /* 0x000fc60000000024 */
[----:B------:R-:W4:Y:S01]  /*0bf0*/  LDG.E R33, desc[UR8][R18.64+0x10] ;  /* 0x0000100812217981 */ /* 0x000f22000c1e1900 */
[----:B-----5:R-:W-:-:S03]  /*0c00*/  FADD R31, R30, -R31 ;  /* 0x8000001f1e1f7221 */ /* 0x020fc60000000000 */
[----:B------:R-:W5:Y:S01]  /*0c10*/  LDG.E R30, desc[UR8][R18.64+0x14] ;  /* 0x00001408121e7981 */ /* 0x000f62000c1e1900 */
[----:B------:R-:W-:-:S03]  /*0c20*/  FFMA R36, R31, R31, R36 ;  /* 0x0000001f1f247223 */ /* 0x000fc60000000024 */
[----:B------:R-:W5:Y:S04]  /*0c30*/  LDG.E R24, desc[UR8][R22.64+0x18] ;  /* 0x0000180816187981 */ /* 0x000f68000c1e1900 */
[----:B------:R-:W5:Y:S01]  /*0c40*/  LDG.E R31, desc[UR8][R18.64+0x18] ;  /* 0x00001808121f7981 */ /* 0x000f62000c1e1900 */
[----:B--2---:R-:W-:Y:S01]  /*0c50*/  FADD R34, R34, -R35 ;  /* 0x8000002322227221 */ /* 0x004fe20000000000 */
[----:B------:R-:W-:Y:S01]  /*0c60*/  IADD3 R25, PT, PT, R25, 0x8, RZ ;  /* 0x0000000819197810 */ /* 0x000fe20007ffe0ff */
[----:B---3--:R-:W-:-:S04]  /*0c70*/  FADD R29, R29, -R32 ;  /* 0x800000201d1d7221 */ /* 0x008fc80000000000 */
[----:B------:R-:W-:Y:S01]  /*0c80*/  FFMA R36, R29, R29, R36 ;  /* 0x0000001d1d247223 */ /* 0x000fe20000000024 */
[----:B----4-:R-:W-:Y:S01]  /*0c90*/  FADD R33, R28, -R33 ;  /* 0x800000211c217221 */ /* 0x010fe20000000000 */
[----:B-----5:R-:W-:-:S03]  /*0ca0*/  FADD R27, R27, -R30 ;  /* 0x8000001e1b1b7221 */ /* 0x020fc60000000000 */
[----:B------:R-:W-:-:S04]  /*0cb0*/  FFMA R36, R33, R33, R36 ;  /* 0x0000002121247223 */ /* 0x000fc80000000024 */
[----:B------:R-:W-:Y:S01]  /*0cc0*/  FFMA R27, R27, R27, R36 ;  /* 0x0000001b1b1b7223 */ /* 0x000fe20000000024 */
[----:B------:R-:W-:-:S04]  /*0cd0*/  FADD R24, R24, -R31 ;  /* 0x8000001f18187221 */ /* 0x000fc80000000000 */
[----:B------:R-:W-:-:S04]  /*0ce0*/  FFMA R27, R24, R24, R27 ;  /* 0x00000018181b7223 */ /* 0x000fc8000000001b */
[----:B------:R-:W-:-:S07]  /*0cf0*/  FFMA R27, R34, R34, R27 ;  /* 0x00000022221b7223 */ /* 0x000fce000000001b */
.L_x_122:
[----:B------:R-:W-:Y:S05]  /*0d00*/  @P1 BRA `(.L_x_121) ;  /* 0x0000000000481947 */ /* 0x000fea0003800000 */
        /* <DEDUP_REMOVED lines=10> */
[----:B---3--:R-:W-:-:S04]  /*0db0*/  FADD R24, R24, -R25 ;  /* 0x8000001918187221 */ /* 0x008fc80000000000 */
[----:B------:R-:W-:Y:S01]  /*0dc0*/  FFMA R27, R24, R24, R27 ;  /* 0x00000018181b7223 */ /* 0x000fe2000000001b */
[----:B----4-:R-:W-:-:S04]  /*0dd0*/  FADD R28, R28, -R29 ;  /* 0x8000001d1c1c7221 */ /* 0x010fc80000000000 */
[----:B------:R-:W-:Y:S01]  /*0de0*/  FFMA R27, R28, R28, R27 ;  /* 0x0000001c1c1b7223 */ /* 0x000fe2000000001b */
[----:B-----5:R-:W-:-:S04]  /*0df0*/  FADD R30, R30, -R31 ;  /* 0x8000001f1e1e7221 */ /* 0x020fc80000000000 */
[----:B------:R-:W-:Y:S01]  /*0e00*/  FFMA R27, R30, R30, R27 ;  /* 0x0000001e1e1b7223 */ /* 0x000fe2000000001b */
[----:B--2---:R-:W-:-:S04]  /*0e10*/  FADD R32, R32, -R33 ;  /* 0x8000002120207221 */ /* 0x004fc80000000000 */
[----:B------:R-:W-:-:S07]  /*0e20*/  FFMA R27, R32, R32, R27 ;  /* 0x00000020201b7223 */ /* 0x000fce000000001b */
.L_x_121:
[----:B------:R-:W-:-:S13]  /*0e30*/  ISETP.GE.U32.AND P0, PT, R14, UR4, PT ;  /* 0x000000040e007c0c */ /* 0x000fda000bf06070 */
[----:B------:R-:W-:Y:S05]  /*0e40*/  @P0 BRA `(.L_x_123) ;  /* 0x0000000800640947 */ /* 0x000fea0003800000 */
[----:B------:R-:W-:Y:S02]  /*0e50*/  ISETP.GE.U32.AND P0, PT, R13, 0xf, PT ;  /* 0x0000000f0d00780c */ /* 0x000fe40003f06070 */
[----:B------:R-:W-:Y:S02]  /*0e60*/  ISETP.NE.AND P1, PT, R6, RZ, PT ;  /* 0x000000ff0600720c */ /* 0x000fe40003f25270 */
[----:B------:R-:W-:-:S09]  /*0e70*/  MOV R29, R14 ;  /* 0x0000000e001d7202 */ /* 0x000fd20000000f00 */
[----:B------:R-:W-:Y:S05]  /*0e80*/  @!P0 BRA `(.L_x_124) ;  /* 0x0000000400208947 */ /* 0x000fea0003800000 */
[----:B------:R-:W-:Y:S01]  /*0e90*/  MOV R29, R14 ;  /* 0x0000000e001d7202 */ /* 0x000fe20000000f00 */
[----:B------:R-:W-:-:S06]  /*0ea0*/  UMOV UR4, URZ ;  /* 0x000000ff00047c82 */ /* 0x000fcc0008000000 */
.L_x_125:
        /* <DEDUP_REMOVED lines=29> */
[----:B----4-:R-:W-:-:S03]  /*1080*/  FADD R31, R30, -R31 ;  /* 0x8000001f1e1f7221 */ /* 0x010fc60000000000 */
[----:B------:R-:W4:Y:S01]  /*1090*/  LDG.E R30, desc[UR8][R18.64+0x20] ;  /* 0x00002008121e7981 */ /* 0x000f22000c1e1900 */
[----:B------:R-:W-:-:S03]  /*10a0*/  FFMA R34, R31, R31, R34 ;  /* 0x0000001f1f227223 */ /* 0x000fc60000000022 */
[----:B------:R-:W4:Y:S01]  /*10b0*/  LDG.E R31, desc[UR8][R22.64+0x20] ;  /* 0x00002008161f7981 */ /* 0x000f22000c1e1900 */
[----:B-----5:R-:W-:Y:S01]  /*10c0*/  FADD R27, R28, -R27 ;  /* 0x8000001b1c1b7221 */ /* 0x020fe20000000000 */
[----:B------:R-:W-:Y:S02]  /*10d0*/  FFMA R34, R33, R33, R34 ;  /* 0x0000002121227223 */ /* 0x000fe40000000022 */
[----:B------:R-:W5:Y:S04]  /*10e0*/  LDG.E R28, desc[UR8][R22.64+0x28] ;  /* 0x00002808161c7981 */ /* 0x000f68000c1e1900 */
[----:B------:R-:W2:Y:S01]  /*10f0*/  LDG.E R33, desc[UR8][R22.64+0x24] ;  /* 0x0000240816217981 */ /* 0x000ea2000c1e1900 */
[----:B------:R-:W-:-:S03]  /*1100*/  FFMA R34, R27, R27, R34 ;  /* 0x0000001b1b227223 */ /* 0x000fc60000000022 */
[----:B------:R-:W5:Y:S01]  /*1110*/  LDG.E R27, desc[UR8][R18.64+0x28] ;  /* 0x00002808121b7981 */ /* 0x000f62000c1e1900 */
[----:B---3--:R-:W-:-:S03]  /*1120*/  FADD R25, R24, -R25 ;  /* 0x8000001918197221 */ /* 0x008fc60000000000 */
[----:B------:R-:W3:Y:S01]  /*1130*/  LDG.E R24, desc[UR8][R18.64+0x2c] ;  /* 0x00002c0812187981 */ /* 0x000ee2000c1e1900 */
[----:B------:R-:W-:-:S03]  /*1140*/  FFMA R34, R25, R25, R34 ;  /* 0x0000001919227223 */ /* 0x000fc60000000022 */
[----:B------:R-:W3:Y:S01]  /*1150*/  LDG.E R25, desc[UR8][R22.64+0x2c] ;  /* 0x00002c0816197981 */ /* 0x000ee2000c1e1900 */
[----:B----4-:R-:W-:-:S03]  /*1160*/  FADD R31, R30, -R31 ;  /* 0x8000001f1e1f7221 */ /* 0x010fc60000000000 */
[----:B------:R-:W4:Y:S01]  /*1170*/  LDG.E R30, desc[UR8][R18.64+0x38] ;  /* 0x00003808121e7981 */ /* 0x000f22000c1e1900 */
[----:B------:R-:W-:Y:S01]  /*1180*/  FFMA R34, R31, R31, R34 ;  /* 0x0000001f1f227223 */ /* 0x000fe20000000022 */
[----:B--2---:R-:W-:Y:S02]  /*1190*/  FADD R33, R32, -R33 ;  /* 0x8000002120217221 */ /* 0x004fe40000000000 */
[----:B------:R-:W2:Y:S01]  /*11a0*/  LDG.E R32, desc[UR8][R18.64+0x34] ;  /* 0x0000340812207981 */ /* 0x000ea2000c1e1900 */
[----:B-----5:R-:W-:Y:S01]  /*11b0*/  FADD R31, R27, -R28 ;  /* 0x8000001c1b1f7221 */ /* 0x020fe20000000000 */
[----:B------:R-:W-:Y:S02]  /*11c0*/  FFMA R34, R33, R33, R34 ;  /* 0x0000002121227223 */ /* 0x000fe40000000022 */
[----:B------:R-:W5:Y:S04]  /*11d0*/  LDG.E R27, desc[UR8][R18.64+0x30] ;  /* 0x00003008121b7981 */ /* 0x000f68000c1e1900 */
[----:B------:R-:W5:Y:S01]  /*11e0*/  LDG.E R28, desc[UR8][R22.64+0x30] ;  /* 0x00003008161c7981 */ /* 0x000f62000c1e1900 */
[----:B------:R-:W-:-:S03]  /*11f0*/  FFMA R36, R31, R31, R34 ;  /* 0x0000001f1f247223 */ /* 0x000fc60000000022 */
[----:B------:R-:W2:Y:S04]  /*1200*/  LDG.E R31, desc[UR8][R22.64+0x34] ;  /* 0x00003408161f7981 */ /* 0x000ea8000c1e1900 */
[----:B------:R-:W4:Y:S04]  /*1210*/  LDG.E R33, desc[UR8][R22.64+0x38] ;  /* 0x0000380816217981 */ /* 0x000f28000c1e1900 */
[----:B------:R-:W4:Y:S01]  /*1220*/  LDG.E R34, desc[UR8][R18.64+0x3c] ;  /* 0x00003c0812227981 */ /* 0x000f22000c1e1900 */
[----:B------:R-:W-:-:S04]  /*1230*/  UIADD3 UR4, UPT, UPT, UR4, 0x10, URZ ;  /* 0x0000001004047890 */ /* 0x000fc8000fffe0ff */
[----:B------:R-:W-:Y:S01]  /*1240*/  UISETP.NE.AND UP0, UPT, UR4, URZ, UPT ;  /* 0x000000ff0400728c */ /* 0x000fe2000bf05270 */
[----:B------:R-:W-:Y:S01]  /*1250*/  IADD3 R29, PT, PT, R29, 0x10, RZ ;  /* 0x000000101d1d7810 */ /* 0x000fe20007ffe0ff */
[----:B---3--:R-:W-:-:S04]  /*1260*/  FADD R25, R24, -R25 ;  /* 0x8000001918197221 */ /* 0x008fc80000000000 */
[----:B------:R-:W-:Y:S01]  /*1270*/  FFMA R36, R25, R25, R36 ;  /* 0x0000001919247223 */ /* 0x000fe20000000024 */
[----:B-----5:R-:W-:-:S04]  /*1280*/  FADD R27, R27, -R28 ;  /* 0x8000001c1b1b7221 */ /* 0x020fc80000000000 */
[----:B------:R-:W-:Y:S01]  /*1290*/  FFMA R36, R27, R27, R36 ;  /* 0x0000001b1b247223 */ /* 0x000fe20000000024 */
[----:B--2---:R-:W-:Y:S01]  /*12a0*/  FADD R31, R32, -R31 ;  /* 0x8000001f201f7221 */ /* 0x004fe20000000000 */
[----:B----4-:R-:W-:-:S03]  /*12b0*/  FADD R33, R30, -R33 ;  /* 0x800000211e217221 */ /* 0x010fc60000000000 */
[----:B------:R-:W-:Y:S01]  /*12c0*/  FFMA R36, R31, R31, R36 ;  /* 0x0000001f1f247223 */ /* 0x000fe20000000024 */
[----:B------:R-:W-:-:S03]  /*12d0*/  FADD R35, R34, -R35 ;  /* 0x8000002322237221 */ /* 0x000fc60000000000 */
[----:B------:R-:W-:-:S04]  /*12e0*/  FFMA R36, R33, R33, R36 ;  /* 0x0000002121247223 */ /* 0x000fc80000000024 */
[----:B------:R-:W-:Y:S01]  /*12f0*/  FFMA R27, R35, R35, R36 ;  /* 0x00000023231b7223 */ /* 0x000fe20000000024 */
[----:B------:R-:W-:Y:S06]  /*1300*/  BRA.U UP0, `(.L_x_125) ;  /* 0xfffffff900e87547 */ /* 0x000fec000b83ffff */
.L_x_124:
[----:B------:R-:W-:Y:S05]  /*1310*/  @!P1 BRA `(.L_x_123) ;  /* 0x0000000400309947 */ /* 0x000fea0003800000 */
[----:B------:R-:W-:Y:S02]  /*1320*/  ISETP.GE.U32.AND P0, PT, R26, 0x7, PT ;  /* 0x000000071a00780c */ /* 0x000fe40003f06070 */
[----:B------:R-:W-:-:S11]  /*1330*/  LOP3.LUT P1, RZ, R10, 0x7, RZ, 0xc0, !PT ;  /* 0x000000070aff7812 */ /* 0x000fd6000782c0ff */
        /* <DEDUP_REMOVED lines=18> */
[----:B------:R-:W3:Y:S01]  /*1460*/  LDG.E R32, desc[UR8][R22.64+0x10] ;  /* 0x0000100816207981 */ /* 0x000ee2000c1e1900 */
[----:B-----5:R-:W-:-:S03]  /*1470*/  FADD R36, R30, -R31 ;  /* 0x8000001f1e247221 */ /* 0x020fc60000000000 */
[----:B------:R-:W4:Y:S04]  /*1480*/  LDG.E R30, desc[UR8][R22.64+0x14] ;  /* 0x00001408161e7981 */ /* 0x000f28000c1e1900 */
[----:B------:R-:W5:Y:S01]  /*1490*/  LDG.E R24, desc[UR8][R18.64+0x18] ;  /* 0x0000180812187981 */ /* 0x000f62000c1e1900 */
[----:B------:R-:W-:-:S03]  /*14a0*/  FFMA R36, R36, R36, R35 ;  /* 0x0000002424247223 */ /* 0x000fc60000000023 */
[----:B------:R-:W5:Y:S04]  /*14b0*/  LDG.E R31, desc[UR8][R22.64+0x18] ;  /* 0x00001808161f7981 */ /* 0x000f68000c1e1900 */
[----:B------:R-:W5:Y:S01]  /*14c0*/  LDG.E R35, desc[UR8][R22.64+0x1c] ;  /* 0x00001c0816237981 */ /* 0x000f62000c1e1900 */
[----:B------:R-:W-:Y:S01]  /*14d0*/  IADD3 R29, PT, PT, R29, 0x8, RZ ;  /* 0x000000081d1d7810 */ /* 0x000fe20007ffe0ff */
[----:B--2---:R-:W-:-:S04]  /*14e0*/  FADD R33, R28, -R33 ;  /* 0x800000211c217221 */ /* 0x004fc80000000000 */
[----:B------:R-:W-:Y:S01]  /*14f0*/  FFMA R36, R33, R33, R36 ;  /* 0x0000002121247223 */ /* 0x000fe20000000024 */
[----:B---3--:R-:W-:Y:S01]  /*1500*/  FADD R27, R27, -R32 ;  /* 0x800000201b1b7221 */ /* 0x008fe20000000000 */
[----:B----4-:R-:W-:-:S03]  /*1510*/  FADD R25, R25, -R30 ;  /* 0x8000001e19197221 */ /* 0x010fc60000000000 */
[----:B------:R-:W-:-:S04]  /*1520*/  FFMA R36, R27, R27, R36 ;  /* 0x0000001b1b247223 */ /* 0x000fc80000000024 */
[----:B------:R-:W-:Y:S01]  /*1530*/  FFMA R36, R25, R25, R36 ;  /* 0x0000001919247223 */ /* 0x000fe20000000024 */
[----:B-----5:R-:W-:Y:S01]  /*1540*/  FADD R31, R24, -R31 ;  /* 0x8000001f181f7221 */ /* 0x020fe20000000000 */
[----:B------:R-:W-:-:S03]  /*1550*/  FADD R35, R34, -R35 ;  /* 0x8000002322237221 */ /* 0x000fc60000000000 */
[----:B------:R-:W-:-:S04]  /*1560*/  FFMA R36, R31, R31, R36 ;  /* 0x0000001f1f247223 */ /* 0x000fc80000000024 */
[----:B------:R-:W-:-:S07]  /*1570*/  FFMA R27, R35, R35, R36 ;  /* 0x00000023231b7223 */ /* 0x000fce0000000024 */
.L_x_126:
[----:B------:R-:W-:Y:S05]  /*1580*/  @!P1 BRA `(.L_x_123) ;  /* 0x0000000000949947 */ /* 0x000fea0003800000 */
[----:B------:R-:W-:-:S13]  /*1590*/  ISETP.GE.U32.AND P0, PT, R15, 0x3, PT ;  /* 0x000000030f00780c */ /* 0x000fda0003f06070 */
[----:B------:R-:W-:-:S04]  /*15a0*/  @P0 IMAD.WIDE.U32 R24, R29, 0x4, R20 ;  /* 0x000000041d180825 */ /* 0x000fc800078e0014 */
[C---:B------:R-:W-:Y:S01]  /*15b0*/  @P0 IMAD.WIDE.U32 R18, R29.reuse, 0x4, R16 ;  /* 0x000000041d120825 */ /* 0x040fe200078e0010 */
[----:B------:R-:W3:Y:S04]  /*15c0*/  @P0 LDG.E R31, desc[UR8][R24.64] ;  /* 0x00000008181f0981 */ /* 0x000ee8000c1e1900 */
[----:B------:R-:W3:Y:S01]  /*15d0*/  @P0 LDG.E R28, desc[UR8][R18.64] ;  /* 0x00000008121c0981 */ /* 0x000ee2000c1e1900 */
[----:B------:R-:W-:-:S03]  /*15e0*/  @P0 IADD3 R29, PT, PT, R29, 0x4, RZ ;  /* 0x000000041d1d0810 */ /* 0x000fc60007ffe0ff */
[----:B------:R-:W4:Y:S04]  /*15f0*/  @P0 LDG.E R33, desc[UR8][R24.64+0x4] ;  /* 0x0000040818210981 */ /* 0x000f28000c1e1900 */
[----:B------:R-:W4:Y:S01]  /*1600*/  @P0 LDG.E R32, desc[UR8][R18.64+0x4] ;  /* 0x0000040812200981 */ /* 0x000f22000c1e1900 */
[----:B------:R-:W-:-:S03]  /*1610*/  IMAD.WIDE.U32 R20, R29, 0x4, R20 ;  /* 0x000000041d147825 */ /* 0x000fc600078e0014 */
[----:B------:R-:W5:Y:S01]  /*1620*/  @P0 LDG.E R30, desc[UR8][R24.64+0x8] ;  /* 0x00000808181e0981 */ /* 0x000f62000c1e1900 */
[----:B------:R-:W-:-:S03]  /*1630*/  IMAD.WIDE.U32 R22, R29, 0x4, R16 ;  /* 0x000000041d167825 */ /* 0x000fc600078e0010 */
[----:B------:R-:W5:Y:S04]  /*1640*/  @P0 LDG.E R35, desc[UR8][R18.64+0x8] ;  /* 0x0000080812230981 */ /* 0x000f68000c1e1900 */
[----:B------:R-:W2:Y:S04]  /*1650*/  @P0 LDG.E R34, desc[UR8][R24.64+0xc] ;  /* 0x00000c0818220981 */ /* 0x000ea8000c1e1900 */
[----:B------:R-:W2:Y:S04]  /*1660*/  @P0 LDG.E R29, desc[UR8][R18.64+0xc] ;  /* 0x00000c08121d0981 */ /* 0x000ea8000c1e1900 */
[----:B------:R-:W2:Y:S04]  /*1670*/  LDG.E R37, desc[UR8][R20.64] ;  /* 0x0000000814257981 */ /* 0x000ea8000c1e1900 */
[----:B------:R-:W2:Y:S01]  /*1680*/  LDG.E R36, desc[UR8][R22.64] ;  /* 0x0000000816247981 */ /* 0x000ea2000c1e1900 */
[----:B------:R-:W-:Y:S01]  /*1690*/  ISETP.NE.AND P1, PT, R6, 0x1, PT ;  /* 0x000000010600780c */ /* 0x000fe20003f25270 */
[----:B---3--:R-:W-:-:S04]  /*16a0*/  @P0 FADD R28, R31, -R28 ;  /* 0x8000001c1f1c0221 */ /* 0x008fc80000000000 */
[----:B------:R-:W-:Y:S01]  /*16b0*/  @P0 FFMA R28, R28, R28, R27 ;  /* 0x0000001c1c1c0223 */ /* 0x000fe2000000001b */
[----:B----4-:R-:W-:-:S04]  /*16c0*/  @P0 FADD R33, R33, -R32 ;  /* 0x8000002021210221 */ /* 0x010fc80000000000 */
[----:B------:R-:W-:Y:S01]  /*16d0*/  @P0 FFMA R28, R33, R33, R28 ;  /* 0x00000021211c0223 */ /* 0x000fe2000000001c */
[----:B-----5:R-:W-:-:S04]  /*16e0*/  @P0 FADD R35, R30, -R35 ;  /* 0x800000231e230221 */ /* 0x020fc80000000000 */
[----:B------:R-:W-:Y:S01]  /*16f0*/  @P0 FFMA R28, R35, R35, R28 ;  /* 0x00000023231c0223 */ /* 0x000fe2000000001c */
[----:B--2---:R-:W-:-:S04]  /*1700*/  @P0 FADD R29, R34, -R29 ;  /* 0x8000001d221d0221 */ /* 0x004fc80000000000 */
[----:B------:R-:W-:Y:S01]  /*1710*/  @P0 FFMA R27, R29, R29, R28 ;  /* 0x0000001d1d1b0223 */ /* 0x000fe2000000001c */
[----:B------:R-:W-:-:S04]  /*1720*/  FADD R36, R37, -R36 ;  /* 0x8000002425247221 */ /* 0x000fc80000000000 */
        /* <DEDUP_REMOVED lines=11> */
.L_x_123:
[----:B------:R-:W-:Y:S01]  /*17e0*/  IADD3 R18, PT, PT, R27, -0xd000000, RZ ;  /* 0xf30000001b127810 */ /* 0x000fe20007ffe0ff */
[----:B------:R0:W1:Y:S01]  /*17f0*/  MUFU.RSQ R20, R27 ;  /* 0x0000001b00147308 */ /* 0x0000620000001400 */
[----:B------:R-:W-:Y:S02]  /*1800*/  BSSY.RECONVERGENT B1, `(.L_x_127) ;  /* 0x000000b000017945 */ /* 0x000fe40003800200 */
[----:B------:R-:W-:-:S13]  /*1810*/  ISETP.GT.U32.AND P0, PT, R18, 0x727fffff, PT ;  /* 0x727fffff1200780c */ /* 0x000fda0003f04070 */
[----:B0-----:R-:W-:Y:S05]  /*1820*/  @!P0 BRA `(.L_x_128) ;  /* 0x0000000000108947 */ /* 0x001fea0003800000 */
[----:B------:R-:W-:-:S07]  /*1830*/  MOV R28, 0x1850 ;  /* 0x00001850001c7802 */ /* 0x000fce0000000f00 */
[----:B-12---:R-:W-:Y:S05]  /*1840*/  CALL.REL.NOINC `($__internal_1_$__cuda_sm20_sqrt_rn_f32_slowpath) ;  /* 0x0000001000207944 */ /* 0x006fea0003c00000 */
[----:B------:R-:W-:Y:S01]  /*1850*/  MOV R18, R20 ;  /* 0x0000001400127202 */ /* 0x000fe20000000f00 */
[----:B------:R-:W-:Y:S06]  /*1860*/  BRA `(.L_x_129) ;  /* 0x0000000000107947 */ /* 0x000fec0003800000 */
.L_x_128:
[C---:B-1----:R-:W-:Y:S01]  /*1870*/  FMUL.FTZ R18, R20.reuse, R27 ;  /* 0x0000001b14127220 */ /* 0x042fe20000410000 */
[----:B------:R-:W-:-:S03]  /*1880*/  FMUL.FTZ R19, R20, 0.5 ;  /* 0x3f00000014137820 */ /* 0x000fc60000410000 */
[----:B------:R-:W-:-:S04]  /*1890*/  FFMA R27, -R18, R18, R27 ;  /* 0x00000012121b7223 */ /* 0x000fc8000000011b */
[----:B------:R-:W-:-:S07]  /*18a0*/  FFMA R18, R27, R19, R18 ;  /* 0x000000131b127223 */ /* 0x000fce0000000012 */
.L_x_129:
[----:B------:R-:W-:Y:S05]  /*18b0*/  BSYNC.RECONVERGENT B1 ;  /* 0x0000000000017941 */ /* 0x000fea0003800200 */
.L_x_127:
[----:B------:R-:W0:Y:S01]  /*18c0*/  LDCU UR4, c[0x0][0x3b4] ;  /* 0x00007680ff0477ac */ /* 0x000e220008000800 */
[----:B------:R-:W1:Y:S01]  /*18d0*/  MUFU.RCP R19, R2 ;  /* 0x0000000200137308 */ /* 0x000e620000001000 */
[----:B------:R-:W-:Y:S01]  /*18e0*/  BSSY.RECONVERGENT B1, `(.L_x_130) ;  /* 0x000000c000017945 */ /* 0x000fe20003800200 */
[----:B0-----:R-:W-:Y:S01]  /*18f0*/  FADD R18, R18, -UR4 ;  /* 0x8000000412127e21 */ /* 0x001fe20008000000 */
[----:B-1----:R-:W-:-:S05]  /*1900*/  FFMA R20, R19, -R2, 1 ;  /* 0x3f80000013147423 */ /* 0x002fca0000000802 */
[----:B------:R-:W0:Y:S01]  /*1910*/  FCHK P0, R18, R2 ;  /* 0x0000000212007302 */ /* 0x000e220000000000 */
[----:B------:R-:W-:-:S04]  /*1920*/  FFMA R19, R19, R20, R19 ;  /* 0x0000001413137223 */ /* 0x000fc80000000013 */
[----:B------:R-:W-:-:S04]  /*1930*/  FFMA R21, R18, R19, RZ ;  /* 0x0000001312157223 */ /* 0x000fc800000000ff */
[----:B------:R-:W-:-:S04]  /*1940*/  FFMA R20, R21, -R2, R18 ;  /* 0x8000000215147223 */ /* 0x000fc80000000012 */
[----:B------:R-:W-:Y:S01]  /*1950*/  FFMA R19, R19, R20, R21 ;  /* 0x0000001413137223 */ /* 0x000fe20000000015 */
[----:B0-----:R-:W-:Y:S06]  /*1960*/  @!P0 BRA `(.L_x_131) ;  /* 0x00000000000c8947 */ /* 0x001fec0003800000 */
[----:B------:R-:W-:-:S07]  /*1970*/  MOV R21, 0x1990 ;  /* 0x0000199000157802 */ /* 0x000fce0000000f00 */
[----:B--2---:R-:W-:Y:S05]  /*1980*/  CALL.REL.NOINC `($__internal_2_$__cuda_sm3x_div_rn_noftz_f32_slowpath) ;  /* 0x00000010002c7944 */ /* 0x004fea0003c00000 */
[----:B------:R-:W-:-:S07]  /*1990*/  MOV R19, R20 ;  /* 0x0000001400137202 */ /* 0x000fce0000000f00 */
.L_x_131:
[----:B------:R-:W-:Y:S05]  /*19a0*/  BSYNC.RECONVERGENT B1 ;  /* 0x0000000000017941 */ /* 0x000fea0003800200 */
.L_x_130:
[----:B------:R-:W0:Y:S01]  /*19b0*/  S2UR UR6, SR_CgaCtaId ;  /* 0x00000000000679c3 */ /* 0x000e220000008800 */
[----:B------:R-:W1:Y:S01]  /*19c0*/  F2I.TRUNC.NTZ R19, R19 ;  /* 0x0000001300137305 */ /* 0x000e62000020f100 */
[----:B------:R-:W-:Y:S01]  /*19d0*/  UMOV UR4, 0x400 ;  /* 0x0000040000047882 */ /* 0x000fe20000000000 */
[----:B-1----:R-:W-:Y:S01]  /*19e0*/  VIMNMX.RELU R18, PT, PT, R19, 0x63, PT ;  /* 0x0000006313127848 */ /* 0x002fe20003fe1100 */
[----:B0-----:R-:W-:-:S06]  /*19f0*/  ULEA UR4, UR6, UR4, 0x18 ;  /* 0x0000000406047291 */ /* 0x001fcc000f8ec0ff */
[----:B------:R-:W-:-:S05]  /*1a00*/  LEA R18, R18, UR4, 0x2 ;  /* 0x0000000412127c11 */ /* 0x000fca000f8e10ff */
[----:B------:R0:W-:Y:S02]  /*1a10*/  ATOMS.POPC.INC.32 RZ, [R18+URZ] ;  /* 0x0000000012ff7f8c */ /* 0x0001e4000d8000ff */
.L_x_118:
[----:B------:R-:W-:Y:S05]  /*1a20*/  BSYNC.RECONVERGENT B0 ;  /* 0x0000000000007941 */ /* 0x000fea0003800200 */
.L_x_117:
[----:B------:R-:W1:Y:S01]  /*1a30*/  LDCU UR4, c[0x0][0x3a8] ;  /* 0x00007500ff0477ac */ /* 0x000e620008000800 */
[----:B--2---:R-:W-:-:S04]  /*1a40*/  IADD3 R11, PT, PT, R4, R11, RZ ;  /* 0x0000000b040b7210 */ /* 0x004fc80007ffe0ff */
[----:B-1----:R-:W-:-:S13]  /*1a50*/  ISETP.GE.AND P0, PT, R11, UR4, PT ;  /* 0x000000040b007c0c */ /* 0x002fda000bf06270 */
[----:B------:R-:W-:Y:S05]  /*1a60*/  @!P0 BRA `(.L_x_132) ;  /* 0xffffffe800748947 */ /* 0x000fea000383ffff */
[----:B------:R-:W-:Y:S05]  /*1a70*/  BRA `(.L_x_115) ;  /* 0x0000000c005c7947 */ /* 0x000fea0003800000 */
.L_x_116:
[C---:B------:R-:W-:Y:S02]  /*1a80*/  LOP3.LUT R23, R19.reuse, 0xf, RZ, 0xc0, !PT ;  /* 0x0000000f13177812 */ /* 0x040fe400078ec0ff */
[C---:B------:R-:W-:Y:S02]  /*1a90*/  LOP3.LUT R24, R19.reuse, 0x7, RZ, 0xc0, !PT ;  /* 0x0000000713187812 */ /* 0x040fe400078ec0ff */
[----:B------:R-:W-:Y:S02]  /*1aa0*/  LOP3.LUT R8, R19, 0x3, RZ, 0xc0, !PT ;  /* 0x0000000313087812 */ /* 0x000fe400078ec0ff */
[----:B------:R-:W-:Y:S02]  /*1ab0*/  MOV R9, R3 ;  /* 0x0000000300097202 */ /* 0x000fe40000000f00 */
[----:B------:R-:W-:Y:S02]  /*1ac0*/  IADD3 R25, PT, PT, R23, -0x1, RZ ;  /* 0xffffffff17197810 */ /* 0x000fe40007ffe0ff */
[----:B------:R-:W-:-:S07]  /*1ad0*/  IADD3 R26, PT, PT, R24, -0x1, RZ ;  /* 0xffffffff181a7810 */ /* 0x000fce0007ffe0ff */
.L_x_144:
[----:B0-----:R-:W0:Y:S02]  /*1ae0*/  LDC.64 R6, c[0x0][0x390] ;  /* 0x0000e400ff067b82 */ /* 0x001e240000000a00 */
[----:B0-----:R-:W-:-:S06]  /*1af0*/  IMAD.WIDE R6, R9, 0x4, R6 ;  /* 0x0000000409067825 */ /* 0x001fcc00078e0206 */
[----:B------:R-:W3:Y:S01]  /*1b00*/  LDG.E R7, desc[UR8][R6.64] ;  /* 0x0000000806077981 */ /* 0x000ee2000c1e1900 */
[----:B------:R-:W-:Y:S05]  /*1b10*/  YIELD ;  /* 0x0000000000007946 */ /* 0x000fea0003800000 */
[----:B------:R-:W-:Y:S01]  /*1b20*/  BSSY.RECONVERGENT B0, `(.L_x_133) ;  /* 0x00000c9000007945 */ /* 0x000fe20003800200 */
[----:B---3--:R-:W-:-:S13]  /*1b30*/  ISETP.NE.AND P0, PT, R7, R0, PT ;  /* 0x000000000700720c */ /* 0x008fda0003f05270 */
[----:B------:R-:W-:Y:S05]  /*1b40*/  @P0 BRA `(.L_x_134) ;  /* 0x0000000c00180947 */ /* 0x000fea0003800000 */
[----:B------:R-:W-:Y:S01]  /*1b50*/  UISETP.GE.AND UP0, UPT, UR7, 0x1, UPT ;  /* 0x000000010700788c */ /* 0x000fe2000bf06270 */
[----:B------:R-:W-:-:S08]  /*1b60*/  HFMA2 R27, -RZ, RZ, 0, 0 ;  /* 0x00000000ff1b7431 */ /* 0x000fd000000001ff */
[----:B------:R-:W-:Y:S05]  /*1b70*/  BRA.U !UP0, `(.L_x_135) ;  /* 0x00000009088c7547 */ /* 0x000fea000b800000 */
[----:B------:R-:W-:Y:S02]  /*1b80*/  UISETP.GE.U32.AND UP0, UPT, UR7, 0x10, UPT ;  /* 0x000000100700788c */ /* 0x000fe4000bf06070 */
[----:B------:R-:W-:Y:S01]  /*1b90*/  IMAD R11, R9, UR7, RZ ;  /* 0x00000007090b7c24 */ /* 0x000fe2000f8e02ff */
[----:B------:R-:W-:Y:S02]  /*1ba0*/  ISETP.NE.AND P0, PT, R23, RZ, PT ;  /* 0x000000ff1700720c */ /* 0x000fe40003f05270 */
[----:B------:R-:W-:Y:S02]  /*1bb0*/  MOV R27, RZ ;  /* 0x000000ff001b7202 */ /* 0x000fe40000000f00 */
[----:B------:R-:W-:Y:S02]  /*1bc0*/  MOV R5, RZ ;  /* 0x000000ff00057202 */ /* 0x000fe40000000f00 */
[----:B------:R-:W-:Y:S01]  /*1bd0*/  SHF.R.S32.HI R10, RZ, 0x1f, R11 ;  /* 0x0000001fff0a7819 */ /* 0x000fe2000001140b */
[----:B------:R-:W-:Y:S06]  /*1be0*/  BRA.U !UP0, `(.L_x_136) ;  /* 0x00000005080c7547 */ /* 0x000fec000b800000 */
[C---:B------:R-:W-:Y:S01]  /*1bf0*/  LEA R6, P1, R11.reuse, UR10, 0x2 ;  /* 0x0000000a0b067c11 */ /* 0x040fe2000f8210ff */
[----:B------:R-:W3:Y:S03]  /*1c00*/  LDG.E R14, desc[UR8][R16.64] ;  /* 0x00000008100e7981 */ /* 0x000ee6000c1e1900 */
[----:B------:R-:W-:Y:S01]  /*1c10*/  LEA.HI.X R7, R11, UR11, R10, 0x2, P1 ;  /* 0x0000000b0b077c11 */ /* 0x000fe200088f140a */
[----:B------:R-:W4:Y:S04]  /*1c20*/  LDG.E R18, desc[UR8][R16.64+0x4] ;  /* 0x0000040810127981 */ /* 0x000f28000c1e1900 */
[----:B------:R-:W3:Y:S04]  /*1c30*/  LDG.E R5, desc[UR8][R6.64] ;  /* 0x0000000806057981 */ /* 0x000ee8000c1e1900 */
[----:B------:R-:W4:Y:S04]  /*1c40*/  LDG.E R15, desc[UR8][R6.64+0x4] ;  /* 0x00000408060f7981 */ /* 0x000f28000c1e1900 */
[----:B------:R-:W5:Y:S04]  /*1c50*/  LDG.E R31, desc[UR8][R16.64+0x8] ;  /* 0x00000808101f7981 */ /* 0x000f68000c1e1900 */
[----:B------:R-:W5:Y:S04]  /*1c60*/  LDG.E R30, desc[UR8][R6.64+0x8] ;  /* 0x00000808061e7981 */ /* 0x000f68000c1e1900 */
[----:B------:R-:W2:Y:S04]  /*1c70*/  LDG.E R19, desc[UR8][R16.64+0xc] ;  /* 0x00000c0810137981 */ /* 0x000ea8000c1e1900 */
        /* <DEDUP_REMOVED lines=11> */
[----:B------:R-:W2:Y:S01]  /*1d30*/  LDG.E R35, desc[UR8][R16.64+0x3c] ;  /* 0x00003c0810237981 */ /* 0x000ea2000c1e1900 */
[----:B---3--:R-:W-:-:S03]  /*1d40*/  FADD R5, R5, -R14 ;  /* 0x8000000e05057221 */ /* 0x008fc60000000000 */
[----:B------:R-:W3:Y:S01]  /*1d50*/  LDG.E R14, desc[UR8][R16.64+0x1c] ;  /* 0x00001c08100e7981 */ /* 0x000ee2000c1e1900 */
[----:B----4-:R-:W-:Y:S01]  /*1d60*/  FADD R18, R15, -R18 ;  /* 0x800000120f127221 */ /* 0x010fe20000000000 */
[----:B------:R-:W-:Y:S02]  /*1d70*/  FFMA R15, R5, R5, RZ ;  /* 0x00000005050f7223 */ /* 0x000fe400000000ff */
[----:B------:R-:W3:Y:S02]  /*1d80*/  LDG.E R5, desc[UR8][R6.64+0x1c] ;  /* 0x00001c0806057981 */ /* 0x000ee4000c1e1900 */
[----:B------:R-:W-:Y:S02]  /*1d90*/  FFMA R29, R18, R18, R15 ;  /* 0x00000012121d7223 */ /* 0x000fe4000000000f */
[----:B------:R-:W4:Y:S01]  /*1da0*/  LDG.E R18, desc[UR8][R16.64+0x20] ;  /* 0x0000200810127981 */ /* 0x000f22000c1e1900 */
[----:B-----5:R-:W-:-:S03]  /*1db0*/  FADD R30, R30, -R31 ;  /* 0x8000001f1e1e7221 */ /* 0x020fc60000000000 */
[----:B------:R-:W4:Y:S01]  /*1dc0*/  LDG.E R15, desc[UR8][R6.64+0x20] ;  /* 0x00002008060f7981 */ /* 0x000f22000c1e1900 */
[----:B------:R-:W-:-:S03]  /*1dd0*/  FFMA R29, R30, R30, R29 ;  /* 0x0000001e1e1d7223 */ /* 0x000fc6000000001d */
[----:B------:R-:W5:Y:S01]  /*1de0*/  LDG.E R31, desc[UR8][R6.64+0x34] ;  /* 0x00003408061f7981 */ /* 0x000f62000c1e1900 */
[----:B--2---:R-:W-:-:S03]  /*1df0*/  FADD R30, R20, -R19 ;  /* 0x80000013141e7221 */ /* 0x004fc60000000000 */
[----:B------:R-:W2:Y:S01]  /*1e00*/  LDG.E R19, desc[UR8][R16.64+0x24] ;  /* 0x0000240810137981 */ /* 0x000ea2000c1e1900 */
[----:B------:R-:W-:-:S03]  /*1e10*/  FFMA R29, R30, R30, R29 ;  /* 0x0000001e1e1d7223 */ /* 0x000fc6000000001d */
[----:B------:R-:W2:Y:S01]  /*1e20*/  LDG.E R20, desc[UR8][R6.64+0x24] ;  /* 0x0000240806147981 */ /* 0x000ea2000c1e1900 */
[----:B------:R-:W-:-:S03]  /*1e30*/  FADD R30, R21, -R22 ;  /* 0x80000016151e7221 */ /* 0x000fc60000000000 */
[----:B------:R-:W5:Y:S01]  /*1e40*/  LDG.E R21, desc[UR8][R16.64+0x28] ;  /* 0x0000280810157981 */ /* 0x000f62000c1e1900 */
[----:B------:R-:W-:-:S03]  /*1e50*/  FFMA R29, R30, R30, R29 ;  /* 0x0000001e1e1d7223 */ /* 0x000fc6000000001d */
[----:B------:R-:W5:Y:S01]  /*1e60*/  LDG.E R22, desc[UR8][R6.64+0x28] ;  /* 0x0000280806167981 */ /* 0x000f62000c1e1900 */
[----:B------:R-:W-:-:S03]  /*1e70*/  FADD R30, R28, -R27 ;  /* 0x8000001b1c1e7221 */ /* 0x000fc60000000000 */
[----:B------:R-:W5:Y:S04]  /*1e80*/  LDG.E R27, desc[UR8][R16.64+0x2c] ;  /* 0x00002c08101b7981 */ /* 0x000f68000c1e1900 */
[----:B------:R-:W5:Y:S01]  /*1e90*/  LDG.E R28, desc[UR8][R6.64+0x2c] ;  /* 0x00002c08061c7981 */ /* 0x000f62000c1e1900 */
[----:B------:R-:W-:Y:S01]  /*1ea0*/  FFMA R29, R30, R30, R29 ;  /* 0x0000001e1e1d7223 */ /* 0x000fe2000000001d */
[----:B------:R-:W-:Y:S02]  /*1eb0*/  FADD R12, R12, -R13 ;  /* 0x8000000d0c0c7221 */ /* 0x000fe40000000000 */
[----:B------:R-:W5:Y:S04]  /*1ec0*/  LDG.E R30, desc[UR8][R6.64+0x38] ;  /* 0x00003808061e7981 */ /* 0x000f68000c1e1900 */
[----:B------:R-:W5:Y:S01]  /*1ed0*/  LDG.E R13, desc[UR8][R16.64+0x38] ;  /* 0x00003808100d7981 */ /* 0x000f62000c1e1900 */
[----:B------:R-:W-:Y:S01]  /*1ee0*/  FFMA R29, R12, R12, R29 ;  /* 0x0000000c0c1d7223 */ /* 0x000fe2000000001d */
[----:B------:R-:W-:Y:S01]  /*1ef0*/  FADD R32, R33, -R32 ;  /* 0x8000002021207221 */ /* 0x000fe20000000000 */
[----:B------:R-:W-:Y:S01]  /*1f00*/  FADD R34, R34, -R35 ;  /* 0x8000002322227221 */ /* 0x000fe20000000000 */
[----:B---3--:R-:W-:-:S04]  /*1f10*/  FADD R14, R5, -R14 ;  /* 0x8000000e050e7221 */ /* 0x008fc80000000000 */
[----:B------:R-:W-:Y:S01]  /*1f20*/  FFMA R29, R14, R14, R29 ;  /* 0x0000000e0e1d7223 */ /* 0x000fe2000000001d */
[----:B----4-:R-:W-:-:S04]  /*1f30*/  FADD R18, R15, -R18 ;  /* 0x800000120f127221 */ /* 0x010fc80000000000 */
[----:B------:R-:W-:Y:S01]  /*1f40*/  FFMA R29, R18, R18, R29 ;  /* 0x00000012121d7223 */ /* 0x000fe2000000001d */
[----:B--2---:R-:W-:-:S04]  /*1f50*/  FADD R20, R20, -R19 ;  /* 0x8000001314147221 */ /* 0x004fc80000000000 */
[----:B------:R-:W-:Y:S01]  /*1f60*/  FFMA R29, R20, R20, R29 ;  /* 0x00000014141d7223 */ /* 0x000fe2000000001d */
[----:B-----5:R-:W-:-:S04]  /*1f70*/  FADD R22, R22, -R21 ;  /* 0x8000001516167221 */ /* 0x020fc80000000000 */
[----:B------:R-:W-:Y:S01]  /*1f80*/  FFMA R29, R22, R22, R29 ;  /* 0x00000016161d7223 */ /* 0x000fe2000000001d */
[----:B------:R-:W-:-:S04]  /*1f90*/  FADD R28, R28, -R27 ;  /* 0x8000001b1c1c7221 */ /* 0x000fc80000000000 */
[----:B------:R-:W-:Y:S01]  /*1fa0*/  FFMA R29, R28, R28, R29 ;  /* 0x0000001c1c1d7223 */ /* 0x000fe2000000001d */
[----:B------:R-:W-:-:S03]  /*1fb0*/  FADD R36, R31, -R36 ;  /* 0x800000241f247221 */ /* 0x000fc60000000000 */
[----:B------:R-:W-:Y:S01]  /*1fc0*/  FFMA R29, R32, R32, R29 ;  /* 0x00000020201d7223 */ /* 0x000fe2000000001d */
[----:B------:R-:W-:-:S03]  /*1fd0*/  FADD R30, R30, -R13 ;  /* 0x8000000d1e1e7221 */ /* 0x000fc60000000000 */
[----:B------:R-:W-:-:S04]  /*1fe0*/  FFMA R29, R36, R36, R29 ;  /* 0x00000024241d7223 */ /* 0x000fc8000000001d */
[----:B------:R-:W-:Y:S01]  /*1ff0*/  FFMA R29, R30, R30, R29 ;  /* 0x0000001e1e1d7223 */ /* 0x000fe2000000001d */
[----:B------:R-:W-:-:S03]  /*2000*/  MOV R5, 0x10 ;  /* 0x0000001000057802 */ /* 0x000fc60000000f00 */
[----:B------:R-:W-:-:S07]  /*2010*/  FFMA R27, R34, R34, R29 ;  /* 0x00000022221b7223 */ /* 0x000fce000000001d */
.L_x_136:
[----:B------:R-:W-:Y:S05]  /*2020*/  @!P0 BRA `(.L_x_135) ;  /* 0x0000000400608947 */ /* 0x000fea0003800000 */
[----:B------:R-:W-:Y:S02]  /*2030*/  ISETP.GE.U32.AND P1, PT, R25, 0x7, PT ;  /* 0x000000071900780c */ /* 0x000fe40003f26070 */
[----:B------:R-:W-:-:S11]  /*2040*/  ISETP.NE.AND P0, PT, R24, RZ, PT ;  /* 0x000000ff1800720c */ /* 0x000fd60003f05270 */
[----:B------:R-:W-:Y:S05]  /*2050*/  @!P1 BRA `(.L_x_137) ;  /* 0x0000000000989947 */ /* 0x000fea0003800000 */
[----:B------:R-:W-:Y:S01]  /*2060*/  IADD3 R13, P1, PT, R11, R5, RZ ;  /* 0x000000050b0d7210 */ /* 0x000fe20007f3e0ff */
[----:B------:R-:W-:-:S03]  /*2070*/  IMAD.WIDE.U32 R6, R5, 0x4, R16 ;  /* 0x0000000405067825 */ /* 0x000fc600078e0010 */
[----:B------:R-:W-:Y:S02]  /*2080*/  IADD3.X R14, PT, PT, RZ, R10, RZ, P1, !PT ;  /* 0x0000000aff0e7210 */ /* 0x000fe40000ffe4ff */
        /* <DEDUP_REMOVED lines=18> */
[----:B------:R-:W-:Y:S01]  /*21b0*/  IADD3 R5, PT, PT, R5, 0x8, RZ ;  /* 0x0000000805057810 */ /* 0x000fe20007ffe0ff */
[----:B---3--:R-:W-:-:S04]  /*21c0*/  FADD R34, R34, -R37 ;  /* 0x8000002522227221 */ /* 0x008fc80000000000 */
[----:B------:R-:W-:Y:S01]  /*21d0*/  FFMA R27, R34, R34, R27 ;  /* 0x00000022221b7223 */ /* 0x000fe2000000001b */
[----:B----4-:R-:W-:-:S04]  /*21e0*/  FADD R30, R30, -R31 ;  /* 0x8000001f1e1e7221 */ /* 0x010fc80000000000 */
[----:B------:R-:W-:Y:S01]  /*21f0*/  FFMA R27, R30, R30, R27 ;  /* 0x0000001e1e1b7223 */ /* 0x000fe2000000001b */
[----:B-----5:R-:W-:-:S04]  /*2200*/  FADD R28, R29, -R28 ;  /* 0x8000001c1d1c7221 */ /* 0x020fc80000000000 */
[----:B------:R-:W-:Y:S01]  /*2210*/  FFMA R27, R28, R28, R27 ;  /* 0x0000001c1c1b7223 */ /* 0x000fe2000000001b */
[----:B--2---:R-:W-:-:S04]  /*2220*/  FADD R22, R22, -R21 ;  /* 0x8000001516167221 */ /* 0x004fc80000000000 */
[----:B------:R-:W-:Y:S01]  /*2230*/  FFMA R27, R22, R22, R27 ;  /* 0x00000016161b7223 */ /* 0x000fe2000000001b */
[----:B------:R-:W-:-:S04]  /*2240*/  FADD R20, R20, -R19 ;  /* 0x8000001314147221 */ /* 0x000fc80000000000 */
[----:B------:R-:W-:Y:S01]  /*2250*/  FFMA R27, R20, R20, R27 ;  /* 0x00000014141b7223 */ /* 0x000fe2000000001b */
[----:B------:R-:W-:-:S04]  /*2260*/  FADD R18, R18, -R15 ;  /* 0x8000000f12127221 */ /* 0x000fc80000000000 */
[----:B------:R-:W-:Y:S01]  /*2270*/  FFMA R27, R18, R18, R27 ;  /* 0x00000012121b7223 */ /* 0x000fe2000000001b */
[----:B------:R-:W-:-:S04]  /*2280*/  FADD R14, R33, -R14 ;  /* 0x8000000e210e7221 */ /* 0x000fc80000000000 */
[----:B------:R-:W-:Y:S01]  /*2290*/  FFMA R27, R14, R14, R27 ;  /* 0x0000000e0e1b7223 */ /* 0x000fe2000000001b */
[----:B------:R-:W-:-:S04]  /*22a0*/  FADD R32, R35, -R32 ;  /* 0x8000002023207221 */ /* 0x000fc80000000000 */
[----:B------:R-:W-:-:S07]  /*22b0*/  FFMA R27, R32, R32, R27 ;  /* 0x00000020201b7223 */ /* 0x000fce000000001b */
.L_x_137:
        /* <DEDUP_REMOVED lines=26> */
.L_x_138:
[----:B------:R-:W-:Y:S05]  /*2460*/  @!P0 BRA `(.L_x_135) ;  /* 0x0000000000508947 */ /* 0x000fea0003800000 */
[----:B------:R-:W-:-:S04]  /*2470*/  IADD3 R7, P0, PT, R11, R5, RZ ;  /* 0x000000050b077210 */ /* 0x000fc80007f1e0ff */
[----:B------:R-:W-:Y:S01]  /*2480*/  IADD3.X R12, PT, PT, RZ, R10, RZ, P0, !PT ;  /* 0x0000000aff0c7210 */ /* 0x000fe200007fe4ff */
[----:B------:R-:W-:Y:S01]  /*2490*/  IMAD.WIDE.U32 R10, R5, 0x4, R16 ;  /* 0x00000004050a7825 */ /* 0x000fe200078e0010 */
[----:B------:R-:W-:-:S04]  /*24a0*/  LEA R6, P0, R7, UR10, 0x2 ;  /* 0x0000000a07067c11 */ /* 0x000fc8000f8010ff */
[----:B------:R-:W-:Y:S02]  /*24b0*/  LEA.HI.X R7, R7, UR11, R12, 0x2, P0 ;  /* 0x0000000b07077c11 */ /* 0x000fe400080f140c */
[----:B------:R-:W3:Y:S04]  /*24c0*/  LDG.E R12, desc[UR8][R10.64] ;  /* 0x000000080a0c7981 */ /* 0x000ee8000c1e1900 */
[----:B------:R-:W3:Y:S01]  /*24d0*/  LDG.E R5, desc[UR8][R6.64] ;  /* 0x0000000806057981 */ /* 0x000ee2000c1e1900 */
[----:B------:R-:W-:Y:S01]  /*24e0*/  ISETP.NE.AND P0, PT, R8, 0x1, PT ;  /* 0x000000010800780c */ /* 0x000fe20003f05270 */
[----:B---3--:R-:W-:-:S04]  /*24f0*/  FADD R12, R5, -R12 ;  /* 0x8000000c050c7221 */ /* 0x008fc80000000000 */
[----:B------:R-:W-:-:S08]  /*2500*/  FFMA R27, R12, R12, R27 ;  /* 0x0000000c0c1b7223 */ /* 0x000fd0000000001b */
[----:B------:R-:W-:Y:S05]  /*2510*/  @!P0 BRA `(.L_x_135) ;  /* 0x0000000000248947 */ /* 0x000fea0003800000 */
[----:B------:R-:W-:Y:S01]  /*2520*/  ISETP.NE.AND P0, PT, R8, 0x2, PT ;  /* 0x000000020800780c */ /* 0x000fe20003f05270 */
[----:B------:R-:W3:Y:S04]  /*2530*/  LDG.E R5, desc[UR8][R6.64+0x4] ;  /* 0x0000040806057981 */ /* 0x000ee8000c1e1900 */
[----:B------:R-:W3:Y:S08]  /*2540*/  LDG.E R12, desc[UR8][R10.64+0x4] ;  /* 0x000004080a0c7981 */ /* 0x000ef0000c1e1900 */
[----:B------:R-:W4:Y:S04]  /*2550*/  @P0 LDG.E R13, desc[UR8][R6.64+0x8] ;  /* 0x00000808060d0981 */ /* 0x000f28000c1e1900 */
[----:B------:R-:W4:Y:S01]  /*2560*/  @P0 LDG.E R14, desc[UR8][R10.64+0x8] ;  /* 0x000008080a0e0981 */ /* 0x000f22000c1e1900 */
[----:B---3--:R-:W-:-:S04]  /*2570*/  FADD R12, R5, -R12 ;  /* 0x8000000c050c7221 */ /* 0x008fc80000000000 */
[----:B------:R-:W-:Y:S01]  /*2580*/  FFMA R27, R12, R12, R27 ;  /* 0x0000000c0c1b7223 */ /* 0x000fe2000000001b */
[----:B----4-:R-:W-:-:S04]  /*2590*/  @P0 FADD R14, R13, -R14 ;  /* 0x8000000e0d0e0221 */ /* 0x010fc80000000000 */
[----:B------:R-:W-:-:S07]  /*25a0*/  @P0 FFMA R27, R14, R14, R27 ;  /* 0x0000000e0e1b0223 */ /* 0x000fce000000001b */
.L_x_135:
        /* <DEDUP_REMOVED lines=9> */
.L_x_140:
[C---:B-1----:R-:W-:Y:S01]  /*2640*/  FMUL.FTZ R6, R10.reuse, R27 ;  /* 0x0000001b0a067220 */ /* 0x042fe20000410000 */
[----:B------:R-:W-:-:S03]  /*2650*/  FMUL.FTZ R7, R10, 0.5 ;  /* 0x3f0000000a077820 */ /* 0x000fc60000410000 */
[----:B------:R-:W-:-:S04]  /*2660*/  FFMA R5, -R6, R6, R27 ;  /* 0x0000000606057223 */ /* 0x000fc8000000011b */
[----:B------:R-:W-:-:S07]  /*2670*/  FFMA R5, R5, R7, R6 ;  /* 0x0000000705057223 */ /* 0x000fce0000000006 */
.L_x_141:
[----:B------:R-:W-:Y:S05]  /*2680*/  BSYNC.RECONVERGENT B1 ;  /* 0x0000000000017941 */ /* 0x000fea0003800200 */
.L_x_139:
[----:B------:R-:W0:Y:S01]  /*2690*/  MUFU.RCP R7, R2 ;  /* 0x0000000200077308 */ /* 0x000e220000001000 */
[----:B------:R-:W-:Y:S01]  /*26a0*/  FADD R18, R5, -UR12 ;  /* 0x8000000c05127e21 */ /* 0x000fe20008000000 */
[----:B------:R-:W-:Y:S06]  /*26b0*/  BSSY.RECONVERGENT B1, `(.L_x_142) ;  /* 0x000000b000017945 */ /* 0x000fec0003800200 */
[----:B------:R-:W1:Y:S01]  /*26c0*/  FCHK P0, R18, R2 ;  /* 0x0000000212007302 */ /* 0x000e620000000000 */
[----:B0-----:R-:W-:-:S04]  /*26d0*/  FFMA R6, R7, -R2, 1 ;  /* 0x3f80000007067423 */ /* 0x001fc80000000802 */
[----:B------:R-:W-:-:S04]  /*26e0*/  FFMA R5, R7, R6, R7 ;  /* 0x0000000607057223 */ /* 0x000fc80000000007 */
[----:B------:R-:W-:-:S04]  /*26f0*/  FFMA R6, R5, R18, RZ ;  /* 0x0000001205067223 */ /* 0x000fc800000000ff */
[----:B------:R-:W-:-:S04]  /*2700*/  FFMA R7, R6, -R2, R18 ;  /* 0x8000000206077223 */ /* 0x000fc80000000012 */
[----:B------:R-:W-:Y:S01]  /*2710*/  FFMA R5, R5, R7, R6 ;  /* 0x0000000705057223 */ /* 0x000fe20000000006 */
[----:B-1----:R-:W-:Y:S06]  /*2720*/  @!P0 BRA `(.L_x_143) ;  /* 0x00000000000c8947 */ /* 0x002fec0003800000 */
[----:B------:R-:W-:-:S07]  /*2730*/  MOV R21, 0x2750 ;  /* 0x0000275000157802 */ /* 0x000fce0000000f00 */
[----:B--2---:R-:W-:Y:S05]  /*2740*/  CALL.REL.NOINC `($__internal_2_$__cuda_sm3x_div_rn_noftz_f32_slowpath) ;  /* 0x0000000000bc7944 */ /* 0x004fea0003c00000 */
[----:B------:R-:W-:-:S07]  /*2750*/  MOV R5, R20 ;  /* 0x0000001400057202 */ /* 0x000fce0000000f00 */
.L_x_143:
[----:B------:R-:W-:Y:S05]  /*2760*/  BSYNC.RECONVERGENT B1 ;  /* 0x0000000000017941 */ /* 0x000fea0003800200 */
.L_x_142:
[----:B------:R-:W0:Y:S02]  /*2770*/  F2I.TRUNC.NTZ R5, R5 ;  /* 0x0000000500057305 */ /* 0x000e24000020f100 */
[----:B0-----:R-:W-:-:S04]  /*2780*/  VIMNMX.RELU R6, PT, PT, R5, 0x63, PT ;  /* 0x0000006305067848 */ /* 0x001fc80003fe1100 */
[----:B------:R-:W-:-:S05]  /*2790*/  LEA R6, R6, UR5, 0x2 ;  /* 0x0000000506067c11 */ /* 0x000fca000f8e10ff */
[----:B------:R0:W-:Y:S02]  /*27a0*/  ATOMS.POPC.INC.32 RZ, [R6+URZ] ;  /* 0x0000000006ff7f8c */ /* 0x0001e4000d8000ff */
.L_x_134:
[----:B------:R-:W-:Y:S05]  /*27b0*/  BSYNC.RECONVERGENT B0 ;  /* 0x0000000000007941 */ /* 0x000fea0003800200 */
.L_x_133:
[----:B--2---:R-:W-:-:S04]  /*27c0*/  IADD3 R9, PT, PT, R4, R9, RZ ;  /* 0x0000000904097210 */ /* 0x004fc80007ffe0ff */
[----:B------:R-:W-:-:S13]  /*27d0*/  ISETP.GE.AND P0, PT, R9, UR13, PT ;  /* 0x0000000d09007c0c */ /* 0x000fda000bf06270 */
[----:B------:R-:W-:Y:S05]  /*27e0*/  @!P0 BRA `(.L_x_144) ;  /* 0xfffffff000bc8947 */ /* 0x000fea000383ffff */
.L_x_115:
[----:B------:R-:W-:Y:S05]  /*27f0*/  WARPSYNC.ALL ;  /* 0x0000000000007948 */ /* 0x000fea0003800000 */
[----:B------:R-:W-:Y:S01]  /*2800*/  BAR.SYNC.DEFER_BLOCKING 0x0 ;  /* 0x0000000000007b1d */ /* 0x000fe20000010000 */
[----:B------:R-:W-:-:S13]  /*2810*/  ISETP.GT.U32.AND P0, PT, R3, 0x63, PT ;  /* 0x000000630300780c */ /* 0x000fda0003f04070 */
[----:B------:R-:W-:Y:S05]  /*2820*/  @P0 EXIT ;  /* 0x000000000000094d */ /* 0x000fea0003800000 */
[----:B------:R-:W1:Y:S01]  /*2830*/  S2UR UR6, SR_CgaCtaId ;  /* 0x00000000000679c3 */ /* 0x000e620000008800 */
[----:B------:R-:W-:-:S07]  /*2840*/  UMOV UR4, 0x400 ;  /* 0x0000040000047882 */ /* 0x000fce0000000000 */
[----:B------:R-:W2:Y:S01]  /*2850*/  LDC.64 R4, c[0x0][0x3a0] ;  /* 0x0000e800ff047b82 */ /* 0x000ea20000000a00 */
[----:B-1----:R-:W-:-:S06]  /*2860*/  ULEA UR4, UR6, UR4, 0x18 ;  /* 0x0000000406047291 */ /* 0x002fcc000f8ec0ff */
[----:B------:R-:W-:Y:S01]  /*2870*/  LEA R7, R3, UR4, 0x2 ;  /* 0x0000000403077c11 */ /* 0x000fe2000f8e10ff */
[----:B------:R-:W-:-:S04]  /*2880*/  IMAD R3, R0, 0x64, R3 ;  /* 0x0000006400037824 */ /* 0x000fc800078e0203 */
[----:B--2---:R-:W-:Y:S01]  /*2890*/  IMAD.WIDE.U32 R2, R3, 0x4, R4 ;  /* 0x0000000403027825 */ /* 0x004fe200078e0004 */
[----:B------:R-:W1:Y:S04]  /*28a0*/  LDS R7, [R7] ;  /* 0x0000000007077984 */ /* 0x000e680000000800 */
[----:B-1----:R-:W-:Y:S01]  /*28b0*/  STG.E desc[UR8][R2.64], R7 ;  /* 0x0000000702007986 */ /* 0x002fe2000c101908 */
[----:B------:R-:W-:Y:S05]  /*28c0*/  EXIT ;  /* 0x000000000000794d */ /* 0x000fea0003800000 */
        .weak           $__internal_1_$__cuda_sm20_sqrt_rn_f32_slowpath
        .type           $__internal_1_$__cuda_sm20_sqrt_rn_f32_slowpath,@function
        .size           $__internal_1_$__cuda_sm20_sqrt_rn_f32_slowpath,($__internal_2_$__cuda_sm3x_div_rn_noftz_f32_slowpath - $__internal_1_$__cuda_sm20_sqrt_rn_f32_slowpath)
$__internal_1_$__cuda_sm20_sqrt_rn_f32_slowpath:
[----:B------:R-:W-:-:S13]  /*28d0*/  LOP3.LUT P0, RZ, R27, 0x7fffffff, RZ, 0xc0, !PT ;  /* 0x7fffffff1bff7812 */ /* 0x000fda000780c0ff */
[----:B------:R-:W-:Y:S01]  /*28e0*/  @!P0 MOV R18, R27 ;  /* 0x0000001b00128202 */ /* 0x000fe20000000f00 */
[----:B------:R-:W-:Y:S06]  /*28f0*/  @!P0 BRA `(.L_x_145) ;  /* 0x0000000000408947 */ /* 0x000fec0003800000 */
[----:B------:R-:W-:-:S13]  /*2900*/  FSETP.GEU.FTZ.AND P0, PT, R27, RZ, PT ;  /* 0x000000ff1b00720b */ /* 0x000fda0003f1e000 */
[----:B------:R-:W-:Y:S01]  /*2910*/  @!P0 MOV R18, 0x7fffffff ;  /* 0x7fffffff00128802 */ /* 0x000fe20000000f00 */
[----:B------:R-:W-:Y:S06]  /*2920*/  @!P0 BRA `(.L_x_145) ;  /* 0x0000000000348947 */ /* 0x000fec0003800000 */
[----:B------:R-:W-:-:S13]  /*2930*/  FSETP.GTU.FTZ.AND P0, PT, |R27|, +INF , PT ;  /* 0x7f8000001b00780b */ /* 0x000fda0003f1c200 */
[----:B------:R-:W-:Y:S01]  /*2940*/  @P0 FADD.FTZ R18, R27, 1 ;  /* 0x3f8000001b120421 */ /* 0x000fe20000010000 */
[----:B------:R-:W-:Y:S06]  /*2950*/  @P0 BRA `(.L_x_145) ;  /* 0x0000000000280947 */ /* 0x000fec0003800000 */
[----:B------:R-:W-:-:S13]  /*2960*/  FSETP.NEU.FTZ.AND P0, PT, |R27|, +INF , PT ;  /* 0x7f8000001b00780b */ /* 0x000fda0003f1d200 */
[----:B------:R-:W-:-:S04]  /*2970*/  @P0 FFMA R19, R27, 1.84467440737095516160e+19, RZ ;  /* 0x5f8000001b130823 */ /* 0x000fc800000000ff */
[----:B------:R-:W0:Y:S02]  /*2980*/  @P0 MUFU.RSQ R18, R19 ;  /* 0x0000001300120308 */ /* 0x000e240000001400 */
[----:B0-----:R-:W-:Y:S01]  /*2990*/  @P0 FMUL.FTZ R20, R19, R18 ;  /* 0x0000001213140220 */ /* 0x001fe20000410000 */
[----:B------:R-:W-:Y:S01]  /*29a0*/  @P0 FMUL.FTZ R22, R18, 0.5 ;  /* 0x3f00000012160820 */ /* 0x000fe20000410000 */
[----:B------:R-:W-:Y:S02]  /*29b0*/  @!P0 MOV R18, R27 ;  /* 0x0000001b00128202 */ /* 0x000fe40000000f00 */
[----:B------:R-:W-:-:S04]  /*29c0*/  @P0 FADD.FTZ R21, -R20, -RZ ;  /* 0x800000ff14150221 */ /* 0x000fc80000010100 */
[----:B------:R-:W-:-:S04]  /*29d0*/  @P0 FFMA R21, R20, R21, R19 ;  /* 0x0000001514150223 */ /* 0x000fc80000000013 */
[----:B------:R-:W-:-:S04]  /*29e0*/  @P0 FFMA R21, R21, R22, R20 ;  /* 0x0000001615150223 */ /* 0x000fc80000000014 */
[----:B------:R-:W-:-:S07]  /*29f0*/  @P0 FMUL.FTZ R18, R21, 2.3283064365386962891e-10 ;  /* 0x2f80000015120820 */ /* 0x000fce0000410000 */
.L_x_145:
[----:B------:R-:W-:Y:S01]  /*2a00*/  HFMA2 R19, -RZ, RZ, 0, 0 ;  /* 0x00000000ff137431 */ /* 0x000fe200000001ff */
[----:B------:R-:W-:Y:S02]  /*2a10*/  MOV R20, R18 ;  /* 0x0000001200147202 */ /* 0x000fe40000000f00 */
[----:B------:R-:W-:-:S04]  /*2a20*/  MOV R18, R28 ;  /* 0x0000001c00127202 */ /* 0x000fc80000000f00 */
[----:B------:R-:W-:Y:S05]  /*2a30*/  RET.REL.NODEC R18 `(build_distance_histograms) ;  /* 0xffffffd412707950 */ /* 0x000fea0003c3ffff */
        .weak           $__internal_2_$__cuda_sm3x_div_rn_noftz_f32_slowpath
        .type           $__internal_2_$__cuda_sm3x_div_rn_noftz_f32_slowpath,@function
        .size           $__internal_2_$__cuda_sm3x_div_rn_noftz_f32_slowpath,(.L_x_245 - $__internal_2_$__cuda_sm3x_div_rn_noftz_f32_slowpath)
$__internal_2_$__cuda_sm3x_div_rn_noftz_f32_slowpath:
[----:B------:R-:W-:Y:S01]  /*2a40*/  SHF.R.U32.HI R20, RZ, 0x17, R2 ;  /* 0x00000017ff147819 */ /* 0x000fe20000011602 */
[----:B------:R-:W-:Y:S01]  /*2a50*/  BSSY.RECONVERGENT B2, `(.L_x_146) ;  /* 0x0000063000027945 */ /* 0x000fe20003800200 */
[----:B------:R-:W-:Y:S02]  /*2a60*/  SHF.R.U32.HI R27, RZ, 0x17, R18 ;  /* 0x00000017ff1b7819 */ /* 0x000fe40000011612 */
[----:B------:R-:W-:Y:S02]  /*2a70*/  LOP3.LUT R20, R20, 0xff, RZ, 0xc0, !PT ;  /* 0x000000ff14147812 */ /* 0x000fe400078ec0ff */
[----:B------:R-:W-:Y:S02]  /*2a80*/  LOP3.LUT R27, R27, 0xff, RZ, 0xc0, !PT ;  /* 0x000000ff1b1b7812 */ /* 0x000fe400078ec0ff */
[----:B------:R-:W-:Y:S02]  /*2a90*/  IADD3 R28, PT, PT, R20, -0x1, RZ ;  /* 0xffffffff141c7810 */ /* 0x000fe40007ffe0ff */
[----:B------:R-:W-:-:S02]  /*2aa0*/  IADD3 R22, PT, PT, R27, -0x1, RZ ;  /* 0xffffffff1b167810 */ /* 0x000fc40007ffe0ff */
[----:B------:R-:W-:Y:S02]  /*2ab0*/  ISETP.GT.U32.AND P0, PT, R28, 0xfd, PT ;  /* 0x000000fd1c00780c */ /* 0x000fe40003f04070 */
[----:B------:R-:W-:Y:S02]  /*2ac0*/  MOV R29, R2 ;  /* 0x00000002001d7202 */ /* 0x000fe40000000f00 */
[----:B------:R-:W-:-:S13]  /*2ad0*/  ISETP.GT.U32.OR P0, PT, R22, 0xfd, P0 ;  /* 0x000000fd1600780c */ /* 0x000fda0000704470 */
[----:B------:R-:W-:Y:S01]  /*2ae0*/  @!P0 MOV R19, RZ ;  /* 0x000000ff00138202 */ /* 0x000fe20000000f00 */
[----:B------:R-:W-:Y:S06]  /*2af0*/  @!P0 BRA `(.L_x_147) ;  /* 0x00000000005c8947 */ /* 0x000fec0003800000 */
[----:B------:R-:W-:Y:S02]  /*2b00*/  FSETP.GTU.FTZ.AND P0, PT, |R18|, +INF , PT ;  /* 0x7f8000001200780b */ /* 0x000fe40003f1c200 */
[----:B------:R-:W-:-:S04]  /*2b10*/  FSETP.GTU.FTZ.AND P1, PT, |R2|, +INF , PT ;  /* 0x7f8000000200780b */ /* 0x000fc80003f3c200 */
[----:B------:R-:W-:-:S13]  /*2b20*/  PLOP3.LUT P0, PT, P0, P1, PT, 0xf8, 0x8f ;  /* 0x00000000008f781c */ /* 0x000fda0000703f70 */
[----:B------:R-:W-:Y:S05]  /*2b30*/  @P0 BRA `(.L_x_148) ;  /* 0x00000004004c0947 */ /* 0x000fea0003800000 */
[----:B------:R-:W-:-:S13]  /*2b40*/  LOP3.LUT P0, RZ, R29, 0x7fffffff, R18, 0xc8, !PT ;  /* 0x7fffffff1dff7812 */ /* 0x000fda000780c812 */
[----:B------:R-:W-:Y:S05]  /*2b50*/  @!P0 BRA `(.L_x_149) ;  /* 0x00000004003c8947 */ /* 0x000fea0003800000 */
[----:B------:R-:W-:Y:S02]  /*2b60*/  FSETP.NEU.FTZ.AND P2, PT, |R18|, +INF , PT ;  /* 0x7f8000001200780b */ /* 0x000fe40003f5d200 */
[----:B------:R-:W-:Y:S02]  /*2b70*/  FSETP.NEU.FTZ.AND P1, PT, |R2|, +INF , PT ;  /* 0x7f8000000200780b */ /* 0x000fe40003f3d200 */
[----:B------:R-:W-:-:S11]  /*2b80*/  FSETP.NEU.FTZ.AND P0, PT, |R18|, +INF , PT ;  /* 0x7f8000001200780b */ /* 0x000fd60003f1d200 */
[----:B------:R-:W-:Y:S05]  /*2b90*/  @!P1 BRA !P2, `(.L_x_149) ;  /* 0x00000004002c9947 */ /* 0x000fea0005000000 */
[----:B------:R-:W-:-:S04]  /*2ba0*/  LOP3.LUT P2, RZ, R18, 0x7fffffff, RZ, 0xc0, !PT ;  /* 0x7fffffff12ff7812 */ /* 0x000fc8000784c0ff */
[----:B------:R-:W-:-:S13]  /*2bb0*/  PLOP3.LUT P1, PT, P1, P2, PT, 0x2f, 0xf2 ;  /* 0x0000000000f2781c */ /* 0x000fda0000f24577 */
[----:B------:R-:W-:Y:S05]  /*2bc0*/  @P1 BRA `(.L_x_150) ;  /* 0x0000000400181947 */ /* 0x000fea0003800000 */
[----:B------:R-:W-:-:S04]  /*2bd0*/  LOP3.LUT P1, RZ, R29, 0x7fffffff, RZ, 0xc0, !PT ;  /* 0x7fffffff1dff7812 */ /* 0x000fc8000782c0ff */
[----:B------:R-:W-:-:S13]  /*2be0*/  PLOP3.LUT P0, PT, P0, P1, PT, 0x2f, 0xf2 ;  /* 0x0000000000f2781c */ /* 0x000fda0000702577 */
[----:B------:R-:W-:Y:S05]  /*2bf0*/  @P0 BRA `(.L_x_151) ;  /* 0x0000000400000947 */ /* 0x000fea0003800000 */
[----:B------:R-:W-:Y:S02]  /*2c00*/  ISETP.GE.AND P0, PT, R22, RZ, PT ;  /* 0x000000ff1600720c */ /* 0x000fe40003f06270 */
[----:B------:R-:W-:-:S11]  /*2c10*/  ISETP.GE.AND P1, PT, R28, RZ, PT ;  /* 0x000000ff1c00720c */ /* 0x000fd60003f26270 */
[----:B------:R-:W-:Y:S01]  /*2c20*/  @P0 MOV R19, RZ ;  /* 0x000000ff00130202 */ /* 0x000fe20000000f00 */
[----:B------:R-:W-:Y:S01]  /*2c30*/  @!P0 FFMA R18, R18, 1.84467440737095516160e+19, RZ ;  /* 0x5f80000012128823 */ /* 0x000fe200000000ff */
[----:B------:R-:W-:Y:S01]  /*2c40*/  @!P0 MOV R19, 0xffffffc0 ;  /* 0xffffffc000138802 */ /* 0x000fe20000000f00 */
[----:B------:R-:W-:-:S03]  /*2c50*/  @!P1 FFMA R29, R2, 1.84467440737095516160e+19, RZ ;  /* 0x5f800000021d9823 */ /* 0x000fc600000000ff */
[----:B------:R-:W-:-:S07]  /*2c60*/  @!P1 IADD3 R19, PT, PT, R19, 0x40, RZ ;  /* 0x0000004013139810 */ /* 0x000fce0007ffe0ff */
.L_x_147:
[----:B------:R-:W-:Y:S01]  /*2c70*/  LEA R22, R20, 0xc0800000, 0x17 ;  /* 0xc080000014167811 */ /* 0x000fe200078eb8ff */
[----:B------:R-:W-:Y:S01]  /*2c80*/  BSSY.RECONVERGENT B3, `(.L_x_152) ;  /* 0x0000036000037945 */ /* 0x000fe20003800200 */
[----:B------:R-:W-:Y:S02]  /*2c90*/  IADD3 R27, PT, PT, R27, -0x7f, RZ ;  /* 0xffffff811b1b7810 */ /* 0x000fe40007ffe0ff */
[----:B------:R-:W-:-:S03]  /*2ca0*/  IADD3 R28, PT, PT, -R22, R29, RZ ;  /* 0x0000001d161c7210 */ /* 0x000fc60007ffe1ff */
[C---:B------:R-:W-:Y:S01]  /*2cb0*/  IMAD R18, R27.reuse, -0x800000, R18 ;  /* 0xff8000001b127824 */ /* 0x040fe200078e0212 */
[----:B------:R0:W1:Y:S01]  /*2cc0*/  MUFU.RCP R22, R28 ;  /* 0x0000001c00167308 */ /* 0x0000620000001000 */
[----:B------:R-:W-:Y:S01]  /*2cd0*/  FADD.FTZ R31, -R28, -RZ ;  /* 0x800000ff1c1f7221 */ /* 0x000fe20000010100 */
[----:B0-----:R-:W-:-:S04]  /*2ce0*/  IADD3 R28, PT, PT, R27, 0x7f, -R20 ;  /* 0x0000007f1b1c7810 */ /* 0x001fc80007ffe814 */
[----:B------:R-:W-:Y:S01]  /*2cf0*/  IADD3 R19, PT, PT, R28, R19, RZ ;  /* 0x000000131c137210 */ /* 0x000fe20007ffe0ff */
[----:B-1----:R-:W-:-:S04]  /*2d00*/  FFMA R29, R22, R31, 1 ;  /* 0x3f800000161d7423 */ /* 0x002fc8000000001f */
[----:B------:R-:W-:-:S04]  /*2d10*/  FFMA R29, R22, R29, R22 ;  /* 0x0000001d161d7223 */ /* 0x000fc80000000016 */
[----:B------:R-:W-:-:S04]  /*2d20*/  FFMA R22, R18, R29, RZ ;  /* 0x0000001d12167223 */ /* 0x000fc800000000ff */
[----:B------:R-:W-:-:S04]  /*2d30*/  FFMA R30, R31, R22, R18 ;  /* 0x000000161f1e7223 */ /* 0x000fc80000000012 */
[----:B------:R-:W-:-:S04]  /*2d40*/  FFMA R22, R29, R30, R22 ;  /* 0x0000001e1d167223 */ /* 0x000fc80000000016 */
[----:B------:R-:W-:-:S04]  /*2d50*/  FFMA R31, R31, R22, R18 ;  /* 0x000000161f1f7223 */ /* 0x000fc80000000012 */
[----:B------:R-:W-:-:S05]  /*2d60*/  FFMA R18, R29, R31, R22 ;  /* 0x0000001f1d127223 */ /* 0x000fca0000000016 */
[----:B------:R-:W-:-:S04]  /*2d70*/  SHF.R.U32.HI R20, RZ, 0x17, R18 ;  /* 0x00000017ff147819 */ /* 0x000fc80000011612 */
[----:B------:R-:W-:-:S04]  /*2d80*/  LOP3.LUT R20, R20, 0xff, RZ, 0xc0, !PT ;  /* 0x000000ff14147812 */ /* 0x000fc800078ec0ff */
[----:B------:R-:W-:-:S04]  /*2d90*/  IADD3 R20, PT, PT, R20, R19, RZ ;  /* 0x0000001314147210 */ /* 0x000fc80007ffe0ff */
[----:B------:R-:W-:-:S04]  /*2da0*/  IADD3 R27, PT, PT, R20, -0x1, RZ ;  /* 0xffffffff141b7810 */ /* 0x000fc80007ffe0ff */
[----:B------:R-:W-:-:S13]  /*2db0*/  ISETP.GE.U32.AND P0, PT, R27, 0xfe, PT ;  /* 0x000000fe1b00780c */ /* 0x000fda0003f06070 */
[----:B------:R-:W-:Y:S05]  /*2dc0*/  @!P0 BRA `(.L_x_153) ;  /* 0x0000000000808947 */ /* 0x000fea0003800000 */
[----:B------:R-:W-:-:S13]  /*2dd0*/  ISETP.GT.AND P0, PT, R20, 0xfe, PT ;  /* 0x000000fe1400780c */ /* 0x000fda0003f04270 */
[----:B------:R-:W-:Y:S05]  /*2de0*/  @P0 BRA `(.L_x_154) ;  /* 0x00000000006c0947 */ /* 0x000fea0003800000 */
[----:B------:R-:W-:-:S13]  /*2df0*/  ISETP.GE.AND P0, PT, R20, 0x1, PT ;  /* 0x000000011400780c */ /* 0x000fda0003f06270 */
[----:B------:R-:W-:Y:S05]  /*2e00*/  @P0 BRA `(.L_x_155) ;  /* 0x0000000000740947 */ /* 0x000fea0003800000 */
[----:B------:R-:W-:Y:S02]  /*2e10*/  ISETP.GE.AND P0, PT, R20, -0x18, PT ;  /* 0xffffffe81400780c */ /* 0x000fe40003f06270 */
[----:B------:R-:W-:-:S11]  /*2e20*/  LOP3.LUT R18, R18, 0x80000000, RZ, 0xc0, !PT ;  /* 0x8000000012127812 */ /* 0x000fd600078ec0ff */
[----:B------:R-:W-:Y:S05]  /*2e30*/  @!P0 BRA `(.L_x_155) ;  /* 0x0000000000688947 */ /* 0x000fea0003800000 */
[-CC-:B------:R-:W-:Y:S01]  /*2e40*/  FFMA.RZ R19, R29, R31.reuse, R22.reuse ;  /* 0x0000001f1d137223 */ /* 0x180fe2000000c016 */
[C---:B------:R-:W-:Y:S02]  /*2e50*/  IADD3 R28, PT, PT, R20.reuse, 0x20, RZ ;  /* 0x00000020141c7810 */ /* 0x040fe40007ffe0ff */
[C---:B------:R-:W-:Y:S02]  /*2e60*/  ISETP.NE.AND P2, PT, R20.reuse, RZ, PT ;  /* 0x000000ff1400720c */ /* 0x040fe40003f45270 */
[----:B------:R-:W-:Y:S01]  /*2e70*/  LOP3.LUT R27, R19, 0x7fffff, RZ, 0xc0, !PT ;  /* 0x007fffff131b7812 */ /* 0x000fe200078ec0ff */
[CCC-:B------:R-:W-:Y:S01]  /*2e80*/  FFMA.RP R19, R29.reuse, R31.reuse, R22.reuse ;  /* 0x0000001f1d137223 */ /* 0x1c0fe20000008016 */
[----:B------:R-:W-:Y:S01]  /*2e90*/  FFMA.RM R22, R29, R31, R22 ;  /* 0x0000001f1d167223 */ /* 0x000fe20000004016 */
[----:B------:R-:W-:Y:S02]  /*2ea0*/  ISETP.NE.AND P1, PT, R20, RZ, PT ;  /* 0x000000ff1400720c */ /* 0x000fe40003f25270 */
[----:B------:R-:W-:-:S02]  /*2eb0*/  LOP3.LUT R27, R27, 0x800000, RZ, 0xfc, !PT ;  /* 0x008000001b1b7812 */ /* 0x000fc400078efcff */
[----:B------:R-:W-:Y:S02]  /*2ec0*/  IADD3 R20, PT, PT, -R20, RZ, RZ ;  /* 0x000000ff14147210 */ /* 0x000fe40007ffe1ff */
[----:B------:R-:W-:Y:S02]  /*2ed0*/  SHF.L.U32 R28, R27, R28, RZ ;  /* 0x0000001c1b1c7219 */ /* 0x000fe400000006ff */
[----:B------:R-:W-:Y:S02]  /*2ee0*/  FSETP.NEU.FTZ.AND P0, PT, R19, R22, PT ;  /* 0x000000161300720b */ /* 0x000fe40003f1d000 */
[----:B------:R-:W-:Y:S02]  /*2ef0*/  SEL R20, R20, RZ, P2 ;  /* 0x000000ff14147207 */ /* 0x000fe40001000000 */
[----:B------:R-:W-:Y:S02]  /*2f00*/  ISETP.NE.AND P1, PT, R28, RZ, P1 ;  /* 0x000000ff1c00720c */ /* 0x000fe40000f25270 */
[----:B------:R-:W-:-:S02]  /*2f10*/  SHF.R.U32.HI R20, RZ, R20, R27 ;  /* 0x00000014ff147219 */ /* 0x000fc4000001161b */
[----:B------:R-:W-:Y:S02]  /*2f20*/  PLOP3.LUT P0, PT, P0, P1, PT, 0xf8, 0x8f ;  /* 0x00000000008f781c */ /* 0x000fe40000703f70 */
[----:B------:R-:W-:Y:S02]  /*2f30*/  SHF.R.U32.HI R22, RZ, 0x1, R20 ;  /* 0x00000001ff167819 */ /* 0x000fe40000011614 */
[----:B------:R-:W-:-:S04]  /*2f40*/  SEL R19, RZ, 0x1, !P0 ;  /* 0x00000001ff137807 */ /* 0x000fc80004000000 */
[----:B------:R-:W-:-:S04]  /*2f50*/  LOP3.LUT R19, R19, 0x1, R22, 0xf8, !PT ;  /* 0x0000000113137812 */ /* 0x000fc800078ef816 */
[----:B------:R-:W-:-:S04]  /*2f60*/  LOP3.LUT R19, R19, R20, RZ, 0xc0, !PT ;  /* 0x0000001413137212 */ /* 0x000fc800078ec0ff */
[----:B------:R-:W-:-:S04]  /*2f70*/  IADD3 R19, PT, PT, R22, R19, RZ ;  /* 0x0000001316137210 */ /* 0x000fc80007ffe0ff */
[----:B------:R-:W-:Y:S01]  /*2f80*/  LOP3.LUT R18, R19, R18, RZ, 0xfc, !PT ;  /* 0x0000001213127212 */ /* 0x000fe200078efcff */
[----:B------:R-:W-:Y:S06]  /*2f90*/  BRA `(.L_x_155) ;  /* 0x0000000000107947 */ /* 0x000fec0003800000 */
.L_x_154:
[----:B------:R-:W-:-:S04]  /*2fa0*/  LOP3.LUT R18, R18, 0x80000000, RZ, 0xc0, !PT ;  /* 0x8000000012127812 */ /* 0x000fc800078ec0ff */
[----:B------:R-:W-:Y:S01]  /*2fb0*/  LOP3.LUT R18, R18, 0x7f800000, RZ, 0xfc, !PT ;  /* 0x7f80000012127812 */ /* 0x000fe200078efcff */
[----:B------:R-:W-:Y:S06]  /*2fc0*/  BRA `(.L_x_155) ;  /* 0x0000000000047947 */ /* 0x000fec0003800000 */
.L_x_153:
[----:B------:R-:W-:-:S07]  /*2fd0*/  LEA R18, R19, R18, 0x17 ;  /* 0x0000001213127211 */ /* 0x000fce00078eb8ff */
.L_x_155:
[----:B------:R-:W-:Y:S05]  /*2fe0*/  BSYNC.RECONVERGENT B3 ;  /* 0x0000000000037941 */ /* 0x000fea0003800200 */
.L_x_152:
[----:B------:R-:W-:Y:S05]  /*2ff0*/  BRA `(.L_x_156) ;  /* 0x0000000000207947 */ /* 0x000fea0003800000 */
.L_x_151:
[----:B------:R-:W-:-:S04]  /*3000*/  LOP3.LUT R18, R29, 0x80000000, R18, 0x48, !PT ;  /* 0x800000001d127812 */ /* 0x000fc800078e4812 */
[----:B------:R-:W-:Y:S01]  /*3010*/  LOP3.LUT R18, R18, 0x7f800000, RZ, 0xfc, !PT ;  /* 0x7f80000012127812 */ /* 0x000fe200078efcff */
[----:B------:R-:W-:Y:S06]  /*3020*/  BRA `(.L_x_156) ;  /* 0x0000000000147947 */ /* 0x000fec0003800000 */
.L_x_150:
[----:B------:R-:W-:Y:S01]  /*3030*/  LOP3.LUT R18, R29, 0x80000000, R18, 0x48, !PT ;  /* 0x800000001d127812 */ /* 0x000fe200078e4812 */
[----:B------:R-:W-:Y:S06]  /*3040*/  BRA `(.L_x_156) ;  /* 0x00000000000c7947 */ /* 0x000fec0003800000 */
.L_x_149:
[----:B------:R-:W0:Y:S01]  /*3050*/  MUFU.RSQ R18, -QNAN ;  /* 0xffc0000000127908 */ /* 0x000e220000001400 */
[----:B------:R-:W-:Y:S05]  /*3060*/  BRA `(.L_x_156) ;  /* 0x0000000000047947 */ /* 0x000fea0003800000 */
.L_x_148:
[----:B------:R-:W-:-:S07]  /*3070*/  FADD.FTZ R18, R18, R2 ;  /* 0x0000000212127221 */ /* 0x000fce0000010000 */
.L_x_156:
[----:B------:R-:W-:Y:S05]  /*3080*/  BSYNC.RECONVERGENT B2 ;  /* 0x0000000000027941 */ /* 0x000fea0003800200 */
.L_x_146:
[----:B------:R-:W-:Y:S01]  /*3090*/  HFMA2 R19, -RZ, RZ, 0, 0 ;  /* 0x00000000ff137431 */ /* 0x000fe200000001ff */
[----:B0-----:R-:W-:Y:S02]  /*30a0*/  MOV R20, R18 ;  /* 0x0000001200147202 */ /* 0x001fe40000000f00 */
[----:B------:R-:W-:-:S04]  /*30b0*/  MOV R18, R21 ;  /* 0x0000001500127202 */ /* 0x000fc80000000f00 */
[----:B------:R-:W-:Y:S05]  /*30c0*/  RET.REL.NODEC R18 `(build_distance_histograms) ;  /* 0xffffffcc12cc7950 */ /* 0x000fea0003c3ffff */
.L_x_157:
        /* <DEDUP_REMOVED lines=11> */
.L_x_245:


//--------------------- .text.compute_cluster_query_means --------------------------
	.section	.text.compute_cluster_query_means,"ax",@progbits
	.align	128
        .global         compute_cluster_query_means
        .type           compute_cluster_query_means,@function
        .size           compute_cluster_query_means,(.L_x_246 - compute_cluster_query_means)
        .other          compute_cluster_query_means,@"STO_CUDA_ENTRY STV_DEFAULT"
compute_cluster_query_means:
.text.compute_cluster_query_means:
[----:B------:R-:W-:Y:S01]  /*0000*/  LDC R1, c[0x0][0x37c] ;  /* 0x0000df00ff017b82 */ /* 0x000fe20000000800 */
[----:B------:R-:W0:Y:S01]  /*0010*/  S2R R2, SR_CTAID.X ;  /* 0x0000000000027919 */ /* 0x000e220000002500 */
[----:B------:R-:W1:Y:S01]  /*0020*/  LDCU UR5, c[0x0][0x3a4] ;  /* 0x00007480ff0577ac */ /* 0x000e620008000800 */
[----:B------:R-:W2:Y:S01]  /*0030*/  S2R R5, SR_TID.X ;  /* 0x0000000000057919 */ /* 0x000ea20000002100 */
[----:B------:R-:W0:Y:S01]  /*0040*/  LDCU UR4, c[0x0][0x3a8] ;  /* 0x00007500ff0477ac */ /* 0x000e220008000800 */
[----:B-1----:R-:W-:Y:S01]  /*0050*/  IMAD.U32 R12, RZ, RZ, UR5 ;  /* 0x00000005ff0c7e24 */ /* 0x002fe2000f8e00ff */
[----:B0-----:R-:W-:-:S04]  /*0060*/  ISETP.GE.AND P0, PT, R2, UR4, PT ;  /* 0x0000000402007c0c */ /* 0x001fc8000bf06270 */
[----:B--2---:R-:W-:-:S13]  /*0070*/  ISETP.GE.OR P0, PT, R5, R12, P0 ;  /* 0x0000000c0500720c */ /* 0x004fda0000706670 */
[----:B------:R-:W-:Y:S05]  /*0080*/  @P0 EXIT ;  /* 0x000000000000094d */ /* 0x000fea0003800000 */
[----:B------:R-:W0:Y:S01]  /*0090*/  S2UR UR5, SR_CgaCtaId ;  /* 0x00000000000579c3 */ /* 0x000e220000008800 */
[----:B------:R-:W-:Y:S01]  /*00a0*/  UMOV UR4, 0x400 ;  /* 0x0000040000047882 */ /* 0x000fe20000000000 */
[----:B------:R-:W1:Y:S01]  /*00b0*/  LDCU UR7, c[0x0][0x3a0] ;  /* 0x00007400ff0777ac */ /* 0x000e620008000800 */
[----:B------:R-:W-:Y:S01]  /*00c0*/  IMAD.MOV.U32 R4, RZ, RZ, RZ ;  /* 0x000000ffff047224 */ /* 0x000fe200078e00ff */
[----:B------:R-:W2:Y:S01]  /*00d0*/  LDCU.64 UR10, c[0x0][0x358] ;  /* 0x00006b00ff0a77ac */ /* 0x000ea20008000a00 */
[----:B-1----:R-:W-:Y:S02]  /*00e0*/  UISETP.GE.AND UP0, UPT, UR7, 0x1, UPT ;  /* 0x000000010700788c */ /* 0x002fe4000bf06270 */
[----:B0-----:R-:W-:-:S06]  /*00f0*/  ULEA UR4, UR5, UR4, 0x18 ;  /* 0x0000000405047291 */ /* 0x001fcc000f8ec0ff */
[----:B------:R-:W-:-:S05]  /*0100*/  LEA R0, R5, UR4, 0x2 ;  /* 0x0000000405007c11 */ /* 0x000fca000f8e10ff */
[----:B------:R0:W-:Y:S01]  /*0110*/  STS [R0], RZ ;  /* 0x000000ff00007388 */ /* 0x0001e20000000800 */
[----:B------:R-:W-:Y:S06]  /*0120*/  BAR.SYNC.DEFER_BLOCKING 0x0 ;  /* 0x0000000000007b1d */ /* 0x000fec0000010000 */
[----:B--2---:R-:W-:Y:S05]  /*0130*/  BRA.U !UP0, `(.L_x_158) ;  /* 0x0000000508f47547 */ /* 0x004fea000b800000 */
[----:B------:R-:W-:Y:S01]  /*0140*/  UISETP.GE.U32.AND UP0, UPT, UR7, 0x4, UPT ;  /* 0x000000040700788c */ /* 0x000fe2000bf06070 */
[----:B------:R-:W-:Y:S01]  /*0150*/  ISETP.NE.AND P0, PT, R5, RZ, PT ;  /* 0x000000ff0500720c */ /* 0x000fe20003f05270 */
[----:B------:R-:W-:Y:S01]  /*0160*/  IMAD.MOV.U32 R4, RZ, RZ, RZ ;  /* 0x000000ffff047224 */ /* 0x000fe200078e00ff */
[----:B------:R-:W-:Y:S02]  /*0170*/  ULOP3.LUT UR5, UR7, 0x3, URZ, 0xc0, !UPT ;  /* 0x0000000307057892 */ /* 0x000fe4000f8ec0ff */
[----:B------:R-:W-:Y:S01]  /*0180*/  SEL R3, RZ, 0x1, P0 ;  /* 0x00000001ff037807 */ /* 0x000fe20000000000 */
[----:B------:R-:W-:-:S03]  /*0190*/  UMOV UR4, URZ ;  /* 0x000000ff00047c82 */ /* 0x000fc60008000000 */
[----:B------:R-:W-:Y:S06]  /*01a0*/  BRA.U !UP0, `(.L_x_159) ;  /* 0x0000000508507547 */ /* 0x000fec000b800000 */
[----:B------:R-:W1:Y:S01]  /*01b0*/  LDCU.64 UR8, c[0x0][0x388] ;  /* 0x00007100ff0877ac */ /* 0x000e620008000a00 */
[----:B------:R-:W2:Y:S01]  /*01c0*/  LDC R10, c[0x0][0x3a4] ;  /* 0x0000e900ff0a7b82 */ /* 0x000ea20000000800 */
[C-C-:B------:R-:W-:Y:S01]  /*01d0*/  IMAD R11, R12.reuse, 0x3, R5.reuse ;  /* 0x000000030c0b7824 */ /* 0x140fe200078e0205 */
[----:B------:R-:W-:Y:S01]  /*01e0*/  ULOP3.LUT UR4, UR7, 0x7ffffffc, URZ, 0xc0, !UPT ;  /* 0x7ffffffc07047892 */ /* 0x000fe2000f8ec0ff */
[----:B------:R-:W-:Y:S02]  /*01f0*/  IMAD R13, R12, 0x2, R5 ;  /* 0x000000020c0d7824 */ /* 0x000fe400078e0205 */
[----:B------:R-:W-:-:S03]  /*0200*/  IMAD.IADD R15, R5, 0x1, R12 ;  /* 0x00000001050f7824 */ /* 0x000fc600078e020c */
[----:B------:R-:W3:Y:S01]  /*0210*/  LDC.64 R8, c[0x0][0x380] ;  /* 0x0000e000ff087b82 */ /* 0x000ee20000000a00 */
[----:B------:R-:W-:Y:S02]  /*0220*/  IMAD.MOV.U32 R4, RZ, RZ, RZ ;  /* 0x000000ffff047224 */ /* 0x000fe400078e00ff */
[----:B------:R-:W-:Y:S01]  /*0230*/  IMAD.MOV.U32 R17, RZ, RZ, R5 ;  /* 0x000000ffff117224 */ /* 0x000fe200078e0005 */
[----:B-1----:R-:W-:Y:S02]  /*0240*/  UIADD3 UR6, UP0, UPT, UR8, 0x18, URZ ;  /* 0x0000001808067890 */ /* 0x002fe4000ff1e0ff */
[----:B------:R-:W-:Y:S02]  /*0250*/  UIADD3 UR8, UPT, UPT, -UR4, URZ, URZ ;  /* 0x000000ff04087290 */ /* 0x000fe4000fffe1ff */
[----:B------:R-:W-:Y:S02]  /*0260*/  UIADD3.X UR7, UPT, UPT, URZ, UR9, URZ, UP0, !UPT ;  /* 0x00000009ff077290 */ /* 0x000fe400087fe4ff */
[----:B------:R-:W-:-:S04]  /*0270*/  IMAD.U32 R6, RZ, RZ, UR6 ;  /* 0x00000006ff067e24 */ /* 0x000fc8000f8e00ff */
[----:B------:R-:W-:-:S07]  /*0280*/  IMAD.U32 R7, RZ, RZ, UR7 ;  /* 0x00000007ff077e24 */ /* 0x000fce000f8e00ff */
.L_x_168:
[----:B----4-:R-:W4:Y:S02]  /*0290*/  LDG.E R19, desc[UR10][R6.64+-0x18] ;  /* 0xffffe80a06137981 */ /* 0x010f24000c1e1900 */
[----:B----4-:R-:W-:-:S13]  /*02a0*/  ISETP.NE.AND P0, PT, R19, R2, PT ;  /* 0x000000021300720c */ /* 0x010fda0003f05270 */
[----:B-1----:R-:W-:Y:S05]  /*02b0*/  @!P0 BRA `(.L_x_160) ;  /* 0x0000000000188947 */ /* 0x002fea0003800000 */
[----:B------:R-:W4:Y:S02]  /*02c0*/  LDG.E R19, desc[UR10][R6.64+-0x14] ;  /* 0xffffec0a06137981 */ /* 0x000f24000c1e1900 */
[----:B----4-:R-:W-:-:S13]  /*02d0*/  ISETP.NE.AND P0, PT, R19, R2, PT ;  /* 0x000000021300720c */ /* 0x010fda0003f05270 */
[----:B------:R-:W-:Y:S05]  /*02e0*/  @!P0 BRA `(.L_x_160) ;  /* 0x00000000000c8947 */ /* 0x000fea0003800000 */
[----:B------:R-:W4:Y:S02]  /*02f0*/  LDG.E R19, desc[UR10][R6.64+-0x10] ;  /* 0xfffff00a06137981 */ /* 0x000f24000c1e1900 */
[----:B----4-:R-:W-:-:S13]  /*0300*/  ISETP.NE.AND P0, PT, R19, R2, PT ;  /* 0x000000021300720c */ /* 0x010fda0003f05270 */
[----:B------:R-:W-:Y:S05]  /*0310*/  @P0 BRA `(.L_x_161) ;  /* 0x0000000000180947 */ /* 0x000fea0003800000 */
.L_x_160:
[----:B---3--:R-:W-:Y:S01]  /*0320*/  IMAD.WIDE R18, R17, 0x4, R8 ;  /* 0x0000000411127825 */ /* 0x008fe200078e0208 */
[----:B------:R-:W1:Y:S05]  /*0330*/  LDS R21, [R0] ;  /* 0x0000000000157984 */ /* 0x000e6a0000000800 */
[----:B------:R-:W1:Y:S01]  /*0340*/  LDG.E R18, desc[UR10][R18.64] ;  /* 0x0000000a12127981 */ /* 0x000e62000c1e1900 */
[----:B------:R-:W-:Y:S02]  /*0350*/  IMAD.IADD R4, R4, 0x1, R3 ;  /* 0x0000000104047824 */ /* 0x000fe400078e0203 */
[----:B-1----:R-:W-:-:S05]  /*0360*/  FADD R21, R18, R21 ;  /* 0x0000001512157221 */ /* 0x002fca0000000000 */
[----:B------:R1:W-:Y:S02]  /*0370*/  STS [R0], R21 ;  /* 0x0000001500007388 */ /* 0x0003e40000000800 */
.L_x_161:
[----:B------:R-:W4:Y:S02]  /*0380*/  LDG.E R19, desc[UR10][R6.64+-0xc] ;  /* 0xfffff40a06137981 */ /* 0x000f24000c1e1900 */
[----:B----4-:R-:W-:-:S13]  /*0390*/  ISETP.NE.AND P0, PT, R19, R2, PT ;  /* 0x000000021300720c */ /* 0x010fda0003f05270 */
[----:B------:R-:W-:Y:S05]  /*03a0*/  @!P0 BRA `(.L_x_162) ;  /* 0x0000000000188947 */ /* 0x000fea0003800000 */
[----:B------:R-:W4:Y:S02]  /*03b0*/  LDG.E R19, desc[UR10][R6.64+-0x8] ;  /* 0xfffff80a06137981 */ /* 0x000f24000c1e1900 */
[----:B----4-:R-:W-:-:S13]  /*03c0*/  ISETP.NE.AND P0, PT, R19, R2, PT ;  /* 0x000000021300720c */ /* 0x010fda0003f05270 */
[----:B------:R-:W-:Y:S05]  /*03d0*/  @!P0 BRA `(.L_x_162) ;  /* 0x00000000000c8947 */ /* 0x000fea0003800000 */
[----:B------:R-:W4:Y:S02]  /*03e0*/  LDG.E R19, desc[UR10][R6.64+-0x4] ;  /* 0xfffffc0a06137981 */ /* 0x000f24000c1e1900 */
[----:B----4-:R-:W-:-:S13]  /*03f0*/  ISETP.NE.AND P0, PT, R19, R2, PT ;  /* 0x000000021300720c */ /* 0x010fda0003f05270 */
[----:B------:R-:W-:Y:S05]  /*0400*/  @P0 BRA `(.L_x_163) ;  /* 0x0000000000180947 */ /* 0x000fea0003800000 */
.L_x_162:
[----:B---3--:R-:W-:Y:S01]  /*0410*/  IMAD.WIDE R18, R15, 0x4, R8 ;  /* 0x000000040f127825 */ /* 0x008fe200078e0208 */
[----:B-1----:R-:W1:Y:S05]  /*0420*/  LDS R21, [R0] ;  /* 0x0000000000157984 */ /* 0x002e6a0000000800 */
[----:B------:R-:W1:Y:S01]  /*0430*/  LDG.E R18, desc[UR10][R18.64] ;  /* 0x0000000a12127981 */ /* 0x000e62000c1e1900 */
[----:B------:R-:W-:Y:S02]  /*0440*/  IMAD.IADD R4, R4, 0x1, R3 ;  /* 0x0000000104047824 */ /* 0x000fe400078e0203 */
[----:B-1----:R-:W-:-:S05]  /*0450*/  FADD R21, R18, R21 ;  /* 0x0000001512157221 */ /* 0x002fca0000000000 */
[----:B------:R4:W-:Y:S02]  /*0460*/  STS [R0], R21 ;  /* 0x0000001500007388 */ /* 0x0009e40000000800 */
.L_x_163:
[----:B------:R-:W5:Y:S02]  /*0470*/  LDG.E R19, desc[UR10][R6.64] ;  /* 0x0000000a06137981 */ /* 0x000f64000c1e1900 */
[----:B-----5:R-:W-:-:S13]  /*0480*/  ISETP.NE.AND P0, PT, R19, R2, PT ;  /* 0x000000021300720c */ /* 0x020fda0003f05270 */
[----:B------:R-:W-:Y:S05]  /*0490*/  @!P0 BRA `(.L_x_164) ;  /* 0x0000000000188947 */ /* 0x000fea0003800000 */
[----:B------:R-:W5:Y:S02]  /*04a0*/  LDG.E R19, desc[UR10][R6.64+0x4] ;  /* 0x0000040a06137981 */ /* 0x000f64000c1e1900 */
[----:B-----5:R-:W-:-:S13]  /*04b0*/  ISETP.NE.AND P0, PT, R19, R2, PT ;  /* 0x000000021300720c */ /* 0x020fda0003f05270 */
[----:B------:R-:W-:Y:S05]  /*04c0*/  @!P0 BRA `(.L_x_164) ;  /* 0x00000000000c8947 */ /* 0x000fea0003800000 */
[----:B------:R-:W5:Y:S02]  /*04d0*/  LDG.E R19, desc[UR10][R6.64+0x8] ;  /* 0x0000080a06137981 */ /* 0x000f64000c1e1900 */
[----:B-----5:R-:W-:-:S13]  /*04e0*/  ISETP.NE.AND P0, PT, R19, R2, PT ;  /* 0x000000021300720c */ /* 0x020fda0003f05270 */
[----:B------:R-:W-:Y:S05]  /*04f0*/  @P0 BRA `(.L_x_165) ;  /* 0x0000000000180947 */ /* 0x000fea0003800000 */
.L_x_164:
[----:B---3--:R-:W-:Y:S01]  /*0500*/  IMAD.WIDE R18, R13, 0x4, R8 ;  /* 0x000000040d127825 */ /* 0x008fe200078e0208 */
[----:B-1--4-:R-:W1:Y:S05]  /*0510*/  LDS R21, [R0] ;  /* 0x0000000000157984 */ /* 0x012e6a0000000800 */
[----:B------:R-:W1:Y:S01]  /*0520*/  LDG.E R18, desc[UR10][R18.64] ;  /* 0x0000000a12127981 */ /* 0x000e62000c1e1900 */
[----:B------:R-:W-:Y:S02]  /*0530*/  IMAD.IADD R4, R4, 0x1, R3 ;  /* 0x0000000104047824 */ /* 0x000fe400078e0203 */
[----:B-1----:R-:W-:-:S05]  /*0540*/  FADD R21, R18, R21 ;  /* 0x0000001512157221 */ /* 0x002fca0000000000 */
[----:B------:R1:W-:Y:S02]  /*0550*/  STS [R0], R21 ;  /* 0x0000001500007388 */ /* 0x0003e40000000800 */
.L_x_165:
        /* <DEDUP_REMOVED lines=9> */
.L_x_166:
[----:B---3--:R-:W-:Y:S01]  /*05f0*/  IMAD.WIDE R18, R11, 0x4, R8 ;  /* 0x000000040b127825 */ /* 0x008fe200078e0208 */
[----:B-1--4-:R-:W1:Y:S05]  /*0600*/  LDS R21, [R0] ;  /* 0x0000000000157984 */ /* 0x012e6a0000000800 */
[----:B------:R-:W1:Y:S01]  /*0610*/  LDG.E R18, desc[UR10][R18.64] ;  /* 0x0000000a12127981 */ /* 0x000e62000c1e1900 */
[----:B------:R-:W-:Y:S02]  /*0620*/  IMAD.IADD R4, R4, 0x1, R3 ;  /* 0x0000000104047824 */ /* 0x000fe400078e0203 */
[----:B-1----:R-:W-:-:S05]  /*0630*/  FADD R21, R18, R21 ;  /* 0x0000001512157221 */ /* 0x002fca0000000000 */
[----:B------:R1:W-:Y:S02]  /*0640*/  STS [R0], R21 ;  /* 0x0000001500007388 */ /* 0x0003e40000000800 */
.L_x_167:
[----:B------:R-:W-:Y:S01]  /*0650*/  UIADD3 UR8, UPT, UPT, UR8, 0x4, URZ ;  /* 0x0000000408087890 */ /* 0x000fe2000fffe0ff */
[----:B------:R-:W-:Y:S01]  /*0660*/  IADD3 R6, P0, PT, R6, 0x30, RZ ;  /* 0x0000003006067810 */ /* 0x000fe20007f1e0ff */
[----:B--2---:R-:W-:Y:S02]  /*0670*/  IMAD.MOV.U32 R12, RZ, RZ, R10 ;  /* 0x000000ffff0c7224 */ /* 0x004fe400078e000a */
[----:B------:R-:W-:Y:S01]  /*0680*/  UISETP.NE.AND UP0, UPT, UR8, URZ, UPT ;  /* 0x000000ff0800728c */ /* 0x000fe2000bf05270 */
[----:B------:R-:W-:Y:S01]  /*0690*/  IADD3.X R7, PT, PT, RZ, R7, RZ, P0, !PT ;  /* 0x00000007ff077210 */ /* 0x000fe200007fe4ff */
[C---:B------:R-:W-:Y:S02]  /*06a0*/  IMAD R11, R12.reuse, 0x4, R11 ;  /* 0x000000040c0b7824 */ /* 0x040fe400078e020b */
[C---:B------:R-:W-:Y:S02]  /*06b0*/  IMAD R13, R12.reuse, 0x4, R13 ;  /* 0x000000040c0d7824 */ /* 0x040fe400078e020d */
[----:B------:R-:W-:-:S02]  /*06c0*/  IMAD R15, R12, 0x4, R15 ;  /* 0x000000040c0f7824 */ /* 0x000fc400078e020f */
[----:B------:R-:W-:Y:S01]  /*06d0*/  IMAD R17, R12, 0x4, R17 ;  /* 0x000000040c117824 */ /* 0x000fe200078e0211 */
[----:B------:R-:W-:Y:S06]  /*06e0*/  BRA.U UP0, `(.L_x_168) ;  /* 0xfffffff900e87547 */ /* 0x000fec000b83ffff */
.L_x_159:
[----:B------:R-:W-:-:S09]  /*06f0*/  UISETP.NE.AND UP0, UPT, UR5, URZ, UPT ;  /* 0x000000ff0500728c */ /* 0x000fd2000bf05270 */
[----:B------:R-:W-:Y:S05]  /*0700*/  BRA.U !UP0, `(.L_x_158) ;  /* 0x0000000108807547 */ /* 0x000fea000b800000 */
[----:B------:R-:W2:Y:S01]  /*0710*/  LDCU.64 UR6, c[0x0][0x388] ;  /* 0x00007100ff0677ac */ /* 0x000ea20008000a00 */
[----:B---3--:R-:W3:Y:S01]  /*0720*/  LDC.64 R8, c[0x0][0x380] ;  /* 0x0000e000ff087b82 */ /* 0x008ee20000000a00 */
[----:B------:R-:W-:Y:S01]  /*0730*/  IMAD R13, R12, UR4, R5 ;  /* 0x000000040c0d7c24 */ /* 0x000fe2000f8e0205 */
[----:B------:R-:W-:Y:S01]  /*0740*/  UIMAD UR8, UR4, 0x3, URZ ;  /* 0x00000003040878a4 */ /* 0x000fe2000f8e02ff */
[----:B------:R-:W0:Y:S01]  /*0750*/  LDCU UR9, c[0x0][0x3a4] ;  /* 0x00007480ff0977ac */ /* 0x000e220008000800 */
[----:B------:R-:W-:Y:S02]  /*0760*/  UIADD3 UR5, UPT, UPT, -UR5, URZ, URZ ;  /* 0x000000ff05057290 */ /* 0x000fe4000fffe1ff */
[----:B--2---:R-:W-:-:S04]  /*0770*/  UIMAD.WIDE.U32 UR6, UR8, 0x4, UR6 ;  /* 0x00000004080678a5 */ /* 0x004fc8000f8e0006 */
[----:B------:R-:W-:-:S04]  /*0780*/  UIADD3 UR8, UP0, UPT, UR6, 0x4, URZ ;  /* 0x0000000406087890 */ /* 0x000fc8000ff1e0ff */
[----:B------:R-:W-:Y:S02]  /*0790*/  UIADD3.X UR6, UPT, UPT, URZ, UR7, URZ, UP0, !UPT ;  /* 0x00000007ff067290 */ /* 0x000fe400087fe4ff */
[----:B------:R-:W-:-:S04]  /*07a0*/  IMAD.U32 R6, RZ, RZ, UR8 ;  /* 0x00000008ff067e24 */ /* 0x000fc8000f8e00ff */
[----:B0-----:R-:W-:-:S07]  /*07b0*/  IMAD.U32 R7, RZ, RZ, UR6 ;  /* 0x00000006ff077e24 */ /* 0x001fce000f8e00ff */
.L_x_171:
[----:B------:R-:W2:Y:S01]  /*07c0*/  LDG.E R11, desc[UR10][R6.64+-0x4] ;  /* 0xfffffc0a060b7981 */ /* 0x000ea2000c1e1900 */
[----:B------:R-:W-:-:S04]  /*07d0*/  UIADD3 UR5, UPT, UPT, UR5, 0x1, URZ ;  /* 0x0000000105057890 */ /* 0x000fc8000fffe0ff */
[----:B------:R-:W-:Y:S01]  /*07e0*/  UISETP.NE.AND UP0, UPT, UR5, URZ, UPT ;  /* 0x000000ff0500728c */ /* 0x000fe2000bf05270 */
[----:B--2---:R-:W-:-:S13]  /*07f0*/  ISETP.NE.AND P0, PT, R11, R2, PT ;  /* 0x000000020b00720c */ /* 0x004fda0003f05270 */
[----:B0-----:R-:W-:Y:S05]  /*0800*/  @!P0 BRA `(.L_x_169) ;  /* 0x0000000000188947 */ /* 0x001fea0003800000 */
[----:B------:R-:W2:Y:S02]  /*0810*/  LDG.E R11, desc[UR10][R6.64] ;  /* 0x0000000a060b7981 */ /* 0x000ea4000c1e1900 */
[----:B--2---:R-:W-:-:S13]  /*0820*/  ISETP.NE.AND P0, PT, R11, R2, PT ;  /* 0x000000020b00720c */ /* 0x004fda0003f05270 */
[----:B------:R-:W-:Y:S05]  /*0830*/  @!P0 BRA `(.L_x_169) ;  /* 0x00000000000c8947 */ /* 0x000fea0003800000 */
[----:B------:R-:W2:Y:S02]  /*0840*/  LDG.E R11, desc[UR10][R6.64+0x4] ;  /* 0x0000040a060b7981 */ /* 0x000ea4000c1e1900 */
[----:B--2---:R-:W-:-:S13]  /*0850*/  ISETP.NE.AND P0, PT, R11, R2, PT ;  /* 0x000000020b00720c */ /* 0x004fda0003f05270 */
[----:B------:R-:W-:Y:S05]  /*0860*/  @P0 BRA `(.L_x_170) ;  /* 0x0000000000180947 */ /* 0x000fea0003800000 */
.L_x_169:
[----:B---3--:R-:W-:Y:S01]  /*0870*/  IMAD.WIDE R10, R13, 0x4, R8 ;  /* 0x000000040d0a7825 */ /* 0x008fe200078e0208 */
[----:B------:R-:W0:Y:S05]  /*0880*/  LDS R15, [R0] ;  /* 0x00000000000f7984 */ /* 0x000e2a0000000800 */
[----:B------:R-:W0:Y:S01]  /*0890*/  LDG.E R10, desc[UR10][R10.64] ;  /* 0x0000000a0a0a7981 */ /* 0x000e22000c1e1900 */
[----:B------:R-:W-:Y:S02]  /*08a0*/  IMAD.IADD R4, R4, 0x1, R3 ;  /* 0x0000000104047824 */ /* 0x000fe400078e0203 */
[----:B0-----:R-:W-:-:S05]  /*08b0*/  FADD R15, R10, R15 ;  /* 0x0000000f0a0f7221 */ /* 0x001fca0000000000 */
[----:B------:R0:W-:Y:S02]  /*08c0*/  STS [R0], R15 ;  /* 0x0000000f00007388 */ /* 0x0001e40000000800 */
.L_x_170:
[----:B------:R-:W-:Y:S01]  /*08d0*/  IADD3 R6, P0, PT, R6, 0xc, RZ ;  /* 0x0000000c06067810 */ /* 0x000fe20007f1e0ff */
[----:B------:R-:W-:-:S04]  /*08e0*/  VIADD R13, R13, UR9 ;  /* 0x000000090d0d7c36 */ /* 0x000fc80008000000 */
[----:B------:R-:W-:Y:S01]  /*08f0*/  IMAD.X R7, RZ, RZ, R7, P0 ;  /* 0x000000ffff077224 */ /* 0x000fe200000e0607 */
[----:B------:R-:W-:Y:S07]  /*0900*/  BRA.U UP0, `(.L_x_171) ;  /* 0xfffffffd00ac7547 */ /* 0x000fee000b83ffff */
.L_x_158:
[----:B------:R-:W-:Y:S01]  /*0910*/  BAR.SYNC.DEFER_BLOCKING 0x0 ;  /* 0x0000000000007b1d */ /* 0x000fe20000010000 */
[----:B------:R-:W-:-:S05]  /*0920*/  ISETP.GE.AND P0, PT, R4, 0x1, PT ;  /* 0x000000010400780c */ /* 0x000fca0003f06270 */
[----:B------:R-:W-:Y:S08]  /*0930*/  BSSY.RECONVERGENT B0, `(.L_x_172) ;  /* 0x0000016000007945 */ /* 0x000ff00003800200 */
[----:B------:R-:W-:Y:S05]  /*0940*/  @!P0 BRA `(.L_x_173) ;  /* 0x0000000000508947 */ /* 0x000fea0003800000 */
[----:B01--4-:R-:W0:Y:S01]  /*0950*/  LDS R0, [R0] ;  /* 0x0000000000007984 */ /* 0x013e220000000800 */
[----:B------:R-:W-:Y:S01]  /*0960*/  I2FP.F32.U32 R10, R4 ;  /* 0x00000004000a7245 */ /* 0x000fe20000201000 */
[----:B------:R-:W-:Y:S03]  /*0970*/  BSSY.RECONVERGENT B1, `(.L_x_174) ;  /* 0x000000c000017945 */ /* 0x000fe60003800200 */
[----:B------:R-:W1:Y:S02]  /*0980*/  MUFU.RCP R3, R10 ;  /* 0x0000000a00037308 */ /* 0x000e640000001000 */
[----:B-1----:R-:W-:-:S04]  /*0990*/  FFMA R6, -R10, R3, 1 ;  /* 0x3f8000000a067423 */ /* 0x002fc80000000103 */
[----:B------:R-:W-:Y:S02]  /*09a0*/  FFMA R3, R3, R6, R3 ;  /* 0x0000000603037223 */ /* 0x000fe40000000003 */
[----:B0-----:R-:W0:Y:S02]  /*09b0*/  FCHK P0, R0, R10 ;  /* 0x0000000a00007302 */ /* 0x001e240000000000 */
[----:B------:R-:W-:-:S04]  /*09c0*/  FFMA R6, R0, R3, RZ ;  /* 0x0000000300067223 */ /* 0x000fc800000000ff */
[----:B------:R-:W-:-:S04]  /*09d0*/  FFMA R7, -R10, R6, R0 ;  /* 0x000000060a077223 */ /* 0x000fc80000000100 */
[----:B------:R-:W-:Y:S01]  /*09e0*/  FFMA R3, R3, R7, R6 ;  /* 0x0000000703037223 */ /* 0x000fe20000000006 */
[----:B0-----:R-:W-:Y:S06]  /*09f0*/  @!P0 BRA `(.L_x_175) ;  /* 0x00000000000c8947 */ /* 0x001fec0003800000 */
[----:B------:R-:W-:-:S07]  /*0a00*/  MOV R6, 0xa20 ;  /* 0x00000a2000067802 */ /* 0x000fce0000000f00 */
[----:B---3--:R-:W-:Y:S05]  /*0a10*/  CALL.REL.NOINC `($__internal_3_$__cuda_sm3x_div_rn_noftz_f32_slowpath) ;  /* 0x0000000000387944 */ /* 0x008fea0003c00000 */
[----:B------:R-:W-:-:S07]  /*0a20*/  MOV R3, R0 ;  /* 0x0000000000037202 */ /* 0x000fce0000000f00 */
.L_x_175:
[----:B------:R-:W-:Y:S05]  /*0a30*/  BSYNC.RECONVERGENT B1 ;  /* 0x0000000000017941 */ /* 0x000fea0003800200 */
.L_x_174:
[----:B------:R-:W0:Y:S01]  /*0a40*/  LDC.64 R6, c[0x0][0x390] ;  /* 0x0000e400ff067b82 */ /* 0x000e220000000a00 */
[----:B------:R-:W3:Y:S02]  /*0a50*/  LDCU UR4, c[0x0][0x3a4] ;  /* 0x00007480ff0477ac */ /* 0x000ee40008000800 */
[----:B---3--:R-:W-:-:S04]  /*0a60*/  IMAD R9, R2, UR4, R5 ;  /* 0x0000000402097c24 */ /* 0x008fc8000f8e0205 */
[----:B0-----:R-:W-:-:S05]  /*0a70*/  IMAD.WIDE.U32 R6, R9, 0x4, R6 ;  /* 0x0000000409067825 */ /* 0x001fca00078e0006 */
[----:B------:R2:W-:Y:S02]  /*0a80*/  STG.E desc[UR10][R6.64], R3 ;  /* 0x0000000306007986 */ /* 0x0005e4000c10190a */
.L_x_173:
[----:B------:R-:W-:Y:S05]  /*0a90*/  BSYNC.RECONVERGENT B0 ;  /* 0x0000000000007941 */ /* 0x000fea0003800200 */
.L_x_172:
[----:B------:R-:W-:-:S13]  /*0aa0*/  ISETP.NE.AND P0, PT, R5, RZ, PT ;  /* 0x000000ff0500720c */ /* 0x000fda0003f05270 */
[----:B------:R-:W-:Y:S05]  /*0ab0*/  @P0 EXIT ;  /* 0x000000000000094d */ /* 0x000fea0003800000 */
[----:B--2---:R-:W2:Y:S02]  /*0ac0*/  LDC.64 R6, c[0x0][0x398] ;  /* 0x0000e600ff067b82 */ /* 0x004ea40000000a00 */
[----:B--2---:R-:W-:-:S05]  /*0ad0*/  IMAD.WIDE.U32 R2, R2, 0x4, R6 ;  /* 0x0000000402027825 */ /* 0x004fca00078e0006 */
[----:B------:R-:W-:Y:S01]  /*0ae0*/  STG.E desc[UR10][R2.64], R4 ;  /* 0x0000000402007986 */ /* 0x000fe2000c10190a */
[----:B------:R-:W-:Y:S05]  /*0af0*/  EXIT ;  /* 0x000000000000794d */ /* 0x000fea0003800000 */
        .weak           $__internal_3_$__cuda_sm3x_div_rn_noftz_f32_slowpath
        .type           $__internal_3_$__cuda_sm3x_div_rn_noftz_f32_slowpath,@function
        .size           $__internal_3_$__cuda_sm3x_div_rn_noftz_f32_slowpath,(.L_x_246 - $__internal_3_$__cuda_sm3x_div_rn_noftz_f32_slowpath)
$__internal_3_$__cuda_sm3x_div_rn_noftz_f32_slowpath:
[----:B------:R-:W-:Y:S01]  /*0b00*/  SHF.R.U32.HI R7, RZ, 0x17, R10 ;  /* 0x00000017ff077819 */ /* 0x000fe2000001160a */
[----:B------:R-:W-:Y:S01]  /*0b10*/  BSSY.RECONVERGENT B2, `(.L_x_176) ;  /* 0x0000064000027945 */ /* 0x000fe20003800200 */
[--C-:B------:R-:W-:Y:S01]  /*0b20*/  SHF.R.U32.HI R3, RZ, 0x17, R0.reuse ;  /* 0x00000017ff037819 */ /* 0x100fe20000011600 */
[----:B------:R-:W-:Y:S01]  /*0b30*/  IMAD.MOV.U32 R9, RZ, RZ, R0 ;  /* 0x000000ffff097224 */ /* 0x000fe200078e0000 */
[----:B------:R-:W-:Y:S02]  /*0b40*/  LOP3.LUT R15, R7, 0xff, RZ, 0xc0, !PT ;  /* 0x000000ff070f7812 */ /* 0x000fe400078ec0ff */
[----:B------:R-:W-:-:S03]  /*0b50*/  LOP3.LUT R8, R3, 0xff, RZ, 0xc0, !PT ;  /* 0x000000ff03087812 */ /* 0x000fc600078ec0ff */
[----:B------:R-:W-:Y:S02]  /*0b60*/  VIADD R12, R15, 0xffffffff ;  /* 0xffffffff0f0c7836 */ /* 0x000fe40000000000 */
[----:B------:R-:W-:-:S03]  /*0b70*/  VIADD R11, R8, 0xffffffff ;  /* 0xffffffff080b7836 */ /* 0x000fc60000000000 */
[----:B------:R-:W-:-:S04]  /*0b80*/  ISETP.GT.U32.AND P0, PT, R12, 0xfd, PT ;  /* 0x000000fd0c00780c */ /* 0x000fc80003f04070 */
[----:B------:R-:W-:-:S13]  /*0b90*/  ISETP.GT.U32.OR P0, PT, R11, 0xfd, P0 ;  /* 0x000000fd0b00780c */ /* 0x000fda0000704470 */
[----:B------:R-:W-:Y:S01]  /*0ba0*/  @!P0 IMAD.MOV.U32 R7, RZ, RZ, RZ ;  /* 0x000000ffff078224 */ /* 0x000fe200078e00ff */
[----:B------:R-:W-:Y:S06]  /*0bb0*/  @!P0 BRA `(.L_x_177) ;  /* 0x0000000000608947 */ /* 0x000fec0003800000 */
[----:B------:R-:W-:Y:S01]  /*0bc0*/  FSETP.GTU.FTZ.AND P0, PT, |R0|, +INF , PT ;  /* 0x7f8000000000780b */ /* 0x000fe20003f1c200 */
[----:B------:R-:W-:Y:S01]  /*0bd0*/  IMAD.MOV.U32 R3, RZ, RZ, R10 ;  /* 0x000000ffff037224 */ /* 0x000fe200078e000a */
[----:B------:R-:W-:-:S04]  /*0be0*/  FSETP.GTU.FTZ.AND P1, PT, |R10|, +INF , PT ;  /* 0x7f8000000a00780b */ /* 0x000fc80003f3c200 */
[----:B------:R-:W-:-:S13]  /*0bf0*/  PLOP3.LUT P0, PT, P0, P1, PT, 0xf8, 0x8f ;  /* 0x00000000008f781c */ /* 0x000fda0000703f70 */
[----:B------:R-:W-:Y:S05]  /*0c00*/  @P0 BRA `(.L_x_178) ;  /* 0x00000004004c0947 */ /* 0x000fea0003800000 */
[----:B------:R-:W-:-:S13]  /*0c10*/  LOP3.LUT P0, RZ, R10, 0x7fffffff, R9, 0xc8, !PT ;  /* 0x7fffffff0aff7812 */ /* 0x000fda000780c809 */
[----:B------:R-:W-:Y:S05]  /*0c20*/  @!P0 BRA `(.L_x_179) ;  /* 0x00000004003c8947 */ /* 0x000fea0003800000 */
[C---:B------:R-:W-:Y:S02]  /*0c30*/  FSETP.NEU.FTZ.AND P2, PT, |R0|.reuse, +INF , PT ;  /* 0x7f8000000000780b */ /* 0x040fe40003f5d200 */
        /* <DEDUP_REMOVED lines=11> */
[----:B------:R-:W-:Y:S02]  /*0cf0*/  @P0 IMAD.MOV.U32 R7, RZ, RZ, RZ ;  /* 0x000000ffff070224 */ /* 0x000fe400078e00ff */
[----:B------:R-:W-:Y:S01]  /*0d00*/  @!P0 FFMA R9, R0, 1.84467440737095516160e+19, RZ ;  /* 0x5f80000000098823 */ /* 0x000fe200000000ff */
[----:B------:R-:W-:Y:S02]  /*0d10*/  @!P0 IMAD.MOV.U32 R7, RZ, RZ, -0x40 ;  /* 0xffffffc0ff078424 */ /* 0x000fe400078e00ff */
[----:B------:R-:W-:Y:S02]  /*0d20*/  @!P1 FFMA R10, R3, 1.84467440737095516160e+19, RZ ;  /* 0x5f800000030a9823 */ /* 0x000fe400000000ff */
[----:B------:R-:W-:-:S07]  /*0d30*/  @!P1 VIADD R7, R7, 0x40 ;  /* 0x0000004007079836 */ /* 0x000fce0000000000 */
.L_x_177:
[----:B------:R-:W-:Y:S01]  /*0d40*/  LEA R3, R15, 0xc0800000, 0x17 ;  /* 0xc08000000f037811 */ /* 0x000fe200078eb8ff */
[----:B------:R-:W-:Y:S01]  /*0d50*/  BSSY.RECONVERGENT B3, `(.L_x_182) ;  /* 0x0000036000037945 */ /* 0x000fe20003800200 */
[----:B------:R-:W-:-:S03]  /*0d60*/  IADD3 R8, PT, PT, R8, -0x7f, RZ ;  /* 0xffffff8108087810 */ /* 0x000fc60007ffe0ff */
[----:B------:R-:W-:Y:S02]  /*0d70*/  IMAD.IADD R3, R10, 0x1, -R3 ;  /* 0x000000010a037824 */ /* 0x000fe400078e0a03 */
[C---:B------:R-:W-:Y:S01]  /*0d80*/  IMAD R0, R8.reuse, -0x800000, R9 ;  /* 0xff80000008007824 */ /* 0x040fe200078e0209 */
[----:B------:R-:W-:Y:S01]  /*0d90*/  IADD3 R8, PT, PT, R8, 0x7f, -R15 ;  /* 0x0000007f08087810 */ /* 0x000fe20007ffe80f */
[----:B------:R-:W0:Y:S01]  /*0da0*/  MUFU.RCP R10, R3 ;  /* 0x00000003000a7308 */ /* 0x000e220000001000 */
[----:B------:R-:W-:-:S03]  /*0db0*/  FADD.FTZ R11, -R3, -RZ ;  /* 0x800000ff030b7221 */ /* 0x000fc60000010100 */
[----:B------:R-:W-:Y:S02]  /*0dc0*/  IMAD.IADD R8, R8, 0x1, R7 ;  /* 0x0000000108087824 */ /* 0x000fe400078e0207 */
        /* <DEDUP_REMOVED lines=20> */
[CCC-:B------:R-:W-:Y:S01]  /*0f10*/  FFMA.RZ R3, R12.reuse, R10.reuse, R9.reuse ;  /* 0x0000000a0c037223 */ /* 0x1c0fe2000000c009 */
[CCC-:B------:R-:W-:Y:S01]  /*0f20*/  FFMA.RM R8, R12.reuse, R10.reuse, R9.reuse ;  /* 0x0000000a0c087223 */ /* 0x1c0fe20000004009 */
[C---:B------:R-:W-:Y:S02]  /*0f30*/  ISETP.NE.AND P2, PT, R11.reuse, RZ, PT ;  /* 0x000000ff0b00720c */ /* 0x040fe40003f45270 */
[----:B------:R-:W-:Y:S02]  /*0f40*/  ISETP.NE.AND P1, PT, R11, RZ, PT ;  /* 0x000000ff0b00720c */ /* 0x000fe40003f25270 */
[----:B------:R-:W-:Y:S01]  /*0f50*/  LOP3.LUT R7, R3, 0x7fffff, RZ, 0xc0, !PT ;  /* 0x007fffff03077812 */ /* 0x000fe200078ec0ff */
[----:B------:R-:W-:Y:S01]  /*0f60*/  FFMA.RP R3, R12, R10, R9 ;  /* 0x0000000a0c037223 */ /* 0x000fe20000008009 */
[----:B------:R-:W-:Y:S02]  /*0f70*/  VIADD R10, R11, 0x20 ;  /* 0x000000200b0a7836 */ /* 0x000fe40000000000 */
[----:B------:R-:W-:Y:S01]  /*0f80*/  LOP3.LUT R7, R7, 0x800000, RZ, 0xfc, !PT ;  /* 0x0080000007077812 */ /* 0x000fe200078efcff */
[----:B------:R-:W-:Y:S01]  /*0f90*/  IMAD.MOV R9, RZ, RZ, -R11 ;  /* 0x000000ffff097224 */ /* 0x000fe200078e0a0b */
[----:B------:R-:W-:-:S02]  /*0fa0*/  FSETP.NEU.FTZ.AND P0, PT, R3, R8, PT ;  /* 0x000000080300720b */ /* 0x000fc40003f1d000 */
[----:B------:R-:W-:Y:S02]  /*0fb0*/  SHF.L.U32 R10, R7, R10, RZ ;  /* 0x0000000a070a7219 */ /* 0x000fe400000006ff */
[----:B------:R-:W-:Y:S02]  /*0fc0*/  SEL R8, R9, RZ, P2 ;  /* 0x000000ff09087207 */ /* 0x000fe40001000000 */
[----:B------:R-:W-:Y:S02]  /*0fd0*/  ISETP.NE.AND P1, PT, R10, RZ, P1 ;  /* 0x000000ff0a00720c */ /* 0x000fe40000f25270 */
[----:B------:R-:W-:Y:S02]  /*0fe0*/  SHF.R.U32.HI R8, RZ, R8, R7 ;  /* 0x00000008ff087219 */ /* 0x000fe40000011607 */
[----:B------:R-:W-:Y:S02]  /*0ff0*/  PLOP3.LUT P0, PT, P0, P1, PT, 0xf8, 0x8f ;  /* 0x00000000008f781c */ /* 0x000fe40000703f70 */
[----:B------:R-:W-:-:S02]  /*1000*/  SHF.R.U32.HI R10, RZ, 0x1, R8 ;  /* 0x00000001ff0a7819 */ /* 0x000fc40000011608 */
[----:B------:R-:W-:-:S04]  /*1010*/  SEL R3, RZ, 0x1, !P0 ;  /* 0x00000001ff037807 */ /* 0x000fc80004000000 */
[----:B------:R-:W-:-:S04]  /*1020*/  LOP3.LUT R3, R3, 0x1, R10, 0xf8, !PT ;  /* 0x0000000103037812 */ /* 0x000fc800078ef80a */
[----:B------:R-:W-:-:S05]  /*1030*/  LOP3.LUT R3, R3, R8, RZ, 0xc0, !PT ;  /* 0x0000000803037212 */ /* 0x000fca00078ec0ff */
[----:B------:R-:W-:-:S05]  /*1040*/  IMAD.IADD R3, R10, 0x1, R3 ;  /* 0x000000010a037824 */ /* 0x000fca00078e0203 */
[----:B------:R-:W-:Y:S01]  /*1050*/  LOP3.LUT R0, R3, R0, RZ, 0xfc, !PT ;  /* 0x0000000003007212 */ /* 0x000fe200078efcff */
[----:B------:R-:W-:Y:S06]  /*1060*/  BRA `(.L_x_185) ;  /* 0x0000000000107947 */ /* 0x000fec0003800000 */
.L_x_184:
[----:B------:R-:W-:-:S04]  /*1070*/  LOP3.LUT R0, R0, 0x80000000, RZ, 0xc0, !PT ;  /* 0x8000000000007812 */ /* 0x000fc800078ec0ff */
[----:B------:R-:W-:Y:S01]  /*1080*/  LOP3.LUT R0, R0, 0x7f800000, RZ, 0xfc, !PT ;  /* 0x7f80000000007812 */ /* 0x000fe200078efcff */
[----:B------:R-:W-:Y:S06]  /*1090*/  BRA `(.L_x_185) ;  /* 0x0000000000047947 */ /* 0x000fec0003800000 */
.L_x_183:
[----:B------:R-:W-:-:S07]  /*10a0*/  IMAD R0, R8, 0x800000, R0 ;  /* 0x0080000008007824 */ /* 0x000fce00078e0200 */
.L_x_185:
[----:B------:R-:W-:Y:S05]  /*10b0*/  BSYNC.RECONVERGENT B3 ;  /* 0x0000000000037941 */ /* 0x000fea0003800200 */
.L_x_182:
[----:B------:R-:W-:Y:S05]  /*10c0*/  BRA `(.L_x_186) ;  /* 0x0000000000207947 */ /* 0x000fea0003800000 */
.L_x_181:
[----:B------:R-:W-:-:S04]  /*10d0*/  LOP3.LUT R0, R10, 0x80000000, R9, 0x48, !PT ;  /* 0x800000000a007812 */ /* 0x000fc800078e4809 */
[----:B------:R-:W-:Y:S01]  /*10e0*/  LOP3.LUT R0, R0, 0x7f800000, RZ, 0xfc, !PT ;  /* 0x7f80000000007812 */ /* 0x000fe200078efcff */
[----:B------:R-:W-:Y:S06]  /*10f0*/  BRA `(.L_x_186) ;  /* 0x0000000000147947 */ /* 0x000fec0003800000 */
.L_x_180:
[----:B------:R-:W-:Y:S01]  /*1100*/  LOP3.LUT R0, R10, 0x80000000, R9, 0x48, !PT ;  /* 0x800000000a007812 */ /* 0x000fe200078e4809 */
[----:B------:R-:W-:Y:S06]  /*1110*/  BRA `(.L_x_186) ;  /* 0x00000000000c7947 */ /* 0x000fec0003800000 */
.L_x_179:
[----:B------:R-:W0:Y:S01]  /*1120*/  MUFU.RSQ R0, -QNAN ;  /* 0xffc0000000007908 */ /* 0x000e220000001400 */
[----:B------:R-:W-:Y:S05]  /*1130*/  BRA `(.L_x_186) ;  /* 0x0000000000047947 */ /* 0x000fea0003800000 */
.L_x_178:
[----:B------:R-:W-:-:S07]  /*1140*/  FADD.FTZ R0, R0, R3 ;  /* 0x0000000300007221 */ /* 0x000fce0000010000 */
.L_x_186:
[----:B------:R-:W-:Y:S05]  /*1150*/  BSYNC.RECONVERGENT B2 ;  /* 0x0000000000027941 */ /* 0x000fea0003800200 */
.L_x_176:
[----:B------:R-:W-:-:S04]  /*1160*/  IMAD.MOV.U32 R7, RZ, RZ, 0x0 ;  /* 0x00000000ff077424 */ /* 0x000fc800078e00ff */
[----:B0-----:R-:W-:Y:S05]  /*1170*/  RET.REL.NODEC R6 `(compute_cluster_query_means) ;  /* 0xffffffec06a07950 */ /* 0x001fea0003c3ffff */
.L_x_187:
        /* <DEDUP_REMOVED lines=16> */
.L_x_246:


//--------------------- .text.assign_queries_to_clusters --------------------------
	.section	.text.assign_queries_to_clusters,"ax",@progbits
	.align	128
        .global         assign_queries_to_clusters
        .type           assign_queries_to_clusters,@function
        .size           assign_queries_to_clusters,(.L_x_253 - assign_queries_to_clusters)
        .other          assign_queries_to_clusters,@"STO_CUDA_ENTRY STV_DEFAULT"
assign_queries_to_clusters:
.text.assign_queries_to_clusters:
[----:B------:R-:W0:Y:S01]  /*0000*/  LDC R1, c[0x0][0x37c] ;  /* 0x0000df00ff017b82 */ /* 0x000e220000000800 */
[----:B------:R-:W1:Y:S07]  /*0010*/  S2R R3, SR_TID.X ;  /* 0x0000000000037919 */ /* 0x000e6e0000002100 */
[----:B------:R-:W1:Y:S01]  /*0020*/  S2UR UR4, SR_CTAID.X ;  /* 0x00000000000479c3 */ /* 0x000e620000002500 */
[----:B------:R-:W2:Y:S01]  /*0030*/  LDCU UR5, c[0x0][0x3a0] ;  /* 0x00007400ff0577ac */ /* 0x000ea20008000800 */
[----:B0-----:R-:W-:-:S06]  /*0040*/  IADD3 R1, PT, PT, R1, -0x18, RZ ;  /* 0xffffffe801017810 */ /* 0x001fcc0007ffe0ff */
[----:B------:R-:W1:Y:S02]  /*0050*/  LDC R0, c[0x0][0x360] ;  /* 0x0000d800ff007b82 */ /* 0x000e640000000800 */
[----:B-1----:R-:W-:-:S05]  /*0060*/  IMAD R0, R0, UR4, R3 ;  /* 0x0000000400007c24 */ /* 0x002fca000f8e0203 */
[----:B--2---:R-:W-:-:S13]  /*0070*/  ISETP.GE.AND P0, PT, R0, UR5, PT ;  /* 0x0000000500007c0c */ /* 0x004fda000bf06270 */
[----:B------:R-:W-:Y:S05]  /*0080*/  @P0 EXIT ;  /* 0x000000000000094d */ /* 0x000fea0003800000 */
[----:B------:R-:W0:Y:S01]  /*0090*/  LDCU UR4, c[0x0][0x3a8] ;  /* 0x00007500ff0477ac */ /* 0x000e220008000800 */
[----:B------:R-:W-:Y:S02]  /*00a0*/  MOV R2, 0x7f7fffff ;  /* 0x7f7fffff00027802 */ /* 0x000fe40000000f00 */
[----:B------:R-:W-:Y:S01]  /*00b0*/  MOV R4, 0xffffffff ;  /* 0xffffffff00047802 */ /* 0x000fe20000000f00 */
[----:B------:R-:W1:Y:S02]  /*00c0*/  LDCU.64 UR6, c[0x0][0x358] ;  /* 0x00006b00ff0677ac */ /* 0x000e640008000a00 */
[----:B------:R2:W-:Y:S04]  /*00d0*/  STL [R1], R2 ;  /* 0x0000000201007387 */ /* 0x0005e80000100800 */
[----:B------:R2:W-:Y:S04]  /*00e0*/  STL [R1+0x4], R2 ;  /* 0x0000040201007387 */ /* 0x0005e80000100800 */
[----:B------:R2:W-:Y:S04]  /*00f0*/  STL [R1+0x8], R2 ;  /* 0x0000080201007387 */ /* 0x0005e80000100800 */
[----:B------:R2:W-:Y:S01]  /*0100*/  STL [R1+0xc], R4 ;  /* 0x00000c0401007387 */ /* 0x0005e20000100800 */
[----:B0-----:R-:W-:-:S03]  /*0110*/  UISETP.GE.AND UP0, UPT, UR4, 0x1, UPT ;  /* 0x000000010400788c */ /* 0x001fc6000bf06270 */
[----:B------:R2:W-:Y:S04]  /*0120*/  STL [R1+0x10], R4 ;  /* 0x0000100401007387 */ /* 0x0005e80000100800 */
[----:B------:R2:W-:Y:S02]  /*0130*/  STL [R1+0x14], R4 ;  /* 0x0000140401007387 */ /* 0x0005e40000100800 */
[----:B-1----:R-:W-:Y:S05]  /*0140*/  BRA.U !UP0, `(.L_x_188) ;  /* 0x0000002508347547 */ /* 0x002fea000b800000 */
[----:B------:R-:W0:Y:S01]  /*0150*/  LDC R7, c[0x0][0x3a4] ;  /* 0x0000e900ff077b82 */ /* 0x000e220000000800 */
[----:B------:R-:W2:Y:S07]  /*0160*/  LDCU UR4, c[0x0][0x2f8] ;  /* 0x00005f00ff0477ac */ /* 0x000eae0008000800 */
[----:B------:R-:W1:Y:S01]  /*0170*/  LDC.64 R12, c[0x0][0x380] ;  /* 0x0000e000ff0c7b82 */ /* 0x000e620000000a00 */
[----:B--2---:R-:W-:Y:S02]  /*0180*/  IADD3 R2, PT, PT, R1, UR4, RZ ;  /* 0x0000000401027c10 */ /* 0x004fe4000fffe0ff */
[----:B0-----:R-:W-:Y:S01]  /*0190*/  ISETP.GE.AND P0, PT, R7, 0x4, PT ;  /* 0x000000040700780c */ /* 0x001fe20003f06270 */
[----:B------:R-:W-:-:S04]  /*01a0*/  IMAD R3, R0, R7, RZ ;  /* 0x0000000700037224 */ /* 0x000fc800078e02ff */
[----:B-1----:R-:W-:-:S08]  /*01b0*/  IMAD.WIDE R12, R3, 0x4, R12 ;  /* 0x00000004030c7825 */ /* 0x002fd000078e020c */
[----:B------:R-:W-:Y:S05]  /*01c0*/  @!P0 BRA `(.L_x_189) ;  /* 0x0000001400b88947 */ /* 0x000fea0003800000 */
[C---:B------:R-:W-:Y:S02]  /*01d0*/  IADD3 R3, PT, PT, R7.reuse, -0x4, RZ ;  /* 0xfffffffc07037810 */ /* 0x040fe40007ffe0ff */
[----:B------:R-:W-:Y:S02]  /*01e0*/  LOP3.LUT R9, R7, 0x4, RZ, 0x3c, !PT ;  /* 0x0000000407097812 */ /* 0x000fe400078e3cff */
[C---:B------:R-:W-:Y:S02]  /*01f0*/  LOP3.LUT R6, R3.reuse, 0xc, RZ, 0xc0, !PT ;  /* 0x0000000c03067812 */ /* 0x040fe400078ec0ff */
[----:B------:R-:W-:Y:S02]  /*0200*/  LOP3.LUT R4, R3, 0x4, RZ, 0xc0, !PT ;  /* 0x0000000403047812 */ /* 0x000fe400078ec0ff */
[----:B------:R-:W-:Y:S02]  /*0210*/  IADD3 R5, PT, PT, -R6, 0xc, R7 ;  /* 0x0000000c06057810 */ /* 0x000fe40007ffe107 */
[----:B------:R-:W-:-:S02]  /*0220*/  IADD3 R9, PT, PT, R9, -R4, RZ ;  /* 0x8000000409097210 */ /* 0x000fc40007ffe0ff */
[----:B------:R-:W-:Y:S02]  /*0230*/  LOP3.LUT R6, R5, 0xf, RZ, 0xc0, !PT ;  /* 0x0000000f05067812 */ /* 0x000fe400078ec0ff */
[----:B------:R-:W-:Y:S02]  /*0240*/  LOP3.LUT R10, R3, 0xfffffffc, RZ, 0xc0, !PT ;  /* 0xfffffffc030a7812 */ /* 0x000fe400078ec0ff */
[----:B------:R-:W-:Y:S02]  /*0250*/  LOP3.LUT R9, R9, 0x7, RZ, 0xc0, !PT ;  /* 0x0000000709097812 */ /* 0x000fe400078ec0ff */
[----:B------:R-:W-:Y:S02]  /*0260*/  IADD3 R6, PT, PT, R6, -0x1, RZ ;  /* 0xffffffff06067810 */ /* 0x000fe40007ffe0ff */
[----:B------:R-:W-:Y:S02]  /*0270*/  IADD3 R8, PT, PT, -R10, -0x5, R7 ;  /* 0xfffffffb0a087810 */ /* 0x000fe40007ffe107 */
[----:B------:R-:W-:-:S02]  /*0280*/  IADD3 R9, PT, PT, R9, -0x1, RZ ;  /* 0xffffffff09097810 */ /* 0x000fc40007ffe0ff */
[----:B------:R-:W-:Y:S02]  /*0290*/  ISETP.GE.U32.AND P2, PT, R6, 0x7, PT ;  /* 0x000000070600780c */ /* 0x000fe40003f46070 */
[----:B------:R-:W-:Y:S02]  /*02a0*/  IADD3 R6, P0, PT, R12, 0x20, RZ ;  /* 0x000000200c067810 */ /* 0x000fe40007f1e0ff */
[----:B------:R-:W-:Y:S01]  /*02b0*/  ISETP.GE.U32.AND P1, PT, R8, 0xf, PT ;  /* 0x0000000f0800780c */ /* 0x000fe20003f26070 */
[----:B------:R-:W-:Y:S01]  /*02c0*/  HFMA2 R8, -RZ, RZ, 0, 0 ;  /* 0x00000000ff087431 */ /* 0x000fe200000001ff */
[----:B------:R-:W-:Y:S02]  /*02d0*/  ISETP.GE.U32.AND P3, PT, R9, 0x3, PT ;  /* 0x000000030900780c */ /* 0x000fe40003f66070 */
[----:B------:R-:W-:Y:S02]  /*02e0*/  LOP3.LUT R7, R7, 0x3, RZ, 0xc0, !PT ;  /* 0x0000000307077812 */ /* 0x000fe400078ec0ff */
[----:B------:R-:W-:-:S02]  /*02f0*/  IADD3.X R9, PT, PT, RZ, R13, RZ, P0, !PT ;  /* 0x0000000dff097210 */ /* 0x000fc400007fe4ff */
[----:B------:R-:W-:-:S07]  /*0300*/  IADD3 R10, PT, PT, R10, 0x4, RZ ;  /* 0x000000040a0a7810 */ /* 0x000fce0007ffe0ff */
.L_x_204:
[----:B------:R-:W0:Y:S01]  /*0310*/  LDC R21, c[0x0][0x3a4] ;  /* 0x0000e900ff157b82 */ /* 0x000e220000000800 */
[----:B------:R-:W-:Y:S02]  /*0320*/  ISETP.GE.U32.AND P0, PT, R3, 0xc, PT ;  /* 0x0000000c0300780c */ /* 0x000fe40003f06070 */
[----:B------:R-:W-:Y:S02]  /*0330*/  MOV R11, RZ ;  /* 0x000000ff000b7202 */ /* 0x000fe40000000f00 */
[----:B------:R-:W-:Y:S01]  /*0340*/  MOV R23, RZ ;  /* 0x000000ff00177202 */ /* 0x000fe20000000f00 */
[----:B0-----:R-:W-:-:S08]  /*0350*/  IMAD R19, R8, R21, RZ ;  /* 0x0000001508137224 */ /* 0x001fd000078e02ff */
[----:B------:R-:W-:Y:S05]  /*0360*/  @!P0 BRA `(.L_x_190) ;  /* 0x00000004004c8947 */ /* 0x000fea0003800000 */
[----:B------:R-:W0:Y:S01]  /*0370*/  LDC.64 R14, c[0x0][0x388] ;  /* 0x0000e200ff0e7b82 */ /* 0x000e220000000a00 */
[----:B------:R-:W-:Y:S01]  /*0380*/  LEA.HI R16, R3, 0x1, RZ, 0x1e ;  /* 0x0000000103107811 */ /* 0x000fe200078ff0ff */
[----:B------:R-:W-:Y:S01]  /*0390*/  HFMA2 R23, -RZ, RZ, 0, 0 ;  /* 0x00000000ff177431 */ /* 0x000fe200000001ff */
[----:B------:R-:W-:Y:S02]  /*03a0*/  MOV R11, RZ ;  /* 0x000000ff000b7202 */ /* 0x000fe40000000f00 */
[----:B------:R-:W-:Y:S02]  /*03b0*/  LOP3.LUT R18, R16, 0x7ffffffc, RZ, 0xc0, !PT ;  /* 0x7ffffffc10127812 */ /* 0x000fe400078ec0ff */
[----:B------:R-:W-:Y:S02]  /*03c0*/  MOV R16, R6 ;  /* 0x0000000600107202 */ /* 0x000fe40000000f00 */
[----:B------:R-:W-:Y:S02]  /*03d0*/  MOV R17, R9 ;  /* 0x0000000900117202 */ /* 0x000fe40000000f00 */
[----:B------:R-:W-:Y:S01]  /*03e0*/  IADD3 R18, PT, PT, -R18, RZ, RZ ;  /* 0x000000ff12127210 */ /* 0x000fe20007ffe1ff */
[----:B0-----:R-:W-:-:S03]  /*03f0*/  IMAD.WIDE.U32 R14, R19, 0x4, R14 ;  /* 0x00000004130e7825 */ /* 0x001fc600078e000e */
[----:B------:R-:W-:-:S04]  /*0400*/  IADD3 R14, P0, PT, R14, 0x20, RZ ;  /* 0x000000200e0e7810 */ /* 0x000fc80007f1e0ff */
[----:B------:R-:W-:-:S09]  /*0410*/  IADD3.X R15, PT, PT, RZ, R15, RZ, P0, !PT ;  /* 0x0000000fff0f7210 */ /* 0x000fd200007fe4ff */
.L_x_191:
        /* <DEDUP_REMOVED lines=72> */
.L_x_190:
[----:B------:R-:W0:Y:S01]  /*08a0*/  LDC.64 R14, c[0x0][0x388] ;  /* 0x0000e200ff0e7b82 */ /* 0x000e220000000a00 */
[----:B------:R-:W-:-:S04]  /*08b0*/  LEA.HI R16, R3, 0x1, RZ, 0x1e ;  /* 0x0000000103107811 */ /* 0x000fc800078ff0ff */
[----:B------:R-:W-:Y:S01]  /*08c0*/  LOP3.LUT P0, RZ, R16, 0x3, RZ, 0xc0, !PT ;  /* 0x0000000310ff7812 */ /* 0x000fe2000780c0ff */
[----:B0-----:R-:W-:-:S12]  /*08d0*/  IMAD.WIDE.U32 R14, R19, 0x4, R14 ;  /* 0x00000004130e7825 */ /* 0x001fd800078e000e */
[----:B------:R-:W-:Y:S05]  /*08e0*/  @!P0 BRA `(.L_x_192) ;  /* 0x0000000000e88947 */ /* 0x000fea0003800000 */
[----:B------:R-:W-:Y:S02]  /*08f0*/  LOP3.LUT R16, R3, 0xc, RZ, 0xc0, !PT ;  /* 0x0000000c03107812 */ /* 0x000fe400078ec0ff */
[----:B------:R-:W-:Y:S02]  /*0900*/  ISETP.NE.AND P4, PT, R4, RZ, PT ;  /* 0x000000ff0400720c */ /* 0x000fe40003f85270 */
[----:B------:R-:W-:-:S13]  /*0910*/  ISETP.NE.AND P0, PT, R16, RZ, PT ;  /* 0x000000ff1000720c */ /* 0x000fda0003f05270 */
[----:B------:R-:W-:Y:S05]  /*0920*/  @!P0 BRA `(.L_x_193) ;  /* 0x00000000008c8947 */ /* 0x000fea0003800000 */
[----:B------:R-:W-:-:S04]  /*0930*/  IMAD.WIDE.U32 R18, R23, 0x4, R12 ;  /* 0x0000000417127825 */ /* 0x000fc800078e000c */
[----:B------:R-:W-:Y:S01]  /*0940*/  IMAD.WIDE.U32 R16, R23, 0x4, R14 ;  /* 0x0000000417107825 */ /* 0x000fe200078e000e */
        /* <DEDUP_REMOVED lines=12> */
[----:B------:R-:W4:Y:S01]  /*0a10*/  LDG.E R27, desc[UR6][R16.64+0x14] ;  /* 0x00001406101b7981 */ /* 0x000f22000c1e1900 */
[----:B--2---:R-:W-:-:S03]  /*0a20*/  FADD R24, R20, -R25 ;  /* 0x8000001914187221 */ /* 0x004fc60000000000 */
        /* <DEDUP_REMOVED lines=19> */
.L_x_193:
[----:B------:R-:W-:Y:S05]  /*0b60*/  @P4 BRA `(.L_x_192) ;  /* 0x0000000000484947 */ /* 0x000fea0003800000 */
        /* <DEDUP_REMOVED lines=18> */
.L_x_192:
[----:B------:R-:W-:-:S13]  /*0c90*/  ISETP.GE.U32.AND P0, PT, R10, R21, PT ;  /* 0x000000150a00720c */ /* 0x000fda0003f06070 */
[----:B------:R-:W-:Y:S05]  /*0ca0*/  @P0 BRA `(.L_x_194) ;  /* 0x0000000800580947 */ /* 0x000fea0003800000 */
[----:B------:R-:W-:Y:S02]  /*0cb0*/  ISETP.NE.AND P0, PT, R7, RZ, PT ;  /* 0x000000ff0700720c */ /* 0x000fe40003f05270 */
[----:B------:R-:W-:Y:S01]  /*0cc0*/  MOV R21, R10 ;  /* 0x0000000a00157202 */ /* 0x000fe20000000f00 */
[----:B------:R-:W-:Y:S10]  /*0cd0*/  @!P1 BRA `(.L_x_195) ;  /* 0x0000000400209947 */ /* 0x000ff40003800000 */
[----:B------:R-:W-:Y:S01]  /*0ce0*/  MOV R21, R10 ;  /* 0x0000000a00157202 */ /* 0x000fe20000000f00 */
[----:B------:R-:W-:-:S06]  /*0cf0*/  UMOV UR4, URZ ;  /* 0x000000ff00047c82 */ /* 0x000fcc0008000000 */
.L_x_196:
        /* <DEDUP_REMOVED lines=8> */
[----:B------:R-:W5:Y:S01]  /*0d80*/  LDG.E R28, desc[UR6][R18.64+0x3c] ;  /* 0x00003c06121c7981 */ /* 0x000f62000c1e1900 */
[----:B--2---:R-:W-:-:S03]  /*0d90*/  FADD R22, R22, -R25 ;  /* 0x8000001916167221 */ /* 0x004fc60000000000 */
[----:B------:R-:W2:Y:S01]  /*0da0*/  LDG.E R25, desc[UR6][R18.64+0x10] ;  /* 0x0000100612197981 */ /* 0x000ea2000c1e1900 */
[----:B------:R-:W-:-:S03]  /*0db0*/  FFMA R24, R22, R22, R11 ;  /* 0x0000001616187223 */ /* 0x000fc6000000000b */
[----:B------:R-:W5:Y:S01]  /*0dc0*/  LDG.E R11, desc[UR6][R16.64+0xc] ;  /* 0x00000c06100b7981 */ /* 0x000f62000c1e1900 */
[----:B---3--:R-:W-:-:S03]  /*0dd0*/  FADD R27, R26, -R27 ;  /* 0x8000001b1a1b7221 */ /* 0x008fc60000000000 */
[----:B------:R-:W5:Y:S01]  /*0de0*/  LDG.E R22, desc[UR6][R18.64+0xc] ;  /* 0x00000c0612167981 */ /* 0x000f62000c1e1900 */
[----:B------:R-:W-:-:S03]  /*0df0*/  FFMA R27, R27, R27, R24 ;  /* 0x0000001b1b1b7223 */ /* 0x000fc60000000018 */
[----:B------:R-:W2:Y:S01]  /*0e00*/  LDG.E R24, desc[UR6][R16.64+0x10] ;  /* 0x0000100610187981 */ /* 0x000ea2000c1e1900 */
[----:B----4-:R-:W-:-:S03]  /*0e10*/  FADD R20, R20, -R23 ;  /* 0x8000001714147221 */ /* 0x010fc60000000000 */
[----:B------:R-:W3:Y:S01]  /*0e20*/  LDG.E R23, desc[UR6][R18.64+0x14] ;  /* 0x0000140612177981 */ /* 0x000ee2000c1e1900 */
[----:B------:R-:W-:-:S03]  /*0e30*/  FFMA R27, R20, R20, R27 ;  /* 0x00000014141b7223 */ /* 0x000fc6000000001b */
[----:B------:R-:W3:Y:S01]  /*0e40*/  LDG.E R20, desc[UR6][R16.64+0x14] ;  /* 0x0000140610147981 */ /* 0x000ee2000c1e1900 */
[----:B-----5:R-:W-:-:S03]  /*0e50*/  FADD R22, R11, -R22 ;  /* 0x800000160b167221 */ /* 0x020fc60000000000 */
[----:B------:R-:W4:Y:S01]  /*0e60*/  LDG.E R11, desc[UR6][R18.64+0x18] ;  /* 0x00001806120b7981 */ /* 0x000f22000c1e1900 */
[----:B--2---:R-:W-:Y:S01]  /*0e70*/  FADD R24, R24, -R25 ;  /* 0x8000001918187221 */ /* 0x004fe20000000000 */
[----:B------:R-:W-:Y:S02]  /*0e80*/  FFMA R27, R22, R22, R27 ;  /* 0x00000016161b7223 */ /* 0x000fe4000000001b */
[----:B------:R-:W2:Y:S04]  /*0e90*/  LDG.E R25, desc[UR6][R18.64+0x1c] ;  /* 0x00001c0612197981 */ /* 0x000ea8000c1e1900 */
[----:B------:R-:W4:Y:S01]  /*0ea0*/  LDG.E R22, desc[UR6][R16.64+0x18] ;  /* 0x0000180610167981 */ /* 0x000f22000c1e1900 */
[----:B------:R-:W-:Y:S01]  /*0eb0*/  FFMA R27, R24, R24, R27 ;  /* 0x00000018181b7223 */ /* 0x000fe2000000001b */
[----:B---3--:R-:W-:-:S02]  /*0ec0*/  FADD R20, R20, -R23 ;  /* 0x8000001714147221 */ /* 0x008fc40000000000 */
[----:B------:R-:W2:Y:S02]  /*0ed0*/  LDG.E R24, desc[UR6][R16.64+0x1c] ;  /* 0x00001c0610187981 */ /* 0x000ea4000c1e1900 */
[----:B------:R-:W-:Y:S02]  /*0ee0*/  FFMA R27, R20, R20, R27 ;  /* 0x00000014141b7223 */ /* 0x000fe4000000001b */
[----:B------:R-:W3:Y:S04]  /*0ef0*/  LDG.E R23, desc[UR6][R16.64+0x20] ;  /* 0x0000200610177981 */ /* 0x000ee8000c1e1900 */
[----:B------:R-:W3:Y:S01]  /*0f00*/  LDG.E R20, desc[UR6][R18.64+0x20] ;  /* 0x0000200612147981 */ /* 0x000ee2000c1e1900 */
[----:B----4-:R-:W-:-:S03]  /*0f10*/  FADD R22, R22, -R11 ;  /* 0x8000000b16167221 */ /* 0x010fc60000000000 */
        /* <DEDUP_REMOVED lines=13> */
[----:B------:R-:W-:Y:S01]  /*0ff0*/  FFMA R27, R22, R22, R27 ;  /* 0x00000016161b7223 */ /* 0x000fe2000000001b */
[----:B--2---:R-:W-:Y:S02]  /*1000*/  FADD R24, R24, -R25 ;  /* 0x8000001918187221 */ /* 0x004fe40000000000 */
[----:B------:R-:W4:Y:S02]  /*1010*/  LDG.E R22, desc[UR6][R18.64+0x30] ;  /* 0x0000300612167981 */ /* 0x000f24000c1e1900 */
[----:B------:R-:W-:Y:S02]  /*1020*/  FFMA R27, R24, R24, R27 ;  /* 0x00000018181b7223 */ /* 0x000fe4000000001b */
[----:B------:R-:W2:Y:S01]  /*1030*/  LDG.E R25, desc[UR6][R16.64+0x3c] ;  /* 0x00003c0610197981 */ /* 0x000ea2000c1e1900 */
[----:B---3--:R-:W-:-:S03]  /*1040*/  FADD R24, R20, -R23 ;  /* 0x8000001714187221 */ /* 0x008fc60000000000 */
[----:B------:R-:W3:Y:S04]  /*1050*/  LDG.E R23, desc[UR6][R16.64+0x34] ;  /* 0x0000340610177981 */ /* 0x000ee8000c1e1900 */
[----:B------:R-:W3:Y:S01]  /*1060*/  LDG.E R20, desc[UR6][R18.64+0x34] ;  /* 0x0000340612147981 */ /* 0x000ee2000c1e1900 */
[----:B------:R-:W-:-:S03]  /*1070*/  FFMA R26, R24, R24, R27 ;  /* 0x00000018181a7223 */ /* 0x000fc6000000001b */
[----:B------:R-:W5:Y:S04]  /*1080*/  LDG.E R24, desc[UR6][R16.64+0x38] ;  /* 0x0000380610187981 */ /* 0x000f68000c1e1900 */
[----:B------:R-:W5:Y:S01]  /*1090*/  LDG.E R27, desc[UR6][R18.64+0x38] ;  /* 0x00003806121b7981 */ /* 0x000f62000c1e1900 */
[----:B------:R-:W-:-:S04]  /*10a0*/  UIADD3 UR4, UPT, UPT, UR4, 0x10, URZ ;  /* 0x0000001004047890 */ /* 0x000fc8000fffe0ff */
[----:B------:R-:W-:Y:S01]  /*10b0*/  UISETP.NE.AND UP0, UPT, UR4, URZ, UPT ;  /* 0x000000ff0400728c */ /* 0x000fe2000bf05270 */
[----:B------:R-:W-:Y:S01]  /*10c0*/  IADD3 R21, PT, PT, R21, 0x10, RZ ;  /* 0x0000001015157810 */ /* 0x000fe20007ffe0ff */
[----:B----4-:R-:W-:-:S04]  /*10d0*/  FADD R11, R11, -R22 ;  /* 0x800000160b0b7221 */ /* 0x010fc80000000000 */
[----:B------:R-:W-:Y:S01]  /*10e0*/  FFMA R26, R11, R11, R26 ;  /* 0x0000000b0b1a7223 */ /* 0x000fe2000000001a */
[----:B---3--:R-:W-:-:S04]  /*10f0*/  FADD R23, R23, -R20 ;  /* 0x8000001417177221 */ /* 0x008fc80000000000 */
[----:B------:R-:W-:Y:S01]  /*1100*/  FFMA R26, R23, R23, R26 ;  /* 0x00000017171a7223 */ /* 0x000fe2000000001a */
[----:B-----5:R-:W-:Y:S01]  /*1110*/  FADD R27, R24, -R27 ;  /* 0x8000001b181b7221 */ /* 0x020fe20000000000 */
[----:B--2---:R-:W-:-:S03]  /*1120*/  FADD R25, R25, -R28 ;  /* 0x8000001c19197221 */ /* 0x004fc60000000000 */
[----:B------:R-:W-:-:S04]  /*1130*/  FFMA R26, R27, R27, R26 ;  /* 0x0000001b1b1a7223 */ /* 0x000fc8000000001a */
[----:B------:R-:W-:Y:S01]  /*1140*/  FFMA R11, R25, R25, R26 ;  /* 0x00000019190b7223 */ /* 0x000fe2000000001a */
[----:B------:R-:W-:Y:S06]  /*1150*/  BRA.U UP0, `(.L_x_196) ;  /* 0xfffffff900e87547 */ /* 0x000fec000b83ffff */
.L_x_195:
        /* <DEDUP_REMOVED lines=12> */
[----:B--2---:R-:W-:-:S04]  /*1220*/  FADD R20, R20, -R27 ;  /* 0x8000001b14147221 */ /* 0x004fc80000000000 */
[----:B------:R-:W-:Y:S02]  /*1230*/  FFMA R26, R20, R20, R11 ;  /* 0x00000014141a7223 */ /* 0x000fe4000000000b */
[----:B------:R-:W2:Y:S04]  /*1240*/  LDG.E R11, desc[UR6][R16.64+0xc] ;  /* 0x00000c06100b7981 */ /* 0x000ea8000c1e1900 */
[----:B------:R-:W2:Y:S01]  /*1250*/  LDG.E R20, desc[UR6][R18.64+0xc] ;  /* 0x00000c0612147981 */ /* 0x000ea2000c1e1900 */
[----:B---3--:R-:W-:-:S03]  /*1260*/  FADD R25, R25, -R22 ;  /* 0x8000001619197221 */ /* 0x008fc60000000000 */
[----:B------:R-:W3:Y:S01]  /*1270*/  LDG.E R22, desc[UR6][R16.64+0x10] ;  /* 0x0000100610167981 */ /* 0x000ee2000c1e1900 */
[----:B------:R-:W-:Y:S01]  /*1280*/  FFMA R26, R25, R25, R26 ;  /* 0x00000019191a7223 */ /* 0x000fe2000000001a */
[----:B----4-:R-:W-:Y:S02]  /*1290*/  FADD R27, R24, -R23 ;  /* 0x80000017181b7221 */ /* 0x010fe40000000000 */
[----:B------:R-:W4:Y:S02]  /*12a0*/  LDG.E R23, desc[UR6][R16.64+0x14] ;  /* 0x0000140610177981 */ /* 0x000f24000c1e1900 */
[----:B------:R-:W-:Y:S02]  /*12b0*/  FFMA R26, R27, R27, R26 ;  /* 0x0000001b1b1a7223 */ /* 0x000fe4000000001a */
[----:B------:R-:W3:Y:S04]  /*12c0*/  LDG.E R27, desc[UR6][R18.64+0x10] ;  /* 0x00001006121b7981 */ /* 0x000ee8000c1e1900 */
[----:B------:R-:W4:Y:S04]  /*12d0*/  LDG.E R24, desc[UR6][R16.64+0x18] ;  /* 0x0000180610187981 */ /* 0x000f28000c1e1900 */
[----:B------:R-:W5:Y:S01]  /*12e0*/  LDG.E R25, desc[UR6][R16.64+0x1c] ;  /* 0x00001c0610197981 */ /* 0x000f62000c1e1900 */
[----:B--2---:R-:W-:-:S03]  /*12f0*/  FADD R11, R11, -R20 ;  /* 0x800000140b0b7221 */ /* 0x004fc60000000000 */
[----:B------:R-:W4:Y:S01]  /*1300*/  LDG.E R20, desc[UR6][R18.64+0x14] ;  /* 0x0000140612147981 */ /* 0x000f22000c1e1900 */
[----:B------:R-:W-:-:S03]  /*1310*/  FFMA R26, R11, R11, R26 ;  /* 0x0000000b0b1a7223 */ /* 0x000fc6000000001a */
[----:B------:R-:W2:Y:S01]  /*1320*/  LDG.E R11, desc[UR6][R18.64+0x18] ;  /* 0x00001806120b7981 */ /* 0x000ea2000c1e1900 */
[----:B---3--:R-:W-:-:S04]  /*1330*/  FADD R27, R22, -R27 ;  /* 0x8000001b161b7221 */ /* 0x008fc80000000000 */
[----:B------:R-:W-:Y:S01]  /*1340*/  FFMA R26, R27, R27, R26 ;  /* 0x0000001b1b1a7223 */ /* 0x000fe2000000001a */
[----:B-----5:R-:W-:Y:S01]  /*1350*/  FADD R28, R25, -R28 ;  /* 0x8000001c191c7221 */ /* 0x020fe20000000000 */
[----:B------:R-:W-:Y:S01]  /*1360*/  IADD3 R21, PT, PT, R21, 0x8, RZ ;  /* 0x0000000815157810 */ /* 0x000fe20007ffe0ff */
[----:B----4-:R-:W-:-:S04]  /*1370*/  FADD R23, R23, -R20 ;  /* 0x8000001417177221 */ /* 0x010fc80000000000 */
[----:B------:R-:W-:Y:S01]  /*1380*/  FFMA R26, R23, R23, R26 ;  /* 0x00000017171a7223 */ /* 0x000fe2000000001a */
[----:B--2---:R-:W-:-:S04]  /*1390*/  FADD R11, R24, -R11 ;  /* 0x8000000b180b7221 */ /* 0x004fc80000000000 */
[----:B------:R-:W-:-:S04]  /*13a0*/  FFMA R11, R11, R11, R26 ;  /* 0x0000000b0b0b7223 */ /* 0x000fc8000000001a */
[----:B------:R-:W-:-:S07]  /*13b0*/  FFMA R11, R28, R28, R11 ;  /* 0x0000001c1c0b7223 */ /* 0x000fce000000000b */
.L_x_197:
[----:B------:R-:W-:Y:S05]  /*13c0*/  @!P0 BRA `(.L_x_194) ;  /* 0x0000000000908947 */ /* 0x000fea0003800000 */
[----:B------:R-:W-:-:S04]  /*13d0*/  @P3 IMAD.WIDE.U32 R16, R21, 0x4, R12 ;  /* 0x0000000415103825 */ /* 0x000fc800078e000c */
[C---:B------:R-:W-:Y:S01]  /*13e0*/  @P3 IMAD.WIDE.U32 R18, R21.reuse, 0x4, R14 ;  /* 0x0000000415123825 */ /* 0x040fe200078e000e */
[----:B------:R-:W2:Y:S04]  /*13f0*/  @P3 LDG.E R27, desc[UR6][R16.64] ;  /* 0x00000006101b3981 */ /* 0x000ea8000c1e1900 */
[----:B------:R-:W2:Y:S01]  /*1400*/  @P3 LDG.E R22, desc[UR6][R18.64] ;  /* 0x0000000612163981 */ /* 0x000ea2000c1e1900 */
[----:B------:R-:W-:-:S03]  /*1410*/  @P3 IADD3 R21, PT, PT, R21, 0x4, RZ ;  /* 0x0000000415153810 */ /* 0x000fc60007ffe0ff */
[----:B------:R-:W3:Y:S04]  /*1420*/  @P3 LDG.E R24, desc[UR6][R16.64+0x4] ;  /* 0x0000040610183981 */ /* 0x000ee8000c1e1900 */
[----:B------:R-:W3:Y:S01]  /*1430*/  @P3 LDG.E R23, desc[UR6][R18.64+0x4] ;  /* 0x0000040612173981 */ /* 0x000ee2000c1e1900 */
[----:B------:R-:W-:-:S03]  /*1440*/  IMAD.WIDE.U32 R14, R21, 0x4, R14 ;  /* 0x00000004150e7825 */ /* 0x000fc600078e000e */
[----:B------:R-:W4:Y:S01]  /*1450*/  @P3 LDG.E R25, desc[UR6][R16.64+0x8] ;  /* 0x0000080610193981 */ /* 0x000f22000c1e1900 */
[----:B------:R-:W-:-:S03]  /*1460*/  IMAD.WIDE.U32 R20, R21, 0x4, R12 ;  /* 0x0000000415147825 */ /* 0x000fc600078e000c */
[----:B------:R-:W4:Y:S04]  /*1470*/  @P3 LDG.E R28, desc[UR6][R18.64+0x8] ;  /* 0x00000806121c3981 */ /* 0x000f28000c1e1900 */
[----:B------:R2:W5:Y:S04]  /*1480*/  @P3 LDG.E R26, desc[UR6][R16.64+0xc] ;  /* 0x00000c06101a3981 */ /* 0x000568000c1e1900 */
[----:B------:R-:W5:Y:S01]  /*1490*/  @P3 LDG.E R29, desc[UR6][R18.64+0xc] ;  /* 0x00000c06121d3981 */ /* 0x000f62000c1e1900 */
[----:B--2---:R-:W-:-:S03]  /*14a0*/  @P3 FADD R16, R27, -R22 ;  /* 0x800000161b103221 */ /* 0x004fc60000000000 */
[----:B------:R-:W2:Y:S04]  /*14b0*/  LDG.E R27, desc[UR6][R20.64] ;  /* 0x00000006141b7981 */ /* 0x000ea8000c1e1900 */
[----:B------:R-:W2:Y:S01]  /*14c0*/  LDG.E R22, desc[UR6][R14.64] ;  /* 0x000000060e167981 */ /* 0x000ea2000c1e1900 */
[----:B---3--:R-:W-:Y:S01]  /*14d0*/  @P3 FADD R24, R24, -R23 ;  /* 0x8000001718183221 */ /* 0x008fe20000000000 */
[----:B------:R-:W-:Y:S01]  /*14e0*/  @P3 FFMA R23, R16, R16, R11 ;  /* 0x0000001010173223 */ /* 0x000fe2000000000b */
[----:B------:R-:W-:-:S03]  /*14f0*/  ISETP.NE.AND P0, PT, R7, 0x1, PT ;  /* 0x000000010700780c */ /* 0x000fc60003f05270 */
[----:B------:R-:W-:Y:S01]  /*1500*/  @P3 FFMA R23, R24, R24, R23 ;  /* 0x0000001818173223 */ /* 0x000fe20000000017 */
[----:B----4-:R-:W-:-:S04]  /*1510*/  @P3 FADD R28, R25, -R28 ;  /* 0x8000001c191c3221 */ /* 0x010fc80000000000 */
[----:B------:R-:W-:Y:S01]  /*1520*/  @P3 FFMA R23, R28, R28, R23 ;  /* 0x0000001c1c173223 */ /* 0x000fe20000000017 */
[----:B-----5:R-:W-:-:S04]  /*1530*/  @P3 FADD R26, R26, -R29 ;  /* 0x8000001d1a1a3221 */ /* 0x020fc80000000000 */
        /* <DEDUP_REMOVED lines=13> */
.L_x_194:
[----:B------:R-:W2:Y:S01]  /*1610*/  LDL.64 R14, [R1] ;  /* 0x00000000010e7983 */ /* 0x000ea20000100a00 */
[----:B------:R-:W-:Y:S04]  /*1620*/  BSSY.RECONVERGENT B0, `(.L_x_198) ;  /* 0x0000022000007945 */ /* 0x000fe80003800200 */
[----:B------:R-:W-:Y:S01]  /*1630*/  BSSY.RELIABLE B1, `(.L_x_199) ;  /* 0x0000011000017945 */ /* 0x000fe20003800100 */
[----:B------:R-:W-:Y:S01]  /*1640*/  HFMA2 R18, -RZ, RZ, 0, 0 ;  /* 0x00000000ff127431 */ /* 0x000fe200000001ff */
[----:B------:R-:W-:Y:S02]  /*1650*/  PLOP3.LUT P0, PT, PT, PT, PT, 0x80, 0x8 ;  /* 0x000000000008781c */ /* 0x000fe40003f0f070 */
[----:B------:R-:W-:Y:S02]  /*1660*/  MOV R17, R2 ;  /* 0x0000000200117202 */ /* 0x000fe40000000f00 */
[----:B--2---:R-:W-:-:S13]  /*1670*/  FSETP.GEU.AND P4, PT, R11, R14, PT ;  /* 0x0000000e0b00720b */ /* 0x004fda0003f8e000 */
[----:B------:R-:W-:Y:S05]  /*1680*/  @!P4 BRA `(.L_x_200) ;  /* 0x00000000002cc947 */ /* 0x000fea0003800000 */
[----:B------:R-:W-:Y:S02]  /*1690*/  FSETP.GEU.AND P5, PT, R11, R15, PT ;  /* 0x0000000f0b00720b */ /* 0x000fe40003fae000 */
[----:B------:R-:W-:Y:S02]  /*16a0*/  IADD3 R17, PT, PT, R2, 0x4, RZ ;  /* 0x0000000402117810 */ /* 0x000fe40007ffe0ff */
[----:B------:R-:W-:-:S09]  /*16b0*/  MOV R18, 0x1 ;  /* 0x0000000100127802 */ /* 0x000fd20000000f00 */
[----:B------:R-:W-:Y:S05]  /*16c0*/  @!P5 BRA `(.L_x_200) ;  /* 0x00000000001cd947 */ /* 0x000fea0003800000 */
[----:B------:R-:W2:Y:S02]  /*16d0*/  LDL R16, [R1+0x8] ;  /* 0x0000080001107983 */ /* 0x000ea40000100800 */
[----:B--2---:R-:W-:-:S13]  /*16e0*/  FSETP.GEU.AND P0, PT, R11, R16, PT ;  /* 0x000000100b00720b */ /* 0x004fda0003f0e000 */
[----:B------:R-:W-:Y:S05]  /*16f0*/  @P0 BREAK.RELIABLE B1 ;  /* 0x0000000000010942 */ /* 0x000fea0003800100 */
[----:B------:R-:W-:Y:S05]  /*1700*/  @P0 BRA `(.L_x_201) ;  /* 0x00000000004c0947 */ /* 0x000fea0003800000 */
[----:B------:R-:W-:Y:S01]  /*1710*/  HFMA2 R18, -RZ, RZ, 0, 1.1920928955078125e-07 ;  /* 0x00000002ff127431 */ /* 0x000fe200000001ff */
[----:B------:R-:W-:Y:S02]  /*1720*/  PLOP3.LUT P0, PT, PT, PT, PT, 0x8, 0x80 ;  /* 0x000000000080781c */ /* 0x000fe40003f0e170 */
[----:B------:R-:W-:-:S11]  /*1730*/  IADD3 R17, PT, PT, R2, 0x8, RZ ;  /* 0x0000000802117810 */ /* 0x000fd60007ffe0ff */
.L_x_200:
[----:B------:R-:W-:Y:S05]  /*1740*/  BSYNC.RELIABLE B1 ;  /* 0x0000000000017941 */ /* 0x000fea0003800100 */
.L_x_199:
[----:B------:R-:W-:Y:S04]  /*1750*/  BSSY.RECONVERGENT B1, `(.L_x_202) ;  /* 0x0000009000017945 */ /* 0x000fe80003800200 */
[----:B------:R-:W-:Y:S05]  /*1760*/  @!P0 BRA `(.L_x_203) ;  /* 0x00000000001c8947 */ /* 0x000fea0003800000 */
[----:B------:R-:W2:Y:S04]  /*1770*/  LDL R16, [R1+0x10] ;  /* 0x0000100001107983 */ /* 0x000ea80000100800 */
[----:B------:R0:W-:Y:S04]  /*1780*/  STL [R1+0x8], R15 ;  /* 0x0000080f01007387 */ /* 0x0001e80000100800 */
[----:B--2---:R0:W-:Y:S01]  /*1790*/  STL [R1+0x14], R16 ;  /* 0x0000141001007387 */ /* 0x0041e20000100800 */
[----:B------:R-:W-:Y:S05]  /*17a0*/  @P4 BRA `(.L_x_203) ;  /* 0x00000000000c4947 */ /* 0x000fea0003800000 */
[----:B0-----:R-:W2:Y:S04]  /*17b0*/  LDL R16, [R1+0xc] ;  /* 0x00000c0001107983 */ /* 0x001ea80000100800 */
[----:B------:R1:W-:Y:S04]  /*17c0*/  STL [R1+0x4], R14 ;  /* 0x0000040e01007387 */ /* 0x0003e80000100800 */
[----:B--2---:R1:W-:Y:S02]  /*17d0*/  STL [R1+0x10], R16 ;  /* 0x0000101001007387 */ /* 0x0043e40000100800 */
.L_x_203:
[----:B------:R-:W-:Y:S05]  /*17e0*/  BSYNC.RECONVERGENT B1 ;  /* 0x0000000000017941 */ /* 0x000fea0003800200 */
.L_x_202:
[----:B------:R-:W1:Y:S01]  /*17f0*/  LDCU UR4, c[0x0][0x2f8] ;  /* 0x00005f00ff0477ac */ /* 0x000e620008000800 */
[----:B0-----:R-:W-:Y:S02]  /*1800*/  LEA R15, R18, R1, 0x2 ;  /* 0x00000001120f7211 */ /* 0x001fe400078e10ff */
[----:B-1----:R-:W-:-:S05]  /*1810*/  IADD3 R14, PT, PT, R17, -UR4, RZ ;  /* 0x80000004110e7c10 */ /* 0x002fca000fffe0ff */
[----:B------:R0:W-:Y:S04]  /*1820*/  STL [R14], R11 ;  /* 0x0000000b0e007387 */ /* 0x0001e80000100800 */
[----:B------:R0:W-:Y:S02]  /*1830*/  STL [R15+0xc], R8 ;  /* 0x00000c080f007387 */ /* 0x0001e40000100800 */
.L_x_201:
[----:B------:R-:W-:Y:S05]  /*1840*/  BSYNC.RECONVERGENT B0 ;  /* 0x0000000000007941 */ /* 0x000fea0003800200 */
.L_x_198:
[----:B------:R-:W-:Y:S05]  /*1850*/  WARPSYNC.ALL ;  /* 0x0000000000007948 */ /* 0x000fea0003800000 */
[----:B------:R-:W1:Y:S01]  /*1860*/  LDCU UR4, c[0x0][0x3a8] ;  /* 0x00007500ff0477ac */ /* 0x000e620008000800 */
[----:B0-----:R-:W-:-:S04]  /*1870*/  IADD3 R8, PT, PT, R8, 0x1, RZ ;  /* 0x0000000108087810 */ /* 0x001fc80007ffe0ff */
[----:B-1----:R-:W-:-:S13]  /*1880*/  ISETP.NE.AND P0, PT, R8, UR4, PT ;  /* 0x0000000408007c0c */ /* 0x002fda000bf05270 */
[----:B------:R-:W-:Y:S05]  /*1890*/  @!P0 BRA `(.L_x_188) ;  /* 0x0000000c00608947 */ /* 0x000fea0003800000 */
[----:B------:R-:W-:Y:S05]  /*18a0*/  BRA `(.L_x_204) ;  /* 0xffffffe800987947 */ /* 0x000fea000383ffff */
.L_x_189:
[----:B------:R-:W0:Y:S01]  /*18b0*/  LDC.64 R10, c[0x0][0x388] ;  /* 0x0000e200ff0a7b82 */ /* 0x000e220000000a00 */
[C---:B------:R-:W-:Y:S01]  /*18c0*/  LOP3.LUT R16, R7.reuse, 0xf, RZ, 0xc0, !PT ;  /* 0x0000000f07107812 */ /* 0x040fe200078ec0ff */
[----:B------:R-:W1:Y:S01]  /*18d0*/  LDCU UR4, c[0x0][0x3a4] ;  /* 0x00007480ff0477ac */ /* 0x000e620008000800 */
[----:B------:R-:W-:Y:S02]  /*18e0*/  LOP3.LUT R18, R7, 0x7, RZ, 0xc0, !PT ;  /* 0x0000000707127812 */ /* 0x000fe400078ec0ff */
[----:B------:R-:W-:Y:S01]  /*18f0*/  IADD3 R3, PT, PT, R16, -0x1, RZ ;  /* 0xffffffff10037810 */ /* 0x000fe20007ffe0ff */
[----:B------:R-:W2:Y:S01]  /*1900*/  LDCU UR8, c[0x0][0x3a8] ;  /* 0x00007500ff0877ac */ /* 0x000ea20008000800 */
[----:B------:R-:W-:Y:S02]  /*1910*/  IADD3 R4, PT, PT, R18, -0x1, RZ ;  /* 0xffffffff12047810 */ /* 0x000fe40007ffe0ff */
[----:B------:R-:W-:Y:S02]  /*1920*/  ISETP.GE.U32.AND P1, PT, R3, 0x7, PT ;  /* 0x000000070300780c */ /* 0x000fe40003f26070 */
[----:B------:R-:W-:-:S02]  /*1930*/  ISETP.GE.U32.AND P2, PT, R4, 0x3, PT ;  /* 0x000000030400780c */ /* 0x000fc40003f46070 */
[----:B------:R-:W-:Y:S02]  /*1940*/  LOP3.LUT R19, R7, 0x3, RZ, 0xc0, !PT ;  /* 0x0000000307137812 */ /* 0x000fe400078ec0ff */
[----:B------:R-:W-:-:S09]  /*1950*/  MOV R9, RZ ;  /* 0x000000ff00097202 */ /* 0x000fd20000000f00 */
.L_x_215:
[----:B------:R-:W-:Y:S01]  /*1960*/  ISETP.GE.AND P0, PT, R7, 0x1, PT ;  /* 0x000000010700780c */ /* 0x000fe20003f06270 */
[----:B------:R-:W-:-:S12]  /*1970*/  HFMA2 R20, -RZ, RZ, 0, 0 ;  /* 0x00000000ff147431 */ /* 0x000fd800000001ff */
[----:B---3--:R-:W-:Y:S05]  /*1980*/  @!P0 BRA `(.L_x_205) ;  /* 0x0000000800848947 */ /* 0x008fea0003800000 */
[----:B-1----:R-:W-:Y:S02]  /*1990*/  UISETP.GT.U32.AND UP0, UPT, UR4, 0xf, UPT ;  /* 0x0000000f0400788c */ /* 0x002fe4000bf04070 */
[----:B------:R-:W-:Y:S01]  /*19a0*/  IMAD R17, R9, UR4, RZ ;  /* 0x0000000409117c24 */ /* 0x000fe2000f8e02ff */
[----:B------:R-:W-:Y:S02]  /*19b0*/  ISETP.NE.AND P0, PT, R16, RZ, PT ;  /* 0x000000ff1000720c */ /* 0x000fe40003f05270 */
[----:B------:R-:W-:Y:S02]  /*19c0*/  MOV R20, RZ ;  /* 0x000000ff00147202 */ /* 0x000fe40000000f00 */
[----:B------:R-:W-:Y:S02]  /*19d0*/  MOV R3, RZ ;  /* 0x000000ff00037202 */ /* 0x000fe40000000f00 */
[----:B------:R-:W-:Y:S01]  /*19e0*/  SHF.R.S32.HI R6, RZ, 0x1f, R17 ;  /* 0x0000001fff067819 */ /* 0x000fe20000011411 */
[----:B------:R-:W-:Y:S06]  /*19f0*/  BRA.U !UP0, `(.L_x_206) ;  /* 0x00000005080c7547 */ /* 0x000fec000b800000 */
[C---:B0-----:R-:W-:Y:S01]  /*1a00*/  LEA R4, P3, R17.reuse, R10, 0x2 ;  /* 0x0000000a11047211 */ /* 0x041fe200078610ff */
[----:B------:R-:W3:Y:S03]  /*1a10*/  LDG.E R3, desc[UR6][R12.64] ;  /* 0x000000060c037981 */ /* 0x000ee6000c1e1900 */
[----:B------:R-:W-:Y:S01]  /*1a20*/  LEA.HI.X R5, R17, R11, R6, 0x2, P3 ;  /* 0x0000000b11057211 */ /* 0x000fe200018f1406 */
        /* <DEDUP_REMOVED lines=15> */
[----:B------:R-:W-:Y:S01]  /*1b20*/  FFMA R24, R25, R25, R24 ;  /* 0x0000001919187223 */ /* 0x000fe20000000018 */
[----:B-----5:R-:W-:Y:S02]  /*1b30*/  FADD R25, R23, -R22 ;  /* 0x8000001617197221 */ /* 0x020fe40000000000 */
[----:B------:R-:W4:Y:S02]  /*1b40*/  LDG.E R22, desc[UR6][R12.64+0x18] ;  /* 0x000018060c167981 */ /* 0x000f24000c1e1900 */
[----:B------:R-:W-:-:S02]  /*1b50*/  FFMA R24, R25, R25, R24 ;  /* 0x0000001919187223 */ /* 0x000fc40000000018 */
[----:B------:R-:W4:Y:S01]  /*1b60*/  LDG.E R23, desc[UR6][R4.64+0x18] ;  /* 0x0000180604177981 */ /* 0x000f22000c1e1900 */
[----:B--2---:R-:W-:-:S03]  /*1b70*/  FADD R25, R20, -R21 ;  /* 0x8000001514197221 */ /* 0x004fc60000000000 */
[----:B------:R-:W2:Y:S04]  /*1b80*/  LDG.E R20, desc[UR6][R12.64+0x1c] ;  /* 0x00001c060c147981 */ /* 0x000ea8000c1e1900 */
[----:B------:R-:W2:Y:S01]  /*1b90*/  LDG.E R21, desc[UR6][R4.64+0x1c] ;  /* 0x00001c0604157981 */ /* 0x000ea2000c1e1900 */
[----:B------:R-:W-:Y:S01]  /*1ba0*/  FFMA R26, R25, R25, R24 ;  /* 0x00000019191a7223 */ /* 0x000fe20000000018 */
[----:B------:R-:W-:Y:S02]  /*1bb0*/  FADD R15, R14, -R15 ;  /* 0x8000000f0e0f7221 */ /* 0x000fe40000000000 */
[----:B------:R-:W5:Y:S04]  /*1bc0*/  LDG.E R24, desc[UR6][R12.64+0x20] ;  /* 0x000020060c187981 */ /* 0x000f68000c1e1900 */
[----:B------:R-:W5:Y:S01]  /*1bd0*/  LDG.E R25, desc[UR6][R4.64+0x20] ;  /* 0x0000200604197981 */ /* 0x000f62000c1e1900 */
[----:B------:R-:W-:-:S03]  /*1be0*/  FFMA R26, R15, R15, R26 ;  /* 0x0000000f0f1a7223 */ /* 0x000fc6000000001a */
[----:B------:R-:W5:Y:S04]  /*1bf0*/  LDG.E R15, desc[UR6][R12.64+0x24] ;  /* 0x000024060c0f7981 */ /* 0x000f68000c1e1900 */
        /* <DEDUP_REMOVED lines=9> */
[----:B------:R-:W2:Y:S02]  /*1c90*/  LDG.E R21, desc[UR6][R12.64+0x2c] ;  /* 0x00002c060c157981 */ /* 0x000ea4000c1e1900 */
[----:B------:R-:W-:Y:S02]  /*1ca0*/  FFMA R26, R23, R23, R26 ;  /* 0x00000017171a7223 */ /* 0x000fe4000000001a */
[----:B------:R-:W2:Y:S01]  /*1cb0*/  LDG.E R20, desc[UR6][R4.64+0x2c] ;  /* 0x00002c0604147981 */ /* 0x000ea2000c1e1900 */
[----:B-----5:R-:W-:-:S03]  /*1cc0*/  FADD R25, R24, -R25 ;  /* 0x8000001918197221 */ /* 0x020fc60000000000 */
[----:B------:R-:W4:Y:S01]  /*1cd0*/  LDG.E R23, desc[UR6][R4.64+0x30] ;  /* 0x0000300604177981 */ /* 0x000f22000c1e1900 */
[----:B------:R-:W-:-:S03]  /*1ce0*/  FFMA R26, R25, R25, R26 ;  /* 0x00000019191a7223 */ /* 0x000fc6000000001a */
[----:B------:R-:W5:Y:S01]  /*1cf0*/  LDG.E R24, desc[UR6][R4.64+0x38] ;  /* 0x0000380604187981 */ /* 0x000f62000c1e1900 */
[----:B------:R-:W-:-:S03]  /*1d00*/  FADD R25, R15, -R14 ;  /* 0x8000000e0f197221 */ /* 0x000fc60000000000 */
[----:B------:R-:W5:Y:S04]  /*1d10*/  LDG.E R15, desc[UR6][R12.64+0x34] ;  /* 0x000034060c0f7981 */ /* 0x000f68000c1e1900 */
[----:B------:R-:W5:Y:S01]  /*1d20*/  LDG.E R14, desc[UR6][R4.64+0x34] ;  /* 0x00003406040e7981 */ /* 0x000f62000c1e1900 */
[----:B------:R-:W-:-:S03]  /*1d30*/  FFMA R28, R25, R25, R26 ;  /* 0x00000019191c7223 */ /* 0x000fc6000000001a */
        /* <DEDUP_REMOVED lines=8> */
[----:B-----5:R-:W-:Y:S01]  /*1dc0*/  FADD R27, R27, -R24 ;  /* 0x800000181b1b7221 */ /* 0x020fe20000000000 */
[----:B------:R-:W-:-:S04]  /*1dd0*/  FADD R15, R15, -R14 ;  /* 0x8000000e0f0f7221 */ /* 0x000fc80000000000 */
[----:B------:R-:W-:Y:S01]  /*1de0*/  FFMA R28, R15, R15, R28 ;  /* 0x0000000f0f1c7223 */ /* 0x000fe2000000001c */
[----:B------:R-:W-:-:S03]  /*1df0*/  FADD R25, R26, -R25 ;  /* 0x800000191a197221 */ /* 0x000fc60000000000 */
[----:B------:R-:W-:Y:S01]  /*1e00*/  FFMA R28, R27, R27, R28 ;  /* 0x0000001b1b1c7223 */ /* 0x000fe2000000001c */
[----:B------:R-:W-:-:S03]  /*1e10*/  MOV R3, 0x10 ;  /* 0x0000001000037802 */ /* 0x000fc60000000f00 */
[----:B------:R-:W-:-:S07]  /*1e20*/  FFMA R20, R25, R25, R28 ;  /* 0x0000001919147223 */ /* 0x000fce000000001c */
.L_x_206:
[----:B------:R-:W-:Y:S05]  /*1e30*/  @!P0 BRA `(.L_x_205) ;  /* 0x0000000400588947 */ /* 0x000fea0003800000 */
[----:B------:R-:W-:Y:S01]  /*1e40*/  ISETP.NE.AND P0, PT, R18, RZ, PT ;  /* 0x000000ff1200720c */ /* 0x000fe20003f05270 */
[----:B------:R-:W-:-:S12]  /*1e50*/  @!P1 BRA `(.L_x_207) ;  /* 0x0000000000989947 */ /* 0x000fd80003800000 */
[----:B------:R-:W-:Y:S01]  /*1e60*/  IADD3 R5, P3, PT, R17, R3, RZ ;  /* 0x0000000311057210 */ /* 0x000fe20007f7e0ff */
[----:B------:R-:W-:-:S03]  /*1e70*/  IMAD.WIDE.U32 R14, R3, 0x4, R12 ;  /* 0x00000004030e7825 */ /* 0x000fc600078e000c */
[----:B------:R-:W-:Y:S02]  /*1e80*/  IADD3.X R8, PT, PT, RZ, R6, RZ, P3, !PT ;  /* 0x00000006ff087210 */ /* 0x000fe40001ffe4ff */
[C---:B0-----:R-:W-:Y:S01]  /*1e90*/  LEA R4, P3, R5.reuse, R10, 0x2 ;  /* 0x0000000a05047211 */ /* 0x041fe200078610ff */
[----:B------:R-:W3:Y:S03]  /*1ea0*/  LDG.E R26, desc[UR6][R14.64+0x4] ;  /* 0x000004060e1a7981 */ /* 0x000ee6000c1e1900 */
[----:B------:R-:W-:Y:S01]  /*1eb0*/  LEA.HI.X R5, R5, R11, R8, 0x2, P3 ;  /* 0x0000000b05057211 */ /* 0x000fe200018f1408 */
[----:B------:R-:W4:Y:S04]  /*1ec0*/  LDG.E R23, desc[UR6][R14.64+0x8] ;  /* 0x000008060e177981 */ /* 0x000f28000c1e1900 */
[----:B------:R-:W5:Y:S04]  /*1ed0*/  LDG.E R8, desc[UR6][R14.64] ;  /* 0x000000060e087981 */ /* 0x000f68000c1e1900 */
[----:B------:R-:W5:Y:S04]  /*1ee0*/  LDG.E R21, desc[UR6][R4.64] ;  /* 0x0000000604157981 */ /* 0x000f68000c1e1900 */
[----:B------:R-:W3:Y:S04]  /*1ef0*/  LDG.E R27, desc[UR6][R4.64+0x4] ;  /* 0x00000406041b7981 */ /* 0x000ee8000c1e1900 */
[----:B------:R-:W4:Y:S04]  /*1f00*/  LDG.E R22, desc[UR6][R4.64+0x8] ;  /* 0x0000080604167981 */ /* 0x000f28000c1e1900 */
[----:B------:R-:W2:Y:S04]  /*1f10*/  LDG.E R24, desc[UR6][R14.64+0xc] ;  /* 0x00000c060e187981 */ /* 0x000ea8000c1e1900 */
[----:B------:R-:W2:Y:S01]  /*1f20*/  LDG.E R25, desc[UR6][R4.64+0xc] ;  /* 0x00000c0604197981 */ /* 0x000ea2000c1e1900 */
[----:B-----5:R-:W-:-:S03]  /*1f30*/  FADD R21, R8, -R21 ;  /* 0x8000001508157221 */ /* 0x020fc60000000000 */
[----:B------:R-:W5:Y:S01]  /*1f40*/  LDG.E R8, desc[UR6][R14.64+0x18] ;  /* 0x000018060e087981 */ /* 0x000f62000c1e1900 */
[----:B------:R-:W-:Y:S01]  /*1f50*/  FFMA R20, R21, R21, R20 ;  /* 0x0000001515147223 */ /* 0x000fe20000000014 */
[----:B---3--:R-:W-:Y:S02]  /*1f60*/  FADD R27, R26, -R27 ;  /* 0x8000001b1a1b7221 */ /* 0x008fe40000000000 */
[----:B------:R-:W3:Y:S01]  /*1f70*/  LDG.E R21, desc[UR6][R14.64+0x10] ;  /* 0x000010060e157981 */ /* 0x000ee2000c1e1900 */
[----:B----4-:R-:W-:-:S03]  /*1f80*/  FADD R28, R23, -R22 ;  /* 0x80000016171c7221 */ /* 0x010fc60000000000 */
[----:B------:R-:W3:Y:S01]  /*1f90*/  LDG.E R22, desc[UR6][R4.64+0x10] ;  /* 0x0000100604167981 */ /* 0x000ee2000c1e1900 */
[----:B------:R-:W-:-:S03]  /*1fa0*/  FFMA R27, R27, R27, R20 ;  /* 0x0000001b1b1b7223 */ /* 0x000fc60000000014 */
[----:B------:R-:W4:Y:S04]  /*1fb0*/  LDG.E R20, desc[UR6][R14.64+0x14] ;  /* 0x000014060e147981 */ /* 0x000f28000c1e1900 */
[----:B------:R-:W4:Y:S01]  /*1fc0*/  LDG.E R23, desc[UR6][R4.64+0x14] ;  /* 0x0000140604177981 */ /* 0x000f22000c1e1900 */
[----:B--2---:R-:W-:-:S03]  /*1fd0*/  FADD R29, R24, -R25 ;  /* 0x80000019181d7221 */ /* 0x004fc60000000000 */
[----:B------:R-:W5:Y:S01]  /*1fe0*/  LDG.E R25, desc[UR6][R4.64+0x18] ;  /* 0x0000180604197981 */ /* 0x000f62000c1e1900 */
[----:B------:R-:W-:-:S03]  /*1ff0*/  FFMA R28, R28, R28, R27 ;  /* 0x0000001c1c1c7223 */ /* 0x000fc6000000001b */
[----:B------:R-:W2:Y:S04]  /*2000*/  LDG.E R26, desc[UR6][R14.64+0x1c] ;  /* 0x00001c060e1a7981 */ /* 0x000ea8000c1e1900 */
[----:B------:R-:W2:Y:S01]  /*2010*/  LDG.E R27, desc[UR6][R4.64+0x1c] ;  /* 0x00001c06041b7981 */ /* 0x000ea2000c1e1900 */
[----:B------:R-:W-:Y:S01]  /*2020*/  FFMA R28, R29, R29, R28 ;  /* 0x0000001d1d1c7223 */ /* 0x000fe2000000001c */
        /* <DEDUP_REMOVED lines=9> */
.L_x_207:
        /* <DEDUP_REMOVED lines=25> */
.L_x_208:
[----:B------:R-:W-:Y:S05]  /*2250*/  @!P3 BRA `(.L_x_205) ;  /* 0x000000000050b947 */ /* 0x000fea0003800000 */
[----:B------:R-:W-:Y:S01]  /*2260*/  IADD3 R17, P0, PT, R17, R3, RZ ;  /* 0x0000000311117210 */ /* 0x000fe20007f1e0ff */
[----:B------:R-:W-:-:S03]  /*2270*/  IMAD.WIDE.U32 R14, R3, 0x4, R12 ;  /* 0x00000004030e7825 */ /* 0x000fc600078e000c */
[----:B------:R-:W-:Y:S02]  /*2280*/  IADD3.X R6, PT, PT, RZ, R6, RZ, P0, !PT ;  /* 0x00000006ff067210 */ /* 0x000fe400007fe4ff */
[C---:B0-----:R-:W-:Y:S01]  /*2290*/  LEA R4, P0, R17.reuse, R10, 0x2 ;  /* 0x0000000a11047211 */ /* 0x041fe200078010ff */
[----:B------:R-:W3:Y:S03]  /*22a0*/  LDG.E R3, desc[UR6][R14.64] ;  /* 0x000000060e037981 */ /* 0x000ee6000c1e1900 */
[----:B------:R-:W-:-:S05]  /*22b0*/  LEA.HI.X R5, R17, R11, R6, 0x2, P0 ;  /* 0x0000000b11057211 */ /* 0x000fca00000f1406 */
        /* <DEDUP_REMOVED lines=14> */
.L_x_205:
[----:B------:R-:W3:Y:S01]  /*23a0*/  LDL.64 R4, [R1] ;  /* 0x0000000001047983 */ /* 0x000ee20000100a00 */
[----:B------:R-:W-:Y:S04]  /*23b0*/  BSSY.RECONVERGENT B0, `(.L_x_209) ;  /* 0x0000022000007945 */ /* 0x000fe80003800200 */
[----:B------:R-:W-:Y:S01]  /*23c0*/  BSSY.RELIABLE B1, `(.L_x_210) ;  /* 0x0000011000017945 */ /* 0x000fe20003800100 */
[----:B------:R-:W-:Y:S02]  /*23d0*/  PLOP3.LUT P0, PT, PT, PT, PT, 0x80, 0x8 ;  /* 0x000000000008781c */ /* 0x000fe40003f0f070 */
[----:B------:R-:W-:Y:S02]  /*23e0*/  MOV R3, R2 ;  /* 0x0000000200037202 */ /* 0x000fe40000000f00 */
[----:B------:R-:W-:-:S02]  /*23f0*/  MOV R8, RZ ;  /* 0x000000ff00087202 */ /* 0x000fc40000000f00 */
[----:B---3--:R-:W-:-:S13]  /*2400*/  FSETP.GEU.AND P4, PT, R20, R4, PT ;  /* 0x000000041400720b */ /* 0x008fda0003f8e000 */
[----:B------:R-:W-:Y:S05]  /*2410*/  @!P4 BRA `(.L_x_211) ;  /* 0x00000000002cc947 */ /* 0x000fea0003800000 */
[----:B------:R-:W-:Y:S01]  /*2420*/  FSETP.GEU.AND P3, PT, R20, R5, PT ;  /* 0x000000051400720b */ /* 0x000fe20003f6e000 */
[----:B------:R-:W-:Y:S01]  /*2430*/  HFMA2 R8, -RZ, RZ, 0, 5.9604644775390625e-08 ;  /* 0x00000001ff087431 */ /* 0x000fe200000001ff */
[----:B------:R-:W-:-:S11]  /*2440*/  IADD3 R3, PT, PT, R2, 0x4, RZ ;  /* 0x0000000402037810 */ /* 0x000fd60007ffe0ff */
[----:B------:R-:W-:Y:S05]  /*2450*/  @!P3 BRA `(.L_x_211) ;  /* 0x00000000001cb947 */ /* 0x000fea0003800000 */
[----:B------:R-:W3:Y:S02]  /*2460*/  LDL R3, [R1+0x8] ;  /* 0x0000080001037983 */ /* 0x000ee40000100800 */
[----:B---3--:R-:W-:-:S13]  /*2470*/  FSETP.GEU.AND P0, PT, R20, R3, PT ;  /* 0x000000031400720b */ /* 0x008fda0003f0e000 */
[----:B------:R-:W-:Y:S05]  /*2480*/  @P0 BREAK.RELIABLE B1 ;  /* 0x0000000000010942 */ /* 0x000fea0003800100 */
[----:B------:R-:W-:Y:S05]  /*2490*/  @P0 BRA `(.L_x_212) ;  /* 0x00000000004c0947 */ /* 0x000fea0003800000 */
[----:B------:R-:W-:Y:S01]  /*24a0*/  HFMA2 R8, -RZ, RZ, 0, 1.1920928955078125e-07 ;  /* 0x00000002ff087431 */ /* 0x000fe200000001ff */
[----:B------:R-:W-:Y:S02]  /*24b0*/  PLOP3.LUT P0, PT, PT, PT, PT, 0x8, 0x80 ;  /* 0x000000000080781c */ /* 0x000fe40003f0e170 */
[----:B------:R-:W-:-:S11]  /*24c0*/  IADD3 R3, PT, PT, R2, 0x8, RZ ;  /* 0x0000000802037810 */ /* 0x000fd60007ffe0ff */
.L_x_211:
[----:B-12---:R-:W-:Y:S05]  /*24d0*/  BSYNC.RELIABLE B1 ;  /* 0x0000000000017941 */ /* 0x006fea0003800100 */
.L_x_210:
[----:B------:R-:W-:Y:S04]  /*24e0*/  BSSY.RECONVERGENT B1, `(.L_x_213) ;  /* 0x0000009000017945 */ /* 0x000fe80003800200 */
[----:B------:R-:W-:Y:S05]  /*24f0*/  @!P0 BRA `(.L_x_214) ;  /* 0x00000000001c8947 */ /* 0x000fea0003800000 */
[----:B------:R-:W2:Y:S04]  /*2500*/  LDL R6, [R1+0x10] ;  /* 0x0000100001067983 */ /* 0x000ea80000100800 */
[----:B------:R1:W-:Y:S04]  /*2510*/  STL [R1+0x8], R5 ;  /* 0x0000080501007387 */ /* 0x0003e80000100800 */
[----:B--2---:R1:W-:Y:S01]  /*2520*/  STL [R1+0x14], R6 ;  /* 0x0000140601007387 */ /* 0x0043e20000100800 */
[----:B------:R-:W-:Y:S05]  /*2530*/  @P4 BRA `(.L_x_214) ;  /* 0x00000000000c4947 */ /* 0x000fea0003800000 */
[----:B-1----:R-:W2:Y:S04]  /*2540*/  LDL R6, [R1+0xc] ;  /* 0x00000c0001067983 */ /* 0x002ea80000100800 */
[----:B------:R3:W-:Y:S04]  /*2550*/  STL [R1+0x4], R4 ;  /* 0x0000040401007387 */ /* 0x0007e80000100800 */
[----:B--2---:R3:W-:Y:S02]  /*2560*/  STL [R1+0x10], R6 ;  /* 0x0000100601007387 */ /* 0x0047e40000100800 */
.L_x_214:
[----:B------:R-:W-:Y:S05]  /*2570*/  BSYNC.RECONVERGENT B1 ;  /* 0x0000000000017941 */ /* 0x000fea0003800200 */
.L_x_213:
[----:B------:R-:W2:Y:S01]  /*2580*/  LDCU UR5, c[0x0][0x2f8] ;  /* 0x00005f00ff0577ac */ /* 0x000ea20008000800 */
[----:B------:R-:W-:Y:S02]  /*2590*/  LEA R8, R8, R1, 0x2 ;  /* 0x0000000108087211 */ /* 0x000fe400078e10ff */
[----:B--2---:R-:W-:-:S05]  /*25a0*/  IADD3 R3, PT, PT, R3, -UR5, RZ ;  /* 0x8000000503037c10 */ /* 0x004fca000fffe0ff */
[----:B------:R4:W-:Y:S04]  /*25b0*/  STL [R3], R20 ;  /* 0x0000001403007387 */ /* 0x0009e80000100800 */
[----:B------:R4:W-:Y:S02]  /*25c0*/  STL [R8+0xc], R9 ;  /* 0x00000c0908007387 */ /* 0x0009e40000100800 */
.L_x_212:
[----:B-12---:R-:W-:Y:S05]  /*25d0*/  BSYNC.RECONVERGENT B0 ;  /* 0x0000000000007941 */ /* 0x006fea0003800200 */
.L_x_209:
[----:B------:R-:W-:Y:S05]  /*25e0*/  WARPSYNC.ALL ;  /* 0x0000000000007948 */ /* 0x000fea0003800000 */
[----:B----4-:R-:W-:-:S04]  /*25f0*/  IADD3 R9, PT, PT, R9, 0x1, RZ ;  /* 0x0000000109097810 */ /* 0x010fc80007ffe0ff */
[----:B------:R-:W-:-:S13]  /*2600*/  ISETP.NE.AND P0, PT, R9, UR8, PT ;  /* 0x0000000809007c0c */ /* 0x000fda000bf05270 */
[----:B------:R-:W-:Y:S05]  /*2610*/  @P0 BRA `(.L_x_215) ;  /* 0xfffffff000d00947 */ /* 0x000fea000383ffff */
.L_x_188:
[----:B0-----:R-:W4:Y:S01]  /*2620*/  LDL.64 R10, [R1+0x8] ;  /* 0x00000800010a7983 */ /* 0x001f220000100a00 */
[----:B--2---:R-:W0:Y:S03]  /*2630*/  LDC.64 R2, c[0x0][0x390] ;  /* 0x0000e400ff027b82 */ /* 0x004e260000000a00 */
[----:B---3--:R-:W2:Y:S04]  /*2640*/  LDL.64 R4, [R1] ;  /* 0x0000000001047983 */ /* 0x008ea80000100a00 */
[----:B------:R-:W3:Y:S01]  /*2650*/  LDL.64 R8, [R1+0x10] ;  /* 0x0000100001087983 */ /* 0x000ee20000100a00 */
[----:B------:R-:W1:Y:S01]  /*2660*/  LDC.64 R6, c[0x0][0x398] ;  /* 0x0000e600ff067b82 */ /* 0x000e620000000a00 */
[----:B------:R-:W-:-:S05]  /*2670*/  LEA R0, R0, R0, 0x1 ;  /* 0x0000000000007211 */ /* 0x000fca00078e08ff */
[----:B0-----:R-:W-:-:S04]  /*2680*/  IMAD.WIDE R2, R0, 0x4, R2 ;  /* 0x0000000400027825 */ /* 0x001fc800078e0202 */
[----:B-1----:R-:W-:Y:S01]  /*2690*/  IMAD.WIDE R6, R0, 0x4, R6 ;  /* 0x0000000400067825 */ /* 0x002fe200078e0206 */
[----:B----4-:R-:W-:Y:S04]  /*26a0*/  STG.E desc[UR6][R2.64], R11 ;  /* 0x0000000b02007986 */ /* 0x010fe8000c101906 */
[----:B--2---:R-:W-:Y:S04]  /*26b0*/  STG.E desc[UR6][R6.64], R4 ;  /* 0x0000000406007986 */ /* 0x004fe8000c101906 */
[----:B---3--:R-:W-:Y:S04]  /*26c0*/  STG.E desc[UR6][R2.64+0x4], R8 ;  /* 0x0000040802007986 */ /* 0x008fe8000c101906 */
[----:B------:R-:W-:Y:S04]  /*26d0*/  STG.E desc[UR6][R6.64+0x4], R5 ;  /* 0x0000040506007986 */ /* 0x000fe8000c101906 */
[----:B------:R-:W-:Y:S04]  /*26e0*/  STG.E desc[UR6][R2.64+0x8], R9 ;  /* 0x0000080902007986 */ /* 0x000fe8000c101906 */
[----:B------:R-:W-:Y:S01]  /*26f0*/  STG.E desc[UR6][R6.64+0x8], R10 ;  /* 0x0000080a06007986 */ /* 0x000fe2000c101906 */
[----:B------:R-:W-:Y:S05]  /*2700*/  EXIT ;  /* 0x000000000000794d */ /* 0x000fea0003800000 */
.L_x_216:
        /* <DEDUP_REMOVED lines=15> */
.L_x_253:


//--------------------- .text.cluster_database_vectors --------------------------
	.section	.text.cluster_database_vectors,"ax",@progbits
	.align	128
        .global         cluster_database_vectors
        .type           cluster_database_vectors,@function
        .size           cluster_database_vectors,(.L_x_254 - cluster_database_vectors)
        .other          cluster_database_vectors,@"STO_CUDA_ENTRY STV_DEFAULT"
cluster_database_vectors:
.text.cluster_database_vectors:
        /* <DEDUP_REMOVED lines=8> */
[----:B------:R-:W0:Y:S01]  /*0080*/  LDCU UR4, c[0x0][0x3a8] ;  /* 0x00007500ff0477ac */ /* 0x000e220008000800 */
[----:B------:R-:W-:Y:S01]  /*0090*/  HFMA2 R9, -RZ, RZ, 0, 0 ;  /* 0x00000000ff097431 */ /* 0x000fe200000001ff */
[----:B------:R-:W1:Y:S01]  /*00a0*/  LDCU.64 UR10, c[0x0][0x358] ;  /* 0x00006b00ff0a77ac */ /* 0x000e620008000a00 */
[----:B0-----:R-:W-:-:S09]  /*00b0*/  UISETP.GE.AND UP0, UPT, UR4, 0x1, UPT ;  /* 0x000000010400788c */ /* 0x001fd2000bf06270 */
[----:B-1----:R-:W-:Y:S05]  /*00c0*/  BRA.U !UP0, `(.L_x_217) ;  /* 0x0000002108ac7547 */ /* 0x002fea000b800000 */
[----:B------:R-:W0:Y:S01]  /*00d0*/  LDCU UR8, c[0x0][0x3a4] ;  /* 0x00007480ff0877ac */ /* 0x000e220008000800 */
[----:B------:R-:W1:Y:S01]  /*00e0*/  LDC.64 R2, c[0x0][0x380] ;  /* 0x0000e000ff027b82 */ /* 0x000e620000000a00 */
[----:B0-----:R-:W-:Y:S02]  /*00f0*/  UISETP.GE.AND UP0, UPT, UR8, 0x4, UPT ;  /* 0x000000040800788c */ /* 0x001fe4000bf06270 */
[----:B------:R-:W-:-:S04]  /*0100*/  IMAD R5, R8, UR8, RZ ;  /* 0x0000000808057c24 */ /* 0x000fc8000f8e02ff */
[----:B-1----:R-:W-:-:S03]  /*0110*/  IMAD.WIDE R2, R5, 0x4, R2 ;  /* 0x0000000405027825 */ /* 0x002fc600078e0202 */
[----:B------:R-:W-:Y:S05]  /*0120*/  BRA.U !UP0, `(.L_x_218) ;  /* 0x0000001508a87547 */ /* 0x000fea000b800000 */
[----:B------:R-:W-:Y:S01]  /*0130*/  UIADD3 UR9, UPT, UPT, UR8, -0x4, URZ ;  /* 0xfffffffc08097890 */ /* 0x000fe2000fffe0ff */
[----:B------:R-:W-:Y:S01]  /*0140*/  IADD3 R0, P0, PT, R2, 0x20, RZ ;  /* 0x0000002002007810 */ /* 0x000fe20007f1e0ff */
[----:B------:R-:W-:Y:S01]  /*0150*/  ULOP3.LUT UR5, UR8, 0x4, URZ, 0x3c, !UPT ;  /* 0x0000000408057892 */ /* 0x000fe2000f8e3cff */
[----:B------:R-:W-:Y:S01]  /*0160*/  HFMA2 R12, -RZ, RZ, 0, 0 ;  /* 0x00000000ff0c7431 */ /* 0x000fe200000001ff */
[----:B------:R-:W-:Y:S01]  /*0170*/  ULOP3.LUT UR13, UR9, 0xc, URZ, 0xc0, !UPT ;  /* 0x0000000c090d7892 */ /* 0x000fe2000f8ec0ff */
[----:B------:R-:W-:Y:S01]  /*0180*/  MOV R10, 0x7f7fffff ;  /* 0x7f7fffff000a7802 */ /* 0x000fe20000000f00 */
[----:B------:R-:W-:Y:S01]  /*0190*/  ULOP3.LUT UR15, UR9, 0x4, URZ, 0xc0, !UPT ;  /* 0x00000004090f7892 */ /* 0x000fe2000f8ec0ff */
[----:B------:R-:W-:Y:S01]  /*01a0*/  MOV R9, RZ ;  /* 0x000000ff00097202 */ /* 0x000fe20000000f00 */
[----:B------:R-:W-:Y:S01]  /*01b0*/  UIADD3 UR14, UPT, UPT, -UR13, 0xc, UR8 ;  /* 0x0000000c0d0e7890 */ /* 0x000fe2000fffe108 */
[----:B------:R-:W-:Y:S01]  /*01c0*/  IADD3.X R11, PT, PT, RZ, R3, RZ, P0, !PT ;  /* 0x00000003ff0b7210 */ /* 0x000fe200007fe4ff */
[----:B------:R-:W-:-:S02]  /*01d0*/  UIADD3 UR7, UPT, UPT, UR5, -UR15, URZ ;  /* 0x8000000f05077290 */ /* 0x000fc4000fffe0ff */
[----:B------:R-:W-:Y:S02]  /*01e0*/  ULOP3.LUT UR4, UR9, 0xfffffffc, URZ, 0xc0, !UPT ;  /* 0xfffffffc09047892 */ /* 0x000fe4000f8ec0ff */
[----:B------:R-:W-:Y:S02]  /*01f0*/  ULOP3.LUT UR6, UR14, 0xf, URZ, 0xc0, !UPT ;  /* 0x0000000f0e067892 */ /* 0x000fe4000f8ec0ff */
[----:B------:R-:W-:Y:S02]  /*0200*/  ULOP3.LUT UR7, UR7, 0x7, URZ, 0xc0, !UPT ;  /* 0x0000000707077892 */ /* 0x000fe4000f8ec0ff */
[----:B------:R-:W-:Y:S02]  /*0210*/  UIADD3 UR5, UPT, UPT, UR4, 0x4, URZ ;  /* 0x0000000404057890 */ /* 0x000fe4000fffe0ff */
[----:B------:R-:W-:Y:S02]  /*0220*/  UIADD3 UR4, UPT, UPT, -UR4, -0x5, UR8 ;  /* 0xfffffffb04047890 */ /* 0x000fe4000fffe108 */
[----:B------:R-:W-:-:S02]  /*0230*/  UIADD3 UR6, UPT, UPT, UR6, -0x1, URZ ;  /* 0xffffffff06067890 */ /* 0x000fc4000fffe0ff */
[----:B------:R-:W-:Y:S02]  /*0240*/  UIADD3 UR7, UPT, UPT, UR7, -0x1, URZ ;  /* 0xffffffff07077890 */ /* 0x000fe4000fffe0ff */
[----:B------:R-:W-:Y:S02]  /*0250*/  ULOP3.LUT UR12, UR8, 0x3, URZ, 0xc0, !UPT ;  /* 0x00000003080c7892 */ /* 0x000fe4000f8ec0ff */
[----:B------:R-:W-:Y:S02]  /*0260*/  UISETP.GE.U32.AND UP0, UPT, UR4, 0xf, UPT ;  /* 0x0000000f0400788c */ /* 0x000fe4000bf06070 */
[----:B------:R-:W-:Y:S02]  /*0270*/  UISETP.GE.U32.AND UP1, UPT, UR6, 0x7, UPT ;  /* 0x000000070600788c */ /* 0x000fe4000bf26070 */
[----:B------:R-:W-:-:S11]  /*0280*/  UISETP.GE.U32.AND UP2, UPT, UR7, 0x3, UPT ;  /* 0x000000030700788c */ /* 0x000fd6000bf46070 */
.L_x_227:
[----:B------:R-:W0:Y:S01]  /*0290*/  LDC R13, c[0x0][0x3a4] ;  /* 0x0000e900ff0d7b82 */ /* 0x000e220000000800 */
[----:B------:R-:W-:Y:S01]  /*02a0*/  UISETP.GE.U32.AND UP4, UPT, UR9, 0xc, UPT ;  /* 0x0000000c0900788c */ /* 0x000fe2000bf86070 */
[----:B------:R-:W-:Y:S01]  /*02b0*/  MOV R17, RZ ;  /* 0x000000ff00117202 */ /* 0x000fe20000000f00 */
[----:B------:R-:W-:Y:S01]  /*02c0*/  ULEA.HI UR4, UR9, 0x1, URZ, 0x1e ;  /* 0x0000000109047891 */ /* 0x000fe2000f8ff0ff */
[----:B------:R-:W-:-:S03]  /*02d0*/  MOV R15, RZ ;  /* 0x000000ff000f7202 */ /* 0x000fc60000000f00 */
[----:B------:R-:W-:Y:S01]  /*02e0*/  ULOP3.LUT UP3, URZ, UR4, 0x3, URZ, 0xc0, !UPT ;  /* 0x0000000304ff7892 */ /* 0x000fe2000f86c0ff */
[----:B------:R-:W1:Y:S01]  /*02f0*/  LDC.64 R4, c[0x0][0x388] ;  /* 0x0000e200ff047b82 */ /* 0x000e620000000a00 */
[----:B0-----:R-:W-:-:S04]  /*0300*/  IMAD R7, R12, R13, RZ ;  /* 0x0000000d0c077224 */ /* 0x001fc800078e02ff */
[----:B-1----:R-:W-:-:S03]  /*0310*/  IMAD.WIDE.U32 R4, R7, 0x4, R4 ;  /* 0x0000000407047825 */ /* 0x002fc600078e0004 */
[----:B------:R-:W-:Y:S02]  /*0320*/  R2UR UR16, R4 ;  /* 0x00000000041072ca */ /* 0x000fe400000e0000 */
[----:B------:R-:W-:Y:S01]  /*0330*/  R2UR UR17, R5 ;  /* 0x00000000051172ca */ /* 0x000fe200000e0000 */
[----:B------:R-:W-:-:S14]  /*0340*/  BRA.U !UP4, `(.L_x_219) ;  /* 0x000000050c4c7547 */ /* 0x000fdc000b800000 */
[----:B------:R-:W0:Y:S01]  /*0350*/  LDC.64 R4, c[0x0][0x388] ;  /* 0x0000e200ff047b82 */ /* 0x000e220000000a00 */
[----:B------:R-:W-:Y:S01]  /*0360*/  ULEA.HI UR4, UR9, 0x1, URZ, 0x1e ;  /* 0x0000000109047891 */ /* 0x000fe2000f8ff0ff */
[----:B------:R-:W-:Y:S01]  /*0370*/  HFMA2 R17, -RZ, RZ, 0, 0 ;  /* 0x00000000ff117431 */ /* 0x000fe200000001ff */
[----:B------:R-:W-:Y:S02]  /*0380*/  MOV R15, RZ ;  /* 0x000000ff000f7202 */ /* 0x000fe40000000f00 */
[----:B------:R-:W-:Y:S01]  /*0390*/  ULOP3.LUT UR4, UR4, 0x7ffffffc, URZ, 0xc0, !UPT ;  /* 0x7ffffffc04047892 */ /* 0x000fe2000f8ec0ff */
[----:B------:R-:W-:-:S03]  /*03a0*/  MOV R6, R0 ;  /* 0x0000000000067202 */ /* 0x000fc60000000f00 */
[----:B------:R-:W-:Y:S01]  /*03b0*/  UIADD3 UR4, UPT, UPT, -UR4, URZ, URZ ;  /* 0x000000ff04047290 */ /* 0x000fe2000fffe1ff */
[----:B0-----:R-:W-:Y:S01]  /*03c0*/  IMAD.WIDE.U32 R4, R7, 0x4, R4 ;  /* 0x0000000407047825 */ /* 0x001fe200078e0004 */
[----:B------:R-:W-:Y:S02]  /*03d0*/  MOV R7, R11 ;  /* 0x0000000b00077202 */ /* 0x000fe40000000f00 */
[----:B------:R-:W-:-:S04]  /*03e0*/  IADD3 R4, P0, PT, R4, 0x20, RZ ;  /* 0x0000002004047810 */ /* 0x000fc80007f1e0ff */
[----:B------:R-:W-:-:S09]  /*03f0*/  IADD3.X R5, PT, PT, RZ, R5, RZ, P0, !PT ;  /* 0x00000005ff057210 */ /* 0x000fd200007fe4ff */
.L_x_220:
        /* <DEDUP_REMOVED lines=17> */
[----:B------:R-:W-:Y:S01]  /*0510*/  FFMA R24, R24, R24, R17 ;  /* 0x0000001818187223 */ /* 0x000fe20000000011 */
[----:B----4-:R-:W-:Y:S02]  /*0520*/  FADD R17, R19, -R16 ;  /* 0x8000001013117221 */ /* 0x010fe40000000000 */
[----:B------:R-:W3:Y:S04]  /*0530*/  LDG.E R16, desc[UR10][R6.64+-0x8] ;  /* 0xfffff80a06107981 */ /* 0x000ee8000c1e1900 */
[----:B------:R-:W3:Y:S01]  /*0540*/  LDG.E R19, desc[UR10][R4.64+-0x8] ;  /* 0xfffff80a04137981 */ /* 0x000ee2000c1e1900 */
[----:B------:R-:W-:Y:S01]  /*0550*/  FFMA R24, R17, R17, R24 ;  /* 0x0000001111187223 */ /* 0x000fe20000000018 */
[----:B-----5:R-:W-:Y:S02]  /*0560*/  FADD R27, R27, -R14 ;  /* 0x8000000e1b1b7221 */ /* 0x020fe40000000000 */
[----:B------:R-:W4:Y:S04]  /*0570*/  LDG.E R14, desc[UR10][R6.64] ;  /* 0x0000000a060e7981 */ /* 0x000f28000c1e1900 */
[----:B------:R-:W4:Y:S01]  /*0580*/  LDG.E R17, desc[UR10][R4.64] ;  /* 0x0000000a04117981 */ /* 0x000f22000c1e1900 */
[----:B------:R-:W-:Y:S01]  /*0590*/  FFMA R24, R27, R27, R24 ;  /* 0x0000001b1b187223 */ /* 0x000fe20000000018 */
[----:B------:R-:W-:-:S02]  /*05a0*/  FADD R27, R22, -R25 ;  /* 0x80000019161b7221 */ /* 0x000fc40000000000 */
[----:B------:R-:W5:Y:S04]  /*05b0*/  LDG.E R25, desc[UR10][R6.64+0x4] ;  /* 0x0000040a06197981 */ /* 0x000f68000c1e1900 */
[----:B------:R-:W5:Y:S01]  /*05c0*/  LDG.E R22, desc[UR10][R4.64+0x4] ;  /* 0x0000040a04167981 */ /* 0x000f62000c1e1900 */
[----:B------:R-:W-:Y:S01]  /*05d0*/  FFMA R27, R27, R27, R24 ;  /* 0x0000001b1b1b7223 */ /* 0x000fe20000000018 */
[----:B------:R-:W-:Y:S02]  /*05e0*/  FADD R24, R20, -R23 ;  /* 0x8000001714187221 */ /* 0x000fe40000000000 */
[----:B------:R-:W5:Y:S04]  /*05f0*/  LDG.E R23, desc[UR10][R6.64+0x8] ;  /* 0x0000080a06177981 */ /* 0x000f68000c1e1900 */
[----:B------:R-:W5:Y:S01]  /*0600*/  LDG.E R20, desc[UR10][R4.64+0x8] ;  /* 0x0000080a04147981 */ /* 0x000f62000c1e1900 */
[----:B------:R-:W-:Y:S01]  /*0610*/  FFMA R27, R24, R24, R27 ;  /* 0x00000018181b7223 */ /* 0x000fe2000000001b */
[----:B--2---:R-:W-:-:S02]  /*0620*/  FADD R18, R18, -R21 ;  /* 0x8000001512127221 */ /* 0x004fc40000000000 */
[----:B------:R-:W2:Y:S01]  /*0630*/  LDG.E R21, desc[UR10][R6.64+0x14] ;  /* 0x0000140a06157981 */ /* 0x000ea2000c1e1900 */
[----:B---3--:R-:W-:-:S03]  /*0640*/  FADD R16, R16, -R19 ;  /* 0x8000001310107221 */ /* 0x008fc60000000000 */
[----:B------:R-:W3:Y:S01]  /*0650*/  LDG.E R19, desc[UR10][R6.64+0xc] ;  /* 0x00000c0a06137981 */ /* 0x000ee2000c1e1900 */
[----:B------:R-:W-:-:S03]  /*0660*/  FFMA R27, R16, R16, R27 ;  /* 0x00000010101b7223 */ /* 0x000fc6000000001b */
[----:B------:R-:W3:Y:S01]  /*0670*/  LDG.E R16, desc[UR10][R4.64+0xc] ;  /* 0x00000c0a04107981 */ /* 0x000ee2000c1e1900 */
[----:B------:R-:W-:Y:S01]  /*0680*/  FFMA R27, R18, R18, R27 ;  /* 0x00000012121b7223 */ /* 0x000fe2000000001b */
[----:B----4-:R-:W-:Y:S02]  /*0690*/  FADD R18, R14, -R17 ;  /* 0x800000110e127221 */ /* 0x010fe40000000000 */
[----:B------:R-:W4:Y:S04]  /*06a0*/  LDG.E R14, desc[UR10][R6.64+0x10] ;  /* 0x0000100a060e7981 */ /* 0x000f28000c1e1900 */
[----:B------:R-:W4:Y:S01]  /*06b0*/  LDG.E R17, desc[UR10][R4.64+0x10] ;  /* 0x0000100a04117981 */ /* 0x000f22000c1e1900 */
[----:B------:R-:W-:Y:S01]  /*06c0*/  FFMA R27, R18, R18, R27 ;  /* 0x00000012121b7223 */ /* 0x000fe2000000001b */
[----:B-----5:R-:W-:-:S02]  /*06d0*/  FADD R24, R25, -R22 ;  /* 0x8000001619187221 */ /* 0x020fc40000000000 */
[----:B------:R-:W2:Y:S02]  /*06e0*/  LDG.E R18, desc[UR10][R4.64+0x14] ;  /* 0x0000140a04127981 */ /* 0x000ea4000c1e1900 */
[----:B------:R-:W-:Y:S02]  /*06f0*/  FFMA R27, R24, R24, R27 ;  /* 0x00000018181b7223 */ /* 0x000fe4000000001b */
[----:B------:R-:W5:Y:S01]  /*0700*/  LDG.E R22, desc[UR10][R6.64+0x18] ;  /* 0x0000180a06167981 */ /* 0x000f62000c1e1900 */
[----:B------:R-:W-:-:S03]  /*0710*/  FADD R24, R23, -R20 ;  /* 0x8000001417187221 */ /* 0x000fc60000000000 */
[----:B------:R-:W5:Y:S04]  /*0720*/  LDG.E R25, desc[UR10][R4.64+0x18] ;  /* 0x0000180a04197981 */ /* 0x000f68000c1e1900 */
[----:B------:R0:W5:Y:S04]  /*0730*/  LDG.E R23, desc[UR10][R6.64+0x1c] ;  /* 0x00001c0a06177981 */ /* 0x000168000c1e1900 */
[----:B------:R1:W5:Y:S01]  /*0740*/  LDG.E R20, desc[UR10][R4.64+0x1c] ;  /* 0x00001c0a04147981 */ /* 0x000362000c1e1900 */
        /* <DEDUP_REMOVED lines=18> */
[----:B------:R-:W-:Y:S06]  /*0870*/  BRA.U UP4, `(.L_x_220) ;  /* 0xfffffff904e07547 */ /* 0x000fec000b83ffff */
.L_x_219:
[----:B------:R-:W-:Y:S05]  /*0880*/  BRA.U !UP3, `(.L_x_221) ;  /* 0x000000010bec7547 */ /* 0x000fea000b800000 */
[----:B------:R-:W-:Y:S02]  /*0890*/  UISETP.NE.AND UP3, UPT, UR13, URZ, UPT ;  /* 0x000000ff0d00728c */ /* 0x000fe4000bf65270 */
[----:B------:R-:W-:-:S07]  /*08a0*/  UISETP.NE.AND UP4, UPT, UR15, URZ, UPT ;  /* 0x000000ff0f00728c */ /* 0x000fce000bf85270 */
[----:B------:R-:W-:Y:S05]  /*08b0*/  BRA.U !UP3, `(.L_x_222) ;  /* 0x000000010b907547 */ /* 0x000fea000b800000 */
[----:B------:R-:W-:Y:S02]  /*08c0*/  HFMA2 R4, -RZ, RZ, 0, 2.384185791015625e-07 ;  /* 0x00000004ff047431 */ /* 0x000fe400000001ff */
[----:B------:R-:W-:-:S05]  /*08d0*/  IMAD.WIDE.U32 R6, R15, 0x4, R2 ;  /* 0x000000040f067825 */ /* 0x000fca00078e0002 */
[----:B------:R-:W2:Y:S01]  /*08e0*/  LDG.E R24, desc[UR10][R6.64] ;  /* 0x0000000a06187981 */ /* 0x000ea2000c1e1900 */
[----:B------:R-:W-:-:S03]  /*08f0*/  IMAD.WIDE.U32 R4, R15, R4, UR16 ;  /* 0x000000100f047e25 */ /* 0x000fc6000f8e0004 */
[----:B------:R-:W3:Y:S04]  /*0900*/  LDG.E R22, desc[UR10][R6.64+0x4] ;  /* 0x0000040a06167981 */ /* 0x000ee8000c1e1900 */
[----:B------:R-:W2:Y:S04]  /*0910*/  LDG.E R29, desc[UR10][R4.64] ;  /* 0x0000000a041d7981 */ /* 0x000ea8000c1e1900 */
        /* <DEDUP_REMOVED lines=14> */
[----:B------:R-:W3:Y:S04]  /*0a00*/  LDG.E R22, desc[UR10][R4.64+0x18] ;  /* 0x0000180a04167981 */ /* 0x000ee8000c1e1900 */
        /* <DEDUP_REMOVED lines=10> */
[----:B---3--:R-:W-:-:S03]  /*0ab0*/  FADD R21, R21, -R22 ;  /* 0x8000001615157221 */ /* 0x008fc60000000000 */
[----:B------:R-:W-:Y:S01]  /*0ac0*/  FFMA R18, R17, R17, R18 ;  /* 0x0000001111127223 */ /* 0x000fe20000000012 */
[----:B------:R-:W-:-:S03]  /*0ad0*/  FADD R23, R23, -R24 ;  /* 0x8000001817177221 */ /* 0x000fc60000000000 */
[----:B------:R-:W-:-:S04]  /*0ae0*/  FFMA R18, R21, R21, R18 ;  /* 0x0000001515127223 */ /* 0x000fc80000000012 */
[----:B------:R-:W-:-:S07]  /*0af0*/  FFMA R17, R23, R23, R18 ;  /* 0x0000001717117223 */ /* 0x000fce0000000012 */
.L_x_222:
[----:B------:R-:W-:Y:S05]  /*0b00*/  BRA.U UP4, `(.L_x_221) ;  /* 0x00000001044c7547 */ /* 0x000fea000b800000 */
[----:B------:R-:W-:Y:S01]  /*0b10*/  MOV R6, 0x4 ;  /* 0x0000000400067802 */ /* 0x000fe20000000f00 */
[----:B------:R-:W-:-:S04]  /*0b20*/  IMAD.WIDE.U32 R4, R15, 0x4, R2 ;  /* 0x000000040f047825 */ /* 0x000fc800078e0002 */
[----:B------:R-:W-:Y:S01]  /*0b30*/  IMAD.WIDE.U32 R6, R15, R6, UR16 ;  /* 0x000000100f067e25 */ /* 0x000fe2000f8e0006 */
        /* <DEDUP_REMOVED lines=16> */
.L_x_221:
[----:B------:R-:W-:-:S13]  /*0c40*/  ISETP.LE.U32.AND P0, PT, R13, UR5, PT ;  /* 0x000000050d007c0c */ /* 0x000fda000bf03070 */
[----:B------:R-:W-:Y:S05]  /*0c50*/  @P0 BRA `(.L_x_223) ;  /* 0x0000000800b80947 */ /* 0x000fea0003800000 */
[----:B------:R-:W-:Y:S01]  /*0c60*/  UISETP.NE.AND UP4, UPT, UR12, URZ, UPT ;  /* 0x000000ff0c00728c */ /* 0x000fe2000bf85270 */
[----:B------:R-:W-:Y:S01]  /*0c70*/  UMOV UR6, UR5 ;  /* 0x0000000500067c82 */ /* 0x000fe20008000000 */
[----:B------:R-:W-:Y:S09]  /*0c80*/  BRA.U !UP0, `(.L_x_224) ;  /* 0x0000000508347547 */ /* 0x000ff2000b800000 */
[----:B------:R-:W-:Y:S01]  /*0c90*/  UMOV UR4, URZ ;  /* 0x000000ff00047c82 */ /* 0x000fe20008000000 */
[----:B------:R-:W-:-:S05]  /*0ca0*/  UMOV UR6, UR5 ;  /* 0x0000000500067c82 */ /* 0x000fca0008000000 */
.L_x_225:
[----:B------:R-:W-:Y:S01]  /*0cb0*/  HFMA2 R5, -RZ, RZ, 0, 2.384185791015625e-07 ;  /* 0x00000004ff057431 */ /* 0x000fe200000001ff */
[----:B------:R-:W-:Y:S02]  /*0cc0*/  MOV R4, UR6 ;  /* 0x0000000600047c02 */ /* 0x000fe40008000f00 */
[----:B------:R-:W-:-:S05]  /*0cd0*/  MOV R7, UR6 ;  /* 0x0000000600077c02 */ /* 0x000fca0008000f00 */
        /* <DEDUP_REMOVED lines=28> */
[----:B------:R-:W5:Y:S02]  /*0ea0*/  LDG.E R21, desc[UR10][R4.64+0x28] ;  /* 0x0000280a04157981 */ /* 0x000f64000c1e1900 */
[----:B------:R-:W-:Y:S02]  /*0eb0*/  FFMA R25, R20, R20, R25 ;  /* 0x0000001414197223 */ /* 0x000fe40000000019 */
[----:B------:R-:W3:Y:S01]  /*0ec0*/  LDG.E R20, desc[UR10][R4.64+0x24] ;  /* 0x0000240a04147981 */ /* 0x000ee2000c1e1900 */
[----:B------:R-:W-:-:S03]  /*0ed0*/  FADD R22, R22, -R19 ;  /* 0x8000001316167221 */ /* 0x000fc60000000000 */
[----:B------:R-:W3:Y:S01]  /*0ee0*/  LDG.E R19, desc[UR10][R6.64+0x24] ;  /* 0x0000240a06137981 */ /* 0x000ee2000c1e1900 */
[----:B------:R-:W-:-:S03]  /*0ef0*/  FFMA R25, R22, R22, R25 ;  /* 0x0000001616197223 */ /* 0x000fc60000000019 */
[----:B------:R-:W5:Y:S01]  /*0f00*/  LDG.E R22, desc[UR10][R6.64+0x28] ;  /* 0x0000280a06167981 */ /* 0x000f62000c1e1900 */
[----:B------:R-:W-:-:S03]  /*0f10*/  FADD R24, R23, -R24 ;  /* 0x8000001817187221 */ /* 0x000fc60000000000 */
[----:B------:R-:W5:Y:S01]  /*0f20*/  LDG.E R26, desc[UR10][R6.64+0x3c] ;  /* 0x00003c0a061a7981 */ /* 0x000f62000c1e1900 */
[----:B------:R-:W-:Y:S01]  /*0f30*/  FFMA R25, R24, R24, R25 ;  /* 0x0000001818197223 */ /* 0x000fe20000000019 */
[----:B--2---:R-:W-:Y:S02]  /*0f40*/  FADD R24, R17, -R18 ;  /* 0x8000001211187221 */ /* 0x004fe40000000000 */
[----:B------:R-:W2:Y:S02]  /*0f50*/  LDG.E R18, desc[UR10][R6.64+0x2c] ;  /* 0x00002c0a06127981 */ /* 0x000ea4000c1e1900 */
[----:B------:R-:W-:Y:S01]  /*0f60*/  FFMA R23, R24, R24, R25 ;  /* 0x0000001818177223 */ /* 0x000fe20000000019 */
[----:B------:R-:W-:Y:S01]  /*0f70*/  FADD R24, R13, -R14 ;  /* 0x8000000e0d187221 */ /* 0x000fe20000000000 */
[----:B------:R-:W2:Y:S04]  /*0f80*/  LDG.E R17, desc[UR10][R4.64+0x2c] ;  /* 0x00002c0a04117981 */ /* 0x000ea8000c1e1900 */
[----:B------:R-:W2:Y:S04]  /*0f90*/  LDG.E R13, desc[UR10][R6.64+0x30] ;  /* 0x0000300a060d7981 */ /* 0x000ea8000c1e1900 */
[----:B------:R-:W2:Y:S01]  /*0fa0*/  LDG.E R14, desc[UR10][R4.64+0x30] ;  /* 0x0000300a040e7981 */ /* 0x000ea2000c1e1900 */
[----:B------:R-:W-:-:S03]  /*0fb0*/  FFMA R23, R24, R24, R23 ;  /* 0x0000001818177223 */ /* 0x000fc60000000017 */
[----:B------:R-:W2:Y:S01]  /*0fc0*/  LDG.E R25, desc[UR10][R6.64+0x34] ;  /* 0x0000340a06197981 */ /* 0x000ea2000c1e1900 */
[----:B----4-:R-:W-:-:S03]  /*0fd0*/  FADD R28, R15, -R16 ;  /* 0x800000100f1c7221 */ /* 0x010fc60000000000 */
[----:B------:R-:W4:Y:S04]  /*0fe0*/  LDG.E R24, desc[UR10][R4.64+0x34] ;  /* 0x0000340a04187981 */ /* 0x000f28000c1e1900 */
[----:B------:R-:W4:Y:S04]  /*0ff0*/  LDG.E R16, desc[UR10][R6.64+0x38] ;  /* 0x0000380a06107981 */ /* 0x000f28000c1e1900 */
[----:B------:R0:W4:Y:S01]  /*1000*/  LDG.E R15, desc[UR10][R4.64+0x38] ;  /* 0x0000380a040f7981 */ /* 0x000122000c1e1900 */
[----:B------:R-:W-:Y:S01]  /*1010*/  FFMA R23, R28, R28, R23 ;  /* 0x0000001c1c177223 */ /* 0x000fe20000000017 */
[----:B---3--:R-:W-:Y:S01]  /*1020*/  FADD R20, R19, -R20 ;  /* 0x8000001413147221 */ /* 0x008fe20000000000 */
[----:B-----5:R-:W-:-:S03]  /*1030*/  FADD R22, R22, -R21 ;  /* 0x8000001516167221 */ /* 0x020fc60000000000 */
[----:B------:R-:W-:-:S04]  /*1040*/  FFMA R23, R20, R20, R23 ;  /* 0x0000001414177223 */ /* 0x000fc80000000017 */
[----:B------:R-:W-:Y:S01]  /*1050*/  FFMA R23, R22, R22, R23 ;  /* 0x0000001616177223 */ /* 0x000fe20000000017 */
[----:B------:R-:W-:-:S04]  /*1060*/  UIADD3 UR4, UPT, UPT, UR4, 0x10, URZ ;  /* 0x0000001004047890 */ /* 0x000fc8000fffe0ff */
[----:B------:R-:W-:Y:S01]  /*1070*/  UISETP.NE.AND UP3, UPT, UR4, URZ, UPT ;  /* 0x000000ff0400728c */ /* 0x000fe2000bf65270 */
[----:B------:R-:W-:Y:S01]  /*1080*/  FADD R26, R26, -R27 ;  /* 0x8000001b1a1a7221 */ /* 0x000fe20000000000 */
[----:B--2---:R-:W-:-:S04]  /*1090*/  FADD R18, R18, -R17 ;  /* 0x8000001112127221 */ /* 0x004fc80000000000 */
[----:B------:R-:W-:Y:S01]  /*10a0*/  FFMA R23, R18, R18, R23 ;  /* 0x0000001212177223 */ /* 0x000fe20000000017 */
[----:B------:R-:W-:Y:S01]  /*10b0*/  FADD R14, R13, -R14 ;  /* 0x8000000e0d0e7221 */ /* 0x000fe20000000000 */
[----:B------:R-:W-:-:S03]  /*10c0*/  MOV R13, UR6 ;  /* 0x00000006000d7c02 */ /* 0x000fc60008000f00 */
[----:B------:R-:W-:Y:S01]  /*10d0*/  FFMA R23, R14, R14, R23 ;  /* 0x0000000e0e177223 */ /* 0x000fe20000000017 */
[----:B0-----:R-:W-:Y:S01]  /*10e0*/  IADD3 R4, PT, PT, R13, 0x10, RZ ;  /* 0x000000100d047810 */ /* 0x001fe20007ffe0ff */
[----:B----4-:R-:W-:-:S03]  /*10f0*/  FADD R24, R25, -R24 ;  /* 0x8000001819187221 */ /* 0x010fc60000000000 */
[----:B------:R-:W-:Y:S01]  /*1100*/  R2UR UR6, R4 ;  /* 0x00000000040672ca */ /* 0x000fe200000e0000 */
[----:B------:R-:W-:Y:S01]  /*1110*/  FFMA R23, R24, R24, R23 ;  /* 0x0000001818177223 */ /* 0x000fe20000000017 */
[----:B------:R-:W-:-:S04]  /*1120*/  FADD R16, R16, -R15 ;  /* 0x8000000f10107221 */ /* 0x000fc80000000000 */
[----:B------:R-:W-:-:S04]  /*1130*/  FFMA R23, R16, R16, R23 ;  /* 0x0000001010177223 */ /* 0x000fc80000000017 */
[----:B------:R-:W-:Y:S01]  /*1140*/  FFMA R17, R26, R26, R23 ;  /* 0x0000001a1a117223 */ /* 0x000fe20000000017 */
[----:B------:R-:W-:Y:S06]  /*1150*/  BRA.U UP3, `(.L_x_225) ;  /* 0xfffffff903d47547 */ /* 0x000fec000b83ffff */
.L_x_224:
[----:B------:R-:W-:Y:S05]  /*1160*/  BRA.U !UP4, `(.L_x_223) ;  /* 0x000000050c747547 */ /* 0x000fea000b800000 */
[----:B------:R-:W-:Y:S01]  /*1170*/  ULOP3.LUT UP3, URZ, UR14, 0x7, URZ, 0xc0, !UPT ;  /* 0x000000070eff7892 */ /* 0x000fe2000f86c0ff */
[----:B------:R-:W-:Y:S10]  /*1180*/  BRA.U !UP1, `(.L_x_226) ;  /* 0x0000000109a07547 */ /* 0x000ff4000b800000 */
[----:B------:R-:W-:Y:S02]  /*1190*/  MOV R4, UR6 ;  /* 0x0000000600047c02 */ /* 0x000fe40008000f00 */
[----:B------:R-:W-:Y:S02]  /*11a0*/  MOV R7, UR6 ;  /* 0x0000000600077c02 */ /* 0x000fe40008000f00 */
[----:B------:R-:W-:-:S03]  /*11b0*/  MOV R5, 0x4 ;  /* 0x0000000400057802 */ /* 0x000fc60000000f00 */
        /* <DEDUP_REMOVED lines=14> */
[----:B------:R-:W5:Y:S04]  /*12a0*/  LDG.E R13, desc[UR10][R6.64+0x18] ;  /* 0x0000180a060d7981 */ /* 0x000f68000c1e1900 */
[----:B------:R0:W5:Y:S01]  /*12b0*/  LDG.E R22, desc[UR10][R6.64+0x1c] ;  /* 0x00001c0a06167981 */ /* 0x000162000c1e1900 */
[----:B--2---:R-:W-:-:S03]  /*12c0*/  FADD R28, R26, -R27 ;  /* 0x8000001b1a1c7221 */ /* 0x004fc60000000000 */
[----:B------:R-:W2:Y:S04]  /*12d0*/  LDG.E R26, desc[UR10][R4.64+0x18] ;  /* 0x0000180a041a7981 */ /* 0x000ea8000c1e1900 */
[----:B------:R1:W2:Y:S01]  /*12e0*/  LDG.E R27, desc[UR10][R4.64+0x1c] ;  /* 0x00001c0a041b7981 */ /* 0x0002a2000c1e1900 */
[----:B------:R-:W-:Y:S01]  /*12f0*/  FFMA R17, R28, R28, R17 ;  /* 0x0000001c1c117223 */ /* 0x000fe20000000011 */
[----:B---3--:R-:W-:-:S04]  /*1300*/  FADD R20, R25, -R20 ;  /* 0x8000001419147221 */ /* 0x008fc80000000000 */
[----:B------:R-:W-:Y:S01]  /*1310*/  FFMA R17, R20, R20, R17 ;  /* 0x0000001414117223 */ /* 0x000fe20000000011 */
[----:B----4-:R-:W-:Y:S01]  /*1320*/  FADD R18, R23, -R18 ;  /* 0x8000001217127221 */ /* 0x010fe20000000000 */
[----:B0-----:R-:W-:-:S03]  /*1330*/  MOV R6, UR6 ;  /* 0x0000000600067c02 */ /* 0x001fc60008000f00 */
[----:B------:R-:W-:Y:S01]  /*1340*/  FFMA R17, R18, R18, R17 ;  /* 0x0000001212117223 */ /* 0x000fe20000000011 */
[----:B-----5:R-:W-:Y:S01]  /*1350*/  FADD R16, R21, -R16 ;  /* 0x8000001015107221 */ /* 0x020fe20000000000 */
[----:B-1----:R-:W-:-:S03]  /*1360*/  IADD3 R4, PT, PT, R6, 0x8, RZ ;  /* 0x0000000806047810 */ /* 0x002fc60007ffe0ff */
[----:B------:R-:W-:Y:S01]  /*1370*/  FFMA R17, R16, R16, R17 ;  /* 0x0000001010117223 */ /* 0x000fe20000000011 */
[----:B------:R-:W-:Y:S01]  /*1380*/  FADD R14, R19, -R14 ;  /* 0x8000000e130e7221 */ /* 0x000fe20000000000 */
[----:B------:R-:W-:-:S03]  /*1390*/  R2UR UR6, R4 ;  /* 0x00000000040672ca */ /* 0x000fc600000e0000 */
[----:B------:R-:W-:Y:S01]  /*13a0*/  FFMA R17, R14, R14, R17 ;  /* 0x0000000e0e117223 */ /* 0x000fe20000000011 */
[----:B------:R-:W-:-:S04]  /*13b0*/  FADD R24, R15, -R24 ;  /* 0x800000180f187221 */ /* 0x000fc80000000000 */
[----:B------:R-:W-:Y:S01]  /*13c0*/  FFMA R17, R24, R24, R17 ;  /* 0x0000001818117223 */ /* 0x000fe20000000011 */
[----:B--2---:R-:W-:Y:S01]  /*13d0*/  FADD R26, R13, -R26 ;  /* 0x8000001a0d1a7221 */ /* 0x004fe20000000000 */
[----:B------:R-:W-:-:S03]  /*13e0*/  FADD R22, R22, -R27 ;  /* 0x8000001b16167221 */ /* 0x000fc60000000000 */
[----:B------:R-:W-:-:S04]  /*13f0*/  FFMA R17, R26, R26, R17 ;  /* 0x0000001a1a117223 */ /* 0x000fc80000000011 */
[----:B------:R-:W-:-:S07]  /*1400*/  FFMA R17, R22, R22, R17 ;  /* 0x0000001616117223 */ /* 0x000fce0000000011 */
.L_x_226:
[----:B------:R-:W-:Y:S05]  /*1410*/  BRA.U !UP3, `(.L_x_223) ;  /* 0x000000010bc87547 */ /* 0x000fea000b800000 */
[----:B------:R-:W-:Y:S01]  /*1420*/  PLOP3.LUT P0, PT, PT, PT, UP2, 0x80, 0x8 ;  /* 0x000000000008781c */ /* 0x000fe20003f0f028 */
[----:B------:R-:W-:Y:S02]  /*1430*/  @UP2 UIMAD.WIDE.U32 UR18, UR6, 0x4, UR16 ;  /* 0x00000004061228a5 */ /* 0x000fe4000f8e0010 */
[----:B------:R-:W-:-:S04]  /*1440*/  MOV R15, UR6 ;  /* 0x00000006000f7c02 */ /* 0x000fc80008000f00 */
[----:B------:R-:W-:Y:S02]  /*1450*/  MOV R4, UR18 ;  /* 0x0000001200047c02 */ /* 0x000fe40008000f00 */
[----:B------:R-:W-:Y:S02]  /*1460*/  MOV R5, UR19 ;  /* 0x0000001300057c02 */ /* 0x000fe40008000f00 */
[----:B------:R-:W-:Y:S02]  /*1470*/  MOV R23, UR19 ;  /* 0x0000001300177c02 */ /* 0x000fe40008000f00 */
[----:B------:R-:W-:Y:S01]  /*1480*/  @P0 IMAD.WIDE.U32 R14, R15, 0x4, R2 ;  /* 0x000000040f0e0825 */ /* 0x000fe200078e0002 */
[----:B------:R-:W-:Y:S01]  /*1490*/  MOV R22, UR18 ;  /* 0x0000001200167c02 */ /* 0x000fe20008000f00 */
[----:B------:R0:W2:Y:S01]  /*14a0*/  @P0 LDG.E R13, desc[UR10][R4.64] ;  /* 0x0000000a040d0981 */ /* 0x0000a2000c1e1900 */
[----:B------:R-:W-:Y:S01]  /*14b0*/  @UP2 UIADD3 UR6, UPT, UPT, UR6, 0x4, URZ ;  /* 0x0000000406062890 */ /* 0x000fe2000fffe0ff */
[----:B------:R-:W-:-:S02]  /*14c0*/  HFMA2 R26, -RZ, RZ, 0, 2.384185791015625e-07 ;  /* 0x00000004ff1a7431 */ /* 0x000fc400000001ff */
[----:B------:R-:W2:Y:S01]  /*14d0*/  @P0 LDG.E R16, desc[UR10][R14.64] ;  /* 0x0000000a0e100981 */ /* 0x000ea2000c1e1900 */
[----:B------:R-:W-:Y:S02]  /*14e0*/  MOV R28, UR18 ;  /* 0x00000012001c7c02 */ /* 0x000fe40008000f00 */
[----:B------:R-:W-:Y:S01]  /*14f0*/  MOV R29, UR19 ;  /* 0x00000013001d7c02 */ /* 0x000fe20008000f00 */
[----:B------:R-:W3:Y:S01]  /*1500*/  @P0 LDG.E R23, desc[UR10][R22.64+0x4] ;  /* 0x0000040a16170981 */ /* 0x000ee2000c1e1900 */
[----:B------:R-:W-:-:S03]  /*1510*/  MOV R7, UR6 ;  /* 0x0000000600077c02 */ /* 0x000fc60008000f00 */
[----:B------:R-:W3:Y:S01]  /*1520*/  @P0 LDG.E R24, desc[UR10][R14.64+0x4] ;  /* 0x0000040a0e180981 */ /* 0x000ee2000c1e1900 */
[----:B------:R-:W-:Y:S02]  /*1530*/  MOV R25, UR6 ;  /* 0x0000000600197c02 */ /* 0x000fe40008000f00 */
[----:B------:R-:W-:Y:S01]  /*1540*/  MOV R19, UR19 ;  /* 0x0000001300137c02 */ /* 0x000fe20008000f00 */
[----:B------:R-:W4:Y:S01]  /*1550*/  @P0 LDG.E R21, desc[UR10][R28.64+0x8] ;  /* 0x0000080a1c150981 */ /* 0x000f22000c1e1900 */
[----:B------:R-:W-:-:S03]  /*1560*/  MOV R18, UR18 ;  /* 0x0000001200127c02 */ /* 0x000fc60008000f00 */
[----:B------:R-:W4:Y:S01]  /*1570*/  @P0 LDG.E R20, desc[UR10][R14.64+0x8] ;  /* 0x0000080a0e140981 */ /* 0x000f22000c1e1900 */
[----:B------:R-:W-:-:S03]  /*1580*/  IMAD.WIDE.U32 R6, R7, 0x4, R2 ;  /* 0x0000000407067825 */ /* 0x000fc600078e0002 */
[----:B------:R-:W5:Y:S01]  /*1590*/  @P0 LDG.E R22, desc[UR10][R14.64+0xc] ;  /* 0x00000c0a0e160981 */ /* 0x000f62000c1e1900 */
[----:B0-----:R-:W-:-:S03]  /*15a0*/  IMAD.WIDE.U32 R4, R25, R26, UR16 ;  /* 0x0000001019047e25 */ /* 0x001fc6000f8e001a */
[----:B------:R-:W5:Y:S04]  /*15b0*/  @P0 LDG.E R19, desc[UR10][R18.64+0xc] ;  /* 0x00000c0a12130981 */ /* 0x000f68000c1e1900 */
[----:B------:R-:W5:Y:S04]  /*15c0*/  LDG.E R25, desc[UR10][R6.64] ;  /* 0x0000000a06197981 */ /* 0x000f68000c1e1900 */
[----:B------:R-:W5:Y:S01]  /*15d0*/  LDG.E R26, desc[UR10][R4.64] ;  /* 0x0000000a041a7981 */ /* 0x000f62000c1e1900 */
[----:B------:R-:W-:Y:S01]  /*15e0*/  UISETP.NE.AND UP3, UPT, UR12, 0x1, UPT ;  /* 0x000000010c00788c */ /* 0x000fe2000bf65270 */
[----:B--2---:R-:W-:-:S04]  /*15f0*/  @P0 FADD R16, R16, -R13 ;  /* 0x8000000d10100221 */ /* 0x004fc80000000000 */
[----:B------:R-:W-:Y:S01]  /*1600*/  @P0 FFMA R16, R16, R16, R17 ;  /* 0x0000001010100223 */ /* 0x000fe20000000011 */
[----:B---3--:R-:W-:-:S04]  /*1610*/  @P0 FADD R23, R24, -R23 ;  /* 0x8000001718170221 */ /* 0x008fc80000000000 */
[----:B------:R-:W-:Y:S01]  /*1620*/  @P0 FFMA R16, R23, R23, R16 ;  /* 0x0000001717100223 */ /* 0x000fe20000000010 */
[----:B----4-:R-:W-:-:S04]  /*1630*/  @P0 FADD R21, R20, -R21 ;  /* 0x8000001514150221 */ /* 0x010fc80000000000 */
[----:B------:R-:W-:Y:S01]  /*1640*/  @P0 FFMA R16, R21, R21, R16 ;  /* 0x0000001515100223 */ /* 0x000fe20000000010 */
[----:B-----5:R-:W-:-:S04]  /*1650*/  @P0 FADD R13, R22, -R19 ;  /* 0x80000013160d0221 */ /* 0x020fc80000000000 */
[----:B------:R-:W-:Y:S01]  /*1660*/  @P0 FFMA R17, R13, R13, R16 ;  /* 0x0000000d0d110223 */ /* 0x000fe20000000010 */
[----:B------:R-:W-:-:S04]  /*1670*/  FADD R26, R25, -R26 ;  /* 0x8000001a191a7221 */ /* 0x000fc80000000000 */
[----:B------:R-:W-:Y:S01]  /*1680*/  FFMA R17, R26, R26, R17 ;  /* 0x0000001a1a117223 */ /* 0x000fe20000000011 */
[----:B------:R-:W-:Y:S06]  /*1690*/  BRA.U !UP3, `(.L_x_223) ;  /* 0x000000010b287547 */ /* 0x000fec000b800000 */
[----:B------:R-:W-:Y:S01]  /*16a0*/  UISETP.NE.AND UP3, UPT, UR12, 0x2, UPT ;  /* 0x000000020c00788c */ /* 0x000fe2000bf65270 */
[----:B------:R-:W2:Y:S04]  /*16b0*/  LDG.E R13, desc[UR10][R6.64+0x4] ;  /* 0x0000040a060d7981 */ /* 0x000ea8000c1e1900 */
[----:B------:R-:W2:Y:S01]  /*16c0*/  LDG.E R14, desc[UR10][R4.64+0x4] ;  /* 0x0000040a040e7981 */ /* 0x000ea2000c1e1900 */
[----:B------:R-:W-:-:S13]  /*16d0*/  PLOP3.LUT P0, PT, PT, PT, UP3, 0x80, 0x8 ;  /* 0x000000000008781c */ /* 0x000fda0003f0f038 */
[----:B------:R-:W3:Y:S04]  /*16e0*/  @P0 LDG.E R15, desc[UR10][R6.64+0x8] ;  /* 0x0000080a060f0981 */ /* 0x000ee8000c1e1900 */
[----:B------:R-:W3:Y:S01]  /*16f0*/  @P0 LDG.E R16, desc[UR10][R4.64+0x8] ;  /* 0x0000080a04100981 */ /* 0x000ee2000c1e1900 */
[----:B--2---:R-:W-:-:S04]  /*1700*/  FADD R14, R13, -R14 ;  /* 0x8000000e0d0e7221 */ /* 0x004fc80000000000 */
[----:B------:R-:W-:Y:S01]  /*1710*/  FFMA R17, R14, R14, R17 ;  /* 0x0000000e0e117223 */ /* 0x000fe20000000011 */
[----:B---3--:R-:W-:-:S04]  /*1720*/  @P0 FADD R16, R15, -R16 ;  /* 0x800000100f100221 */ /* 0x008fc80000000000 */
[----:B------:R-:W-:-:S07]  /*1730*/  @P0 FFMA R17, R16, R16, R17 ;  /* 0x0000001010110223 */ /* 0x000fce0000000011 */
.L_x_223:
        /* <DEDUP_REMOVED lines=9> */
.L_x_218:
[----:B------:R-:W0:Y:S01]  /*17d0*/  LDC.64 R4, c[0x0][0x388] ;  /* 0x0000e200ff047b82 */ /* 0x000e220000000a00 */
[----:B------:R-:W-:Y:S01]  /*17e0*/  ULOP3.LUT UR5, UR8, 0xf, URZ, 0xc0, !UPT ;  /* 0x0000000f08057892 */ /* 0x000fe2000f8ec0ff */
[----:B------:R-:W-:Y:S01]  /*17f0*/  HFMA2 R9, -RZ, RZ, 0, 0 ;  /* 0x00000000ff097431 */ /* 0x000fe200000001ff */
[----:B------:R-:W-:Y:S01]  /*1800*/  ULOP3.LUT UR6, UR8, 0x7, URZ, 0xc0, !UPT ;  /* 0x0000000708067892 */ /* 0x000fe2000f8ec0ff */
[----:B------:R-:W-:Y:S01]  /*1810*/  MOV R10, 0x7f7fffff ;  /* 0x7f7fffff000a7802 */ /* 0x000fe20000000f00 */
[----:B------:R-:W-:Y:S02]  /*1820*/  UIADD3 UR4, UPT, UPT, UR5, -0x1, URZ ;  /* 0xffffffff05047890 */ /* 0x000fe4000fffe0ff */
[----:B------:R-:W-:Y:S02]  /*1830*/  UIADD3 UR7, UPT, UPT, UR6, -0x1, URZ ;  /* 0xffffffff06077890 */ /* 0x000fe4000fffe0ff */
[----:B------:R-:W-:Y:S01]  /*1840*/  UISETP.GE.U32.AND UP0, UPT, UR4, 0x7, UPT ;  /* 0x000000070400788c */ /* 0x000fe2000bf06070 */
[----:B------:R-:W1:Y:S01]  /*1850*/  LDCU UR17, c[0x0][0x3a4] ;  /* 0x00007480ff1177ac */ /* 0x000e620008000800 */
[----:B------:R-:W2:Y:S01]  /*1860*/  LDCU UR18, c[0x0][0x3a8] ;  /* 0x00007500ff1277ac */ /* 0x000ea20008000800 */
[----:B------:R-:W3:Y:S01]  /*1870*/  LDCU.64 UR12, c[0x0][0x388] ;  /* 0x00007100ff0c77ac */ /* 0x000ee20008000a00 */
[----:B------:R-:W-:-:S02]  /*1880*/  ULOP3.LUT UR16, UR8, 0x3, URZ, 0xc0, !UPT ;  /* 0x0000000308107892 */ /* 0x000fc4000f8ec0ff */
[----:B------:R-:W-:Y:S01]  /*1890*/  UISETP.GE.U32.AND UP1, UPT, UR7, 0x3, UPT ;  /* 0x000000030700788c */ /* 0x000fe2000bf26070 */
[----:B------:R-:W-:-:S10]  /*18a0*/  UMOV UR4, URZ ;  /* 0x000000ff00047c82 */ /* 0x000fd40008000000 */
.L_x_232:
[----:B------:R-:W-:Y:S01]  /*18b0*/  UISETP.GE.AND UP2, UPT, UR8, 0x1, UPT ;  /* 0x000000010800788c */ /* 0x000fe2000bf46270 */
[----:B------:R-:W-:-:S08]  /*18c0*/  MOV R11, RZ ;  /* 0x000000ff000b7202 */ /* 0x000fd00000000f00 */
[----:B------:R-:W-:Y:S05]  /*18d0*/  BRA.U !UP2, `(.L_x_228) ;  /* 0x000000090a907547 */ /* 0x000fea000b800000 */
[----:B-1----:R-:W-:Y:S01]  /*18e0*/  UISETP.GE.U32.AND UP2, UPT, UR17, 0x10, UPT ;  /* 0x000000101100788c */ /* 0x002fe2000bf46070 */
[----:B------:R-:W-:Y:S01]  /*18f0*/  HFMA2 R11, -RZ, RZ, 0, 0 ;  /* 0x00000000ff0b7431 */ /* 0x000fe200000001ff */
[----:B------:R-:W-:Y:S01]  /*1900*/  UIMAD UR14, UR4, UR17, URZ ;  /* 0x00000011040e72a4 */ /* 0x000fe2000f8e02ff */
[----:B------:R-:W-:Y:S01]  /*1910*/  MOV R15, RZ ;  /* 0x000000ff000f7202 */ /* 0x000fe20000000f00 */
[----:B------:R-:W-:Y:S02]  /*1920*/  UISETP.NE.AND UP3, UPT, UR5, URZ, UPT ;  /* 0x000000ff0500728c */ /* 0x000fe4000bf65270 */
[----:B------:R-:W-:-:S03]  /*1930*/  USHF.R.S32.HI UR15, URZ, 0x1f, UR14 ;  /* 0x0000001fff0f7899 */ /* 0x000fc6000801140e */
[----:B------:R-:W-:Y:S09]  /*1940*/  BRA.U !UP2, `(.L_x_229) ;  /* 0x000000050a147547 */ /* 0x000ff2000b800000 */
[----:B---3--:R-:W-:Y:S01]  /*1950*/  ULEA UR7, UP2, UR14, UR12, 0x2 ;  /* 0x0000000c0e077291 */ /* 0x008fe2000f8410ff */
[----:B------:R-:W3:Y:S03]  /*1960*/  LDG.E R0, desc[UR10][R2.64] ;  /* 0x0000000a02007981 */ /* 0x000ee6000c1e1900 */
[----:B------:R-:W-:Y:S01]  /*1970*/  ULEA.HI.X UR9, UR14, UR13, UR15, 0x2, UP2 ;  /* 0x0000000d0e097291 */ /* 0x000fe200090f140f */
[----:B------:R-:W4:Y:S01]  /*1980*/  LDG.E R17, desc[UR10][R2.64+0x4] ;  /* 0x0000040a02117981 */ /* 0x000f22000c1e1900 */
[----:B------:R-:W-:-:S03]  /*1990*/  MOV R6, UR7 ;  /* 0x0000000700067c02 */ /* 0x000fc60008000f00 */
[----:B------:R-:W5:Y:S01]  /*19a0*/  LDG.E R18, desc[UR10][R2.64+0x8] ;  /* 0x0000080a02127981 */ /* 0x000f62000c1e1900 */
[----:B------:R-:W-:-:S03]  /*19b0*/  MOV R7, UR9 ;  /* 0x0000000900077c02 */ /* 0x000fc60008000f00 */
[----:B------:R-:W2:Y:S04]  /*19c0*/  LDG.E R20, desc[UR10][R2.64+0xc] ;  /* 0x00000c0a02147981 */ /* 0x000ea8000c1e1900 */
[----:B------:R-:W3:Y:S04]  /*19d0*/  LDG.E R15, desc[UR10][R6.64] ;  /* 0x0000000a060f7981 */ /* 0x000ee8000c1e1900 */
[----:B------:R-:W4:Y:S04]  /*19e0*/  LDG.E R24, desc[UR10][R6.64+0x4] ;  /* 0x0000040a06187981 */ /* 0x000f28000c1e1900 */
        /* <DEDUP_REMOVED lines=15> */
[----:B------:R-:W4:Y:S02]  /*1ae0*/  LDG.E R17, desc[UR10][R6.64+0x20] ;  /* 0x0000200a06117981 */ /* 0x000f24000c1e1900 */
[----:B------:R-:W-:Y:S01]  /*1af0*/  FFMA R24, R25, R25, R24 ;  /* 0x0000001919187223 */ /* 0x000fe20000000018 */
[----:B-----5:R-:W-:Y:S01]  /*1b00*/  FADD R25, R18, -R19 ;  /* 0x8000001312197221 */ /* 0x020fe20000000000 */
[----:B------:R-:W4:Y:S03]  /*1b10*/  LDG.E R0, desc[UR10][R2.64+0x20] ;  /* 0x0000200a02007981 */ /* 0x000f26000c1e1900 */
[----:B------:R-:W-:Y:S01]  /*1b20*/  FFMA R24, R25, R25, R24 ;  /* 0x0000001919187223 */ /* 0x000fe20000000018 */
[----:B------:R-:W5:Y:S01]  /*1b30*/  LDG.E R19, desc[UR10][R2.64+0x24] ;  /* 0x0000240a02137981 */ /* 0x000f62000c1e1900 */
[----:B--2---:R-:W-:-:S03]  /*1b40*/  FADD R25, R20, -R21 ;  /* 0x8000001514197221 */ /* 0x004fc60000000000 */
[----:B------:R-:W5:Y:S01]  /*1b50*/  LDG.E R18, desc[UR10][R6.64+0x24] ;  /* 0x0000240a06127981 */ /* 0x000f62000c1e1900 */
[----:B------:R-:W-:Y:S01]  /*1b60*/  FFMA R24, R25, R25, R24 ;  /* 0x0000001919187223 */ /* 0x000fe20000000018 */
[----:B------:R-:W-:Y:S02]  /*1b70*/  FADD R25, R22, -R23 ;  /* 0x8000001716197221 */ /* 0x000fe40000000000 */
[----:B------:R-:W2:Y:S04]  /*1b80*/  LDG.E R21, desc[UR10][R2.64+0x28] ;  /* 0x0000280a02157981 */ /* 0x000ea8000c1e1900 */
[----:B------:R-:W2:Y:S01]  /*1b90*/  LDG.E R20, desc[UR10][R6.64+0x28] ;  /* 0x0000280a06147981 */ /* 0x000ea2000c1e1900 */
[----:B------:R-:W-:Y:S01]  /*1ba0*/  FFMA R24, R25, R25, R24 ;  /* 0x0000001919187223 */ /* 0x000fe20000000018 */
[----:B------:R-:W-:-:S02]  /*1bb0*/  FADD R25, R11, -R12 ;  /* 0x8000000c0b197221 */ /* 0x000fc40000000000 */
[----:B------:R-:W2:Y:S04]  /*1bc0*/  LDG.E R23, desc[UR10][R2.64+0x2c] ;  /* 0x00002c0a02177981 */ /* 0x000ea8000c1e1900 */
[----:B------:R-:W2:Y:S01]  /*1bd0*/  LDG.E R22, desc[UR10][R6.64+0x2c] ;  /* 0x00002c0a06167981 */ /* 0x000ea2000c1e1900 */
[----:B------:R-:W-:-:S03]  /*1be0*/  FFMA R24, R25, R25, R24 ;  /* 0x0000001919187223 */ /* 0x000fc60000000018 */
[----:B------:R-:W2:Y:S01]  /*1bf0*/  LDG.E R11, desc[UR10][R2.64+0x30] ;  /* 0x0000300a020b7981 */ /* 0x000ea2000c1e1900 */
[----:B------:R-:W-:-:S03]  /*1c00*/  FADD R25, R13, -R14 ;  /* 0x8000000e0d197221 */ /* 0x000fc60000000000 */
[----:B------:R-:W2:Y:S01]  /*1c10*/  LDG.E R12, desc[UR10][R6.64+0x30] ;  /* 0x0000300a060c7981 */ /* 0x000ea2000c1e1900 */
[----:B------:R-:W-:-:S03]  /*1c20*/  FFMA R28, R25, R25, R24 ;  /* 0x00000019191c7223 */ /* 0x000fc60000000018 */
[----:B------:R-:W2:Y:S04]  /*1c30*/  LDG.E R14, desc[UR10][R2.64+0x34] ;  /* 0x0000340a020e7981 */ /* 0x000ea8000c1e1900 */
[----:B------:R-:W2:Y:S04]  /*1c40*/  LDG.E R13, desc[UR10][R6.64+0x34] ;  /* 0x0000340a060d7981 */ /* 0x000ea8000c1e1900 */
        /* <DEDUP_REMOVED lines=16> */
[----:B------:R-:W-:Y:S01]  /*1d50*/  FADD R27, R27, -R24 ;  /* 0x800000181b1b7221 */ /* 0x000fe20000000000 */
[----:B------:R-:W-:-:S03]  /*1d60*/  FADD R25, R26, -R25 ;  /* 0x800000191a197221 */ /* 0x000fc60000000000 */
[----:B------:R-:W-:Y:S01]  /*1d70*/  FFMA R28, R27, R27, R28 ;  /* 0x0000001b1b1c7223 */ /* 0x000fe2000000001c */
[----:B------:R-:W-:-:S03]  /*1d80*/  MOV R15, 0x10 ;  /* 0x00000010000f7802 */ /* 0x000fc60000000f00 */
[----:B------:R-:W-:-:S07]  /*1d90*/  FFMA R11, R25, R25, R28 ;  /* 0x00000019190b7223 */ /* 0x000fce000000001c */
.L_x_229:
[----:B------:R-:W-:Y:S05]  /*1da0*/  BRA.U !UP3, `(.L_x_228) ;  /* 0x000000050b5c7547 */ /* 0x000fea000b800000 */
[----:B------:R-:W-:Y:S01]  /*1db0*/  UISETP.NE.AND UP2, UPT, UR6, URZ, UPT ;  /* 0x000000ff0600728c */ /* 0x000fe2000bf45270 */
[----:B------:R-:W-:Y:S10]  /*1dc0*/  BRA.U !UP0, `(.L_x_230) ;  /* 0x0000000108987547 */ /* 0x000ff4000b800000 */
[C---:B------:R-:W-:Y:S01]  /*1dd0*/  IADD3 R0, P0, PT, R15.reuse, UR14, RZ ;  /* 0x0000000e0f007c10 */ /* 0x040fe2000ff1e0ff */
[----:B------:R-:W-:-:S03]  /*1de0*/  IMAD.WIDE.U32 R12, R15, 0x4, R2 ;  /* 0x000000040f0c7825 */ /* 0x000fc600078e0002 */
[----:B------:R-:W-:Y:S02]  /*1df0*/  IADD3.X R7, PT, PT, RZ, UR15, RZ, P0, !PT ;  /* 0x0000000fff077c10 */ /* 0x000fe400087fe4ff */
[C---:B0-----:R-:W-:Y:S01]  /*1e00*/  LEA R6, P0, R0.reuse, R4, 0x2 ;  /* 0x0000000400067211 */ /* 0x041fe200078010ff */
[----:B------:R-:W4:Y:S03]  /*1e10*/  LDG.E R26, desc[UR10][R12.64] ;  /* 0x0000000a0c1a7981 */ /* 0x000f26000c1e1900 */
[----:B------:R-:W-:Y:S01]  /*1e20*/  LEA.HI.X R7, R0, R5, R7, 0x2, P0 ;  /* 0x0000000500077211 */ /* 0x000fe200000f1407 */
[----:B------:R-:W5:Y:S04]  /*1e30*/  LDG.E R23, desc[UR10][R12.64+0x4] ;  /* 0x0000040a0c177981 */ /* 0x000f68000c1e1900 */
[----:B------:R-:W4:Y:S04]  /*1e40*/  LDG.E R27, desc[UR10][R6.64] ;  /* 0x0000000a061b7981 */ /* 0x000f28000c1e1900 */
[----:B------:R-:W5:Y:S04]  /*1e50*/  LDG.E R22, desc[UR10][R6.64+0x4] ;  /* 0x0000040a06167981 */ /* 0x000f68000c1e1900 */
[----:B------:R-:W2:Y:S04]  /*1e60*/  LDG.E R21, desc[UR10][R12.64+0x8] ;  /* 0x0000080a0c157981 */ /* 0x000ea8000c1e1900 */
[----:B------:R-:W2:Y:S04]  /*1e70*/  LDG.E R20, desc[UR10][R6.64+0x8] ;  /* 0x0000080a06147981 */ /* 0x000ea8000c1e1900 */
[----:B------:R-:W3:Y:S04]  /*1e80*/  LDG.E R19, desc[UR10][R12.64+0xc] ;  /* 0x00000c0a0c137981 */ /* 0x000ee8000c1e1900 */
[----:B------:R-:W3:Y:S04]  /*1e90*/  LDG.E R18, desc[UR10][R6.64+0xc] ;  /* 0x00000c0a06127981 */ /* 0x000ee8000c1e1900 */
[----:B------:R-:W3:Y:S04]  /*1ea0*/  LDG.E R17, desc[UR10][R12.64+0x10] ;  /* 0x0000100a0c117981 */ /* 0x000ee8000c1e1900 */
[----:B------:R-:W3:Y:S04]  /*1eb0*/  LDG.E R16, desc[UR10][R6.64+0x10] ;  /* 0x0000100a06107981 */ /* 0x000ee8000c1e1900 */
[----:B------:R-:W3:Y:S04]  /*1ec0*/  LDG.E R14, desc[UR10][R12.64+0x14] ;  /* 0x0000140a0c0e7981 */ /* 0x000ee8000c1e1900 */
[----:B------:R-:W3:Y:S04]  /*1ed0*/  LDG.E R25, desc[UR10][R6.64+0x14] ;  /* 0x0000140a06197981 */ /* 0x000ee8000c1e1900 */
[----:B------:R-:W3:Y:S04]  /*1ee0*/  LDG.E R0, desc[UR10][R12.64+0x18] ;  /* 0x0000180a0c007981 */ /* 0x000ee8000c1e1900 */
[----:B------:R-:W3:Y:S04]  /*1ef0*/  LDG.E R24, desc[UR10][R12.64+0x1c] ;  /* 0x00001c0a0c187981 */ /* 0x000ee8000c1e1900 */
[----:B------:R-:W3:Y:S01]  /*1f00*/  LDG.E R29, desc[UR10][R6.64+0x1c] ;  /* 0x00001c0a061d7981 */ /* 0x000ee2000c1e1900 */
[----:B----4-:R-:W-:-:S03]  /*1f10*/  FADD R26, R26, -R27 ;  /* 0x8000001b1a1a7221 */ /* 0x010fc60000000000 */
[----:B------:R-:W4:Y:S01]  /*1f20*/  LDG.E R27, desc[UR10][R6.64+0x18] ;  /* 0x0000180a061b7981 */ /* 0x000f22000c1e1900 */
[----:B------:R-:W-:Y:S01]  /*1f30*/  FFMA R11, R26, R26, R11 ;  /* 0x0000001a1a0b7223 */ /* 0x000fe2000000000b */
[----:B-----5:R-:W-:-:S04]  /*1f40*/  FADD R22, R23, -R22 ;  /* 0x8000001617167221 */ /* 0x020fc80000000000 */
[----:B------:R-:W-:Y:S01]  /*1f50*/  FFMA R11, R22, R22, R11 ;  /* 0x00000016160b7223 */ /* 0x000fe2000000000b */
[----:B--2---:R-:W-:-:S04]  /*1f60*/  FADD R20, R21, -R20 ;  /* 0x8000001415147221 */ /* 0x004fc80000000000 */
[----:B------:R-:W-:Y:S01]  /*1f70*/  FFMA R11, R20, R20, R11 ;  /* 0x00000014140b7223 */ /* 0x000fe2000000000b */
[----:B---3--:R-:W-:-:S04]  /*1f80*/  FADD R18, R19, -R18 ;  /* 0x8000001213127221 */ /* 0x008fc80000000000 */
[----:B------:R-:W-:Y:S01]  /*1f90*/  FFMA R11, R18, R18, R11 ;  /* 0x00000012120b7223 */ /* 0x000fe2000000000b */
[----:B------:R-:W-:-:S04]  /*1fa0*/  FADD R16, R17, -R16 ;  /* 0x8000001011107221 */ /* 0x000fc80000000000 */
[----:B------:R-:W-:Y:S01]  /*1fb0*/  FFMA R11, R16, R16, R11 ;  /* 0x00000010100b7223 */ /* 0x000fe2000000000b */
[----:B------:R-:W-:-:S04]  /*1fc0*/  FADD R14, R14, -R25 ;  /* 0x800000190e0e7221 */ /* 0x000fc80000000000 */
[----:B------:R-:W-:Y:S01]  /*1fd0*/  FFMA R11, R14, R14, R11 ;  /* 0x0000000e0e0b7223 */ /* 0x000fe2000000000b */
[----:B------:R-:W-:Y:S01]  /*1fe0*/  IADD3 R15, PT, PT, R15, 0x8, RZ ;  /* 0x000000080f0f7810 */ /* 0x000fe20007ffe0ff */
[----:B------:R-:W-:Y:S01]  /*1ff0*/  FADD R24, R24, -R29 ;  /* 0x8000001d18187221 */ /* 0x000fe20000000000 */
[----:B----4-:R-:W-:-:S04]  /*2000*/  FADD R0, R0, -R27 ;  /* 0x8000001b00007221 */ /* 0x010fc80000000000 */
[----:B------:R-:W-:-:S04]  /*2010*/  FFMA R11, R0, R0, R11 ;  /* 0x00000000000b7223 */ /* 0x000fc8000000000b */
[----:B------:R-:W-:-:S07]  /*2020*/  FFMA R11, R24, R24, R11 ;  /* 0x00000018180b7223 */ /* 0x000fce000000000b */
.L_x_230:
        /* <DEDUP_REMOVED lines=10> */
[----:B------:R-:W2:Y:S04]  /*20d0*/  LDG.E R0, desc[UR10][R6.64] ;  /* 0x0000000a06007981 */ /* 0x000ea8000c1e1900 */
[----:B------:R-:W2:Y:S04]  /*20e0*/  LDG.E R17, desc[UR10][R12.64] ;  /* 0x0000000a0c117981 */ /* 0x000ea8000c1e1900 */
[----:B------:R-:W4:Y:S04]  /*20f0*/  LDG.E R19, desc[UR10][R12.64+0x4] ;  /* 0x0000040a0c137981 */ /* 0x000f28000c1e1900 */
[----:B------:R-:W5:Y:S04]  /*2100*/  LDG.E R21, desc[UR10][R12.64+0x8] ;  /* 0x0000080a0c157981 */ /* 0x000f68000c1e1900 */
[----:B------:R-:W3:Y:S04]  /*2110*/  LDG.E R18, desc[UR10][R6.64+0xc] ;  /* 0x00000c0a06127981 */ /* 0x000ee8000c1e1900 */
[----:B------:R-:W3:Y:S01]  /*2120*/  LDG.E R23, desc[UR10][R12.64+0xc] ;  /* 0x00000c0a0c177981 */ /* 0x000ee2000c1e1900 */
[----:B------:R-:W-:Y:S01]  /*2130*/  IADD3 R15, PT, PT, R15, 0x4, RZ ;  /* 0x000000040f0f7810 */ /* 0x000fe20007ffe0ff */
[----:B--2---:R-:W-:-:S04]  /*2140*/  FADD R0, R0, -R17 ;  /* 0x8000001100007221 */ /* 0x004fc80000000000 */
[----:B------:R-:W-:Y:S01]  /*2150*/  FFMA R0, R0, R0, R11 ;  /* 0x0000000000007223 */ /* 0x000fe2000000000b */
[----:B----4-:R-:W-:Y:S01]  /*2160*/  FADD R19, R14, -R19 ;  /* 0x800000130e137221 */ /* 0x010fe20000000000 */
[----:B-----5:R-:W-:-:S03]  /*2170*/  FADD R21, R16, -R21 ;  /* 0x8000001510157221 */ /* 0x020fc60000000000 */
[----:B------:R-:W-:-:S04]  /*2180*/  FFMA R0, R19, R19, R0 ;  /* 0x0000001313007223 */ /* 0x000fc80000000000 */
[----:B------:R-:W-:Y:S01]  /*2190*/  FFMA R0, R21, R21, R0 ;  /* 0x0000001515007223 */ /* 0x000fe20000000000 */
[----:B---3--:R-:W-:-:S04]  /*21a0*/  FADD R23, R18, -R23 ;  /* 0x8000001712177221 */ /* 0x008fc80000000000 */
[----:B------:R-:W-:-:S07]  /*21b0*/  FFMA R11, R23, R23, R0 ;  /* 0x00000017170b7223 */ /* 0x000fce0000000000 */
.L_x_231:
[----:B------:R-:W-:Y:S05]  /*21c0*/  BRA.U !UP2, `(.L_x_228) ;  /* 0x000000010a547547 */ /* 0x000fea000b800000 */
[C---:B------:R-:W-:Y:S01]  /*21d0*/  IADD3 R0, P0, PT, R15.reuse, UR14, RZ ;  /* 0x0000000e0f007c10 */ /* 0x040fe2000ff1e0ff */
[----:B------:R-:W-:-:S03]  /*21e0*/  IMAD.WIDE.U32 R12, R15, 0x4, R2 ;  /* 0x000000040f0c7825 */ /* 0x000fc600078e0002 */
[----:B------:R-:W-:Y:S02]  /*21f0*/  IADD3.X R7, PT, PT, RZ, UR15, RZ, P0, !PT ;  /* 0x0000000fff077c10 */ /* 0x000fe400087fe4ff */
[----:B0-----:R-:W-:-:S04]  /*2200*/  LEA R6, P0, R0, R4, 0x2 ;  /* 0x0000000400067211 */ /* 0x001fc800078010ff */
[----:B------:R-:W-:Y:S02]  /*2210*/  LEA.HI.X R7, R0, R5, R7, 0x2, P0 ;  /* 0x0000000500077211 */ /* 0x000fe400000f1407 */
[----:B------:R-:W4:Y:S04]  /*2220*/  LDG.E R0, desc[UR10][R12.64] ;  /* 0x0000000a0c007981 */ /* 0x000f28000c1e1900 */
[----:B------:R-:W4:Y:S01]  /*2230*/  LDG.E R15, desc[UR10][R6.64] ;  /* 0x0000000a060f7981 */ /* 0x000f22000c1e1900 */
[----:B------:R-:W-:Y:S01]  /*2240*/  UISETP.NE.AND UP2, UPT, UR16, 0x1, UPT ;  /* 0x000000011000788c */ /* 0x000fe2000bf45270 */
[----:B----4-:R-:W-:-:S04]  /*2250*/  FADD R0, R0, -R15 ;  /* 0x8000000f00007221 */ /* 0x010fc80000000000 */
[----:B------:R-:W-:-:S04]  /*2260*/  FFMA R11, R0, R0, R11 ;  /* 0x00000000000b7223 */ /* 0x000fc8000000000b */
[----:B------:R-:W-:Y:S05]  /*2270*/  BRA.U !UP2, `(.L_x_228) ;  /* 0x000000010a287547 */ /* 0x000fea000b800000 */
[----:B------:R-:W-:Y:S01]  /*2280*/  UISETP.NE.AND UP2, UPT, UR16, 0x2, UPT ;  /* 0x000000021000788c */ /* 0x000fe2000bf45270 */
[----:B------:R-:W4:Y:S04]  /*2290*/  LDG.E R0, desc[UR10][R12.64+0x4] ;  /* 0x0000040a0c007981 */ /* 0x000f28000c1e1900 */
[----:B------:R-:W4:Y:S01]  /*22a0*/  LDG.E R15, desc[UR10][R6.64+0x4] ;  /* 0x0000040a060f7981 */ /* 0x000f22000c1e1900 */
[----:B------:R-:W-:-:S13]  /*22b0*/  PLOP3.LUT P0, PT, PT, PT, UP2, 0x80, 0x8 ;  /* 0x000000000008781c */ /* 0x000fda0003f0f028 */
[----:B------:R-:W5:Y:S04]  /*22c0*/  @P0 LDG.E R14, desc[UR10][R12.64+0x8] ;  /* 0x0000080a0c0e0981 */ /* 0x000f68000c1e1900 */
[----:B------:R-:W5:Y:S01]  /*22d0*/  @P0 LDG.E R17, desc[UR10][R6.64+0x8] ;  /* 0x0000080a06110981 */ /* 0x000f62000c1e1900 */
[----:B----4-:R-:W-:-:S04]  /*22e0*/  FADD R0, R0, -R15 ;  /* 0x8000000f00007221 */ /* 0x010fc80000000000 */
[----:B------:R-:W-:Y:S01]  /*22f0*/  FFMA R11, R0, R0, R11 ;  /* 0x00000000000b7223 */ /* 0x000fe2000000000b */
[----:B-----5:R-:W-:-:S04]  /*2300*/  @P0 FADD R14, R14, -R17 ;  /* 0x800000110e0e0221 */ /* 0x020fc80000000000 */
[----:B------:R-:W-:-:S07]  /*2310*/  @P0 FFMA R11, R14, R14, R11 ;  /* 0x0000000e0e0b0223 */ /* 0x000fce000000000b */
.L_x_228:
[----:B------:R-:W-:-:S04]  /*2320*/  FSETP.GEU.AND P0, PT, R11, R10, PT ;  /* 0x0000000a0b00720b */ /* 0x000fc80003f0e000 */
[----:B------:R-:W-:Y:S01]  /*2330*/  SEL R9, R9, UR4, P0 ;  /* 0x0000000409097c07 */ /* 0x000fe20008000000 */
[----:B------:R-:W-:Y:S01]  /*2340*/  UIADD3 UR4, UPT, UPT, UR4, 0x1, URZ ;  /* 0x0000000104047890 */ /* 0x000fe2000fffe0ff */
[----:B------:R-:W-:-:S03]  /*2350*/  FSEL R10, R11, R10, !P0 ;  /* 0x0000000a0b0a7208 */ /* 0x000fc60004000000 */
[----:B--2---:R-:W-:-:S09]  /*2360*/  UISETP.NE.AND UP2, UPT, UR4, UR18, UPT ;  /* 0x000000120400728c */ /* 0x004fd2000bf45270 */
[----:B------:R-:W-:Y:S05]  /*2370*/  BRA.U UP2, `(.L_x_232) ;  /* 0xfffffff5024c7547 */ /* 0x000fea000b83ffff */
.L_x_217:
[----:B------:R-:W2:Y:S01]  /*2380*/  LDC.64 R2, c[0x0][0x390] ;  /* 0x0000e400ff027b82 */ /* 0x000ea20000000a00 */
[----:B------:R-:W-:-:S07]  /*2390*/  MOV R7, 0x1 ;  /* 0x0000000100077802 */ /* 0x000fce0000000f00 */
[----:B0-----:R-:W0:Y:S01]  /*23a0*/  LDC.64 R4, c[0x0][0x398] ;  /* 0x0000e600ff047b82 */ /* 0x001e220000000a00 */
[----:B--2---:R-:W-:-:S05]  /*23b0*/  IMAD.WIDE R2, R8, 0x4, R2 ;  /* 0x0000000408027825 */ /* 0x004fca00078e0202 */
[----:B------:R-:W-:Y:S01]  /*23c0*/  STG.E desc[UR10][R2.64], R9 ;  /* 0x0000000902007986 */ /* 0x000fe2000c10190a */
[----:B0-----:R-:W-:-:S05]  /*23d0*/  IMAD.WIDE.U32 R4, R9, 0x4, R4 ;  /* 0x0000000409047825 */ /* 0x001fca00078e0004 */
[----:B------:R-:W-:Y:S01]  /*23e0*/  REDG.E.ADD.STRONG.GPU desc[UR10][R4.64], R7 ;  /* 0x000000070400798e */ /* 0x000fe2000c12e10a */
[----:B-1-3--:R-:W-:Y:S05]  /*23f0*/  EXIT ;  /* 0x000000000000794d */ /* 0x00afea0003800000 */
.L_x_233:
        /* <DEDUP_REMOVED lines=16> */
.L_x_254:


//--------------------- .text.select_reference_vectors --------------------------
	.section	.text.select_reference_vectors,"ax",@progbits
	.align	128
        .global         select_reference_vectors
        .type           select_reference_vectors,@function
        .size           select_reference_vectors,(.L_x_247 - select_reference_vectors)
        .other          select_reference_vectors,@"STO_CUDA_ENTRY STV_DEFAULT"
select_reference_vectors:
.text.select_reference_vectors:
        /* <DEDUP_REMOVED lines=9> */
[----:B------:R-:W-:Y:S01]  /*0090*/  IMAD.MOV.U32 R2, RZ, RZ, 0x127409f ;  /* 0x0127409fff027424 */ /* 0x000fe200078e00ff */
[----:B------:R-:W-:Y:S01]  /*00a0*/  BSSY.RECONVERGENT B0, `(.L_x_234) ;  /* 0x000001b000007945 */ /* 0x000fe20003800200 */
[----:B------:R-:W-:Y:S02]  /*00b0*/  IMAD.MOV.U32 R3, RZ, RZ, 0x0 ;  /* 0x00000000ff037424 */ /* 0x000fe400078e00ff */
[----:B------:R-:W-:Y:S01]  /*00c0*/  IMAD.WIDE R2, R0, 0x466f45d, R2 ;  /* 0x0466f45d00027825 */ /* 0x000fe200078e0202 */
[----:B0-----:R-:W-:-:S06]  /*00d0*/  USHF.R.S32.HI UR6, URZ, 0x1f, UR7 ;  /* 0x0000001fff067899 */ /* 0x001fcc0008011407 */
[----:B------:R-:W-:-:S04]  /*00e0*/  LOP3.LUT R4, R3, UR6, RZ, 0xfc, !PT ;  /* 0x0000000603047c12 */ /* 0x000fc8000f8efcff */
[----:B------:R-:W-:-:S13]  /*00f0*/  ISETP.NE.U32.AND P0, PT, R4, RZ, PT ;  /* 0x000000ff0400720c */ /* 0x000fda0003f05070 */
[----:B------:R-:W-:Y:S05]  /*0100*/  @P0 BRA `(.L_x_235) ;  /* 0x0000000000480947 */ /* 0x000fea0003800000 */
[----:B------:R-:W0:Y:S01]  /*0110*/  I2F.U32.RP R3, UR7 ;  /* 0x0000000700037d06 */ /* 0x000e220008209000 */
[----:B------:R-:W-:-:S07]  /*0120*/  ISETP.NE.U32.AND P1, PT, RZ, UR7, PT ;  /* 0x00000007ff007c0c */ /* 0x000fce000bf25070 */
[----:B0-----:R-:W0:Y:S02]  /*0130*/  MUFU.RCP R3, R3 ;  /* 0x0000000300037308 */ /* 0x001e240000001000 */
[----:B0-----:R-:W-:-:S06]  /*0140*/  VIADD R4, R3, 0xffffffe ;  /* 0x0ffffffe03047836 */ /* 0x001fcc0000000000 */
[----:B------:R0:W1:Y:S02]  /*0150*/  F2I.FTZ.U32.TRUNC.NTZ R5, R4 ;  /* 0x0000000400057305 */ /* 0x000064000021f000 */
[----:B0-----:R-:W-:Y:S02]  /*0160*/  IMAD.MOV.U32 R4, RZ, RZ, RZ ;  /* 0x000000ffff047224 */ /* 0x001fe400078e00ff */
[----:B-1----:R-:W-:-:S04]  /*0170*/  IMAD.MOV R7, RZ, RZ, -R5 ;  /* 0x000000ffff077224 */ /* 0x002fc800078e0a05 */
[----:B------:R-:W-:-:S04]  /*0180*/  IMAD R7, R7, UR7, RZ ;  /* 0x0000000707077c24 */ /* 0x000fc8000f8e02ff */
[----:B------:R-:W-:-:S06]  /*0190*/  IMAD.HI.U32 R5, R5, R7, R4 ;  /* 0x0000000705057227 */ /* 0x000fcc00078e0004 */
[----:B------:R-:W-:-:S04]  /*01a0*/  IMAD.HI.U32 R5, R5, R2, RZ ;  /* 0x0000000205057227 */ /* 0x000fc800078e00ff */
[----:B------:R-:W-:-:S04]  /*01b0*/  IMAD.MOV R5, RZ, RZ, -R5 ;  /* 0x000000ffff057224 */ /* 0x000fc800078e0a05 */
[----:B------:R-:W-:-:S05]  /*01c0*/  IMAD R2, R5, UR7, R2 ;  /* 0x0000000705027c24 */ /* 0x000fca000f8e0202 */
[----:B------:R-:W-:-:S13]  /*01d0*/  ISETP.GE.U32.AND P0, PT, R2, UR7, PT ;  /* 0x0000000702007c0c */ /* 0x000fda000bf06070 */
[----:B------:R-:W-:-:S05]  /*01e0*/  @P0 VIADD R2, R2, -UR7 ;  /* 0x8000000702020c36 */ /* 0x000fca0008000000 */
[----:B------:R-:W-:-:S13]  /*01f0*/  ISETP.GE.U32.AND P0, PT, R2, UR7, PT ;  /* 0x0000000702007c0c */ /* 0x000fda000bf06070 */
[----:B------:R-:W-:Y:S01]  /*0200*/  @P0 VIADD R2, R2, -UR7 ;  /* 0x8000000702020c36 */ /* 0x000fe20008000000 */
[----:B------:R-:W-:Y:S01]  /*0210*/  @!P1 LOP3.LUT R2, RZ, UR7, RZ, 0x33, !PT ;  /* 0x00000007ff029c12 */ /* 0x000fe2000f8e33ff */
[----:B------:R-:W-:Y:S06]  /*0220*/  BRA `(.L_x_236) ;  /* 0x0000000000087947 */ /* 0x000fec0003800000 */
.L_x_235:
[----:B------:R-:W-:-:S07]  /*0230*/  MOV R4, 0x250 ;  /* 0x0000025000047802 */ /* 0x000fce0000000f00 */
[----:B------:R-:W-:Y:S05]  /*0240*/  CALL.REL.NOINC `($__internal_4_$__cuda_sm20_rem_s64) ;  /* 0x00000008004c7944 */ /* 0x000fea0003c00000 */
.L_x_236:
[----:B------:R-:W-:Y:S05]  /*0250*/  BSYNC.RECONVERGENT B0 ;  /* 0x0000000000007941 */ /* 0x000fea0003800200 */
.L_x_234:
[----:B------:R-:W0:Y:S02]  /*0260*/  LDC R13, c[0x0][0x394] ;  /* 0x0000e500ff0d7b82 */ /* 0x000e240000000800 */
[----:B0-----:R-:W-:-:S13]  /*0270*/  ISETP.GE.AND P0, PT, R13, 0x1, PT ;  /* 0x000000010d00780c */ /* 0x001fda0003f06270 */
[----:B------:R-:W-:Y:S05]  /*0280*/  @!P0 EXIT ;  /* 0x000000000000894d */ /* 0x000fea0003800000 */
[C---:B------:R-:W-:Y:S01]  /*0290*/  ISETP.GE.U32.AND P1, PT, R13.reuse, 0x10, PT ;  /* 0x000000100d00780c */ /* 0x040fe20003f26070 */
[-C--:B------:R-:W-:Y:S01]  /*02a0*/  IMAD R6, R2, R13.reuse, RZ ;  /* 0x0000000d02067224 */ /* 0x080fe200078e02ff */
[----:B------:R-:W-:Y:S01]  /*02b0*/  LOP3.LUT R10, R13, 0xf, RZ, 0xc0, !PT ;  /* 0x0000000f0d0a7812 */ /* 0x000fe200078ec0ff */
[----:B------:R-:W-:Y:S01]  /*02c0*/  IMAD R0, R0, R13, RZ ;  /* 0x0000000d00007224 */ /* 0x000fe200078e02ff */
[----:B------:R-:W0:Y:S01]  /*02d0*/  LDCU.64 UR4, c[0x0][0x358] ;  /* 0x00006b00ff0477ac */ /* 0x000e220008000a00 */
[----:B------:R-:W-:Y:S01]  /*02e0*/  IMAD.MOV.U32 R7, RZ, RZ, RZ ;  /* 0x000000ffff077224 */ /* 0x000fe200078e00ff */
[----:B------:R-:W-:Y:S02]  /*02f0*/  ISETP.NE.AND P0, PT, R10, RZ, PT ;  /* 0x000000ff0a00720c */ /* 0x000fe40003f05270 */
[----:B------:R-:W-:Y:S02]  /*0300*/  SHF.R.S32.HI R9, RZ, 0x1f, R6 ;  /* 0x0000001fff097819 */ /* 0x000fe40000011406 */
[----:B------:R-:W-:-:S03]  /*0310*/  SHF.R.S32.HI R11, RZ, 0x1f, R0 ;  /* 0x0000001fff0b7819 */ /* 0x000fc60000011400 */
[----:B------:R-:W-:Y:S06]  /*0320*/  @!P1 BRA `(.L_x_237) ;  /* 0x0000000000d89947 */ /* 0x000fec0003800000 */
[----:B------:R-:W1:Y:S01]  /*0330*/  LDCU.128 UR8, c[0x0][0x380] ;  /* 0x00007000ff0877ac */ /* 0x000e620008000c00 */
[----:B------:R-:W-:-:S05]  /*0340*/  LOP3.LUT R7, R13, 0x7ffffff0, RZ, 0xc0, !PT ;  /* 0x7ffffff00d077812 */ /* 0x000fca00078ec0ff */
[----:B------:R-:W-:Y:S01]  /*0350*/  IMAD.MOV R8, RZ, RZ, -R7 ;  /* 0x000000ffff087224 */ /* 0x000fe200078e0a07 */
[----:B-1----:R-:W-:Y:S02]  /*0360*/  LEA R14, P1, R6, UR8, 0x2 ;  /* 0x00000008060e7c11 */ /* 0x002fe4000f8210ff */
[----:B------:R-:W-:Y:S02]  /*0370*/  LEA R12, P3, R0, UR10, 0x2 ;  /* 0x0000000a000c7c11 */ /* 0x000fe4000f8610ff */
[----:B------:R-:W-:Y:S02]  /*0380*/  IADD3 R14, P2, PT, R14, 0x20, RZ ;  /* 0x000000200e0e7810 */ /* 0x000fe40007f5e0ff */
[----:B------:R-:W-:Y:S02]  /*0390*/  IADD3 R12, P4, PT, R12, 0x20, RZ ;  /* 0x000000200c0c7810 */ /* 0x000fe40007f9e0ff */
[----:B------:R-:W-:Y:S02]  /*03a0*/  LEA.HI.X R15, R6, UR9, R9, 0x2, P1 ;  /* 0x00000009060f7c11 */ /* 0x000fe400088f1409 */
[----:B------:R-:W-:-:S03]  /*03b0*/  LEA.HI.X R23, R0, UR11, R11, 0x2, P3 ;  /* 0x0000000b00177c11 */ /* 0x000fc600098f140b */
[----:B------:R-:W-:Y:S02]  /*03c0*/  IMAD.X R15, RZ, RZ, R15, P2 ;  /* 0x000000ffff0f7224 */ /* 0x000fe400010e060f */
[----:B------:R-:W-:-:S07]  /*03d0*/  IMAD.X R23, RZ, RZ, R23, P4 ;  /* 0x000000ffff177224 */ /* 0x000fce00020e0617 */
.L_x_238:
[----:B------:R-:W-:Y:S01]  /*03e0*/  MOV R4, R14 ;  /* 0x0000000e00047202 */ /* 0x000fe20000000f00 */
[----:B------:R-:W-:-:S05]  /*03f0*/  IMAD.MOV.U32 R5, RZ, RZ, R15 ;  /* 0x000000ffff057224 */ /* 0x000fca00078e000f */
[----:B0-----:R-:W2:Y:S01]  /*0400*/  LDG.E R15, desc[UR4][R4.64+-0x20] ;  /* 0xffffe004040f7981 */ /* 0x001ea2000c1e1900 */
[----:B-1----:R-:W-:Y:S02]  /*0410*/  IMAD.MOV.U32 R2, RZ, RZ, R12 ;  /* 0x000000ffff027224 */ /* 0x002fe400078e000c */
[----:B------:R-:W-:-:S05]  /*0420*/  IMAD.MOV.U32 R3, RZ, RZ, R23 ;  /* 0x000000ffff037224 */ /* 0x000fca00078e0017 */
[----:B--2---:R0:W-:Y:S04]  /*0430*/  STG.E desc[UR4][R2.64+-0x20], R15 ;  /* 0xffffe00f02007986 */ /* 0x0041e8000c101904 */
[----:B------:R-:W2:Y:S04]  /*0440*/  LDG.E R17, desc[UR4][R4.64+-0x1c] ;  /* 0xffffe40404117981 */ /* 0x000ea8000c1e1900 */
[----:B--2---:R1:W-:Y:S04]  /*0450*/  STG.E desc[UR4][R2.64+-0x1c], R17 ;  /* 0xffffe41102007986 */ /* 0x0043e8000c101904 */
[----:B------:R-:W2:Y:S04]  /*0460*/  LDG.E R19, desc[UR4][R4.64+-0x18] ;  /* 0xffffe80404137981 */ /* 0x000ea8000c1e1900 */
[----:B--2---:R2:W-:Y:S04]  /*0470*/  STG.E desc[UR4][R2.64+-0x18], R19 ;  /* 0xffffe81302007986 */ /* 0x0045e8000c101904 */
[----:B------:R-:W3:Y:S04]  /*0480*/  LDG.E R21, desc[UR4][R4.64+-0x14] ;  /* 0xffffec0404157981 */ /* 0x000ee8000c1e1900 */
[----:B---3--:R3:W-:Y:S04]  /*0490*/  STG.E desc[UR4][R2.64+-0x14], R21 ;  /* 0xffffec1502007986 */ /* 0x0087e8000c101904 */
[----:B------:R-:W4:Y:S04]  /*04a0*/  LDG.E R23, desc[UR4][R4.64+-0x10] ;  /* 0xfffff00404177981 */ /* 0x000f28000c1e1900 */
[----:B----4-:R4:W-:Y:S04]  /*04b0*/  STG.E desc[UR4][R2.64+-0x10], R23 ;  /* 0xfffff01702007986 */ /* 0x0109e8000c101904 */
[----:B------:R-:W5:Y:S04]  /*04c0*/  LDG.E R25, desc[UR4][R4.64+-0xc] ;  /* 0xfffff40404197981 */ /* 0x000f68000c1e1900 */
[----:B-----5:R5:W-:Y:S04]  /*04d0*/  STG.E desc[UR4][R2.64+-0xc], R25 ;  /* 0xfffff41902007986 */ /* 0x020be8000c101904 */
[----:B0-----:R-:W2:Y:S04]  /*04e0*/  LDG.E R15, desc[UR4][R4.64+-0x8] ;  /* 0xfffff804040f7981 */ /* 0x001ea8000c1e1900 */
[----:B--2---:R0:W-:Y:S04]  /*04f0*/  STG.E desc[UR4][R2.64+-0x8], R15 ;  /* 0xfffff80f02007986 */ /* 0x0041e8000c101904 */
[----:B-1----:R-:W2:Y:S04]  /*0500*/  LDG.E R17, desc[UR4][R4.64+-0x4] ;  /* 0xfffffc0404117981 */ /* 0x002ea8000c1e1900 */
[----:B--2---:R1:W-:Y:S04]  /*0510*/  STG.E desc[UR4][R2.64+-0x4], R17 ;  /* 0xfffffc1102007986 */ /* 0x0043e8000c101904 */
[----:B------:R-:W2:Y:S04]  /*0520*/  LDG.E R19, desc[UR4][R4.64] ;  /* 0x0000000404137981 */ /* 0x000ea8000c1e1900 */
[----:B--2---:R2:W-:Y:S04]  /*0530*/  STG.E desc[UR4][R2.64], R19 ;  /* 0x0000001302007986 */ /* 0x0045e8000c101904 */
[----:B---3--:R-:W3:Y:S04]  /*0540*/  LDG.E R21, desc[UR4][R4.64+0x4] ;  /* 0x0000040404157981 */ /* 0x008ee8000c1e1900 */
[----:B---3--:R3:W-:Y:S04]  /*0550*/  STG.E desc[UR4][R2.64+0x4], R21 ;  /* 0x0000041502007986 */ /* 0x0087e8000c101904 */
[----:B----4-:R-:W4:Y:S04]  /*0560*/  LDG.E R23, desc[UR4][R4.64+0x8] ;  /* 0x0000080404177981 */ /* 0x010f28000c1e1900 */
[----:B----4-:R-:W-:Y:S04]  /*0570*/  STG.E desc[UR4][R2.64+0x8], R23 ;  /* 0x0000081702007986 */ /* 0x010fe8000c101904 */
[----:B-----5:R-:W4:Y:S04]  /*0580*/  LDG.E R25, desc[UR4][R4.64+0xc] ;  /* 0x00000c0404197981 */ /* 0x020f28000c1e1900 */
[----:B----4-:R-:W-:Y:S04]  /*0590*/  STG.E desc[UR4][R2.64+0xc], R25 ;  /* 0x00000c1902007986 */ /* 0x010fe8000c101904 */
[----:B0-----:R-:W4:Y:S04]  /*05a0*/  LDG.E R15, desc[UR4][R4.64+0x10] ;  /* 0x00001004040f7981 */ /* 0x001f28000c1e1900 */
[----:B----4-:R0:W-:Y:S04]  /*05b0*/  STG.E desc[UR4][R2.64+0x10], R15 ;  /* 0x0000100f02007986 */ /* 0x0101e8000c101904 */
[----:B-1----:R-:W4:Y:S04]  /*05c0*/  LDG.E R17, desc[UR4][R4.64+0x14] ;  /* 0x0000140404117981 */ /* 0x002f28000c1e1900 */
[----:B----4-:R1:W-:Y:S04]  /*05d0*/  STG.E desc[UR4][R2.64+0x14], R17 ;  /* 0x0000141102007986 */ /* 0x0103e8000c101904 */
[----:B--2---:R-:W2:Y:S01]  /*05e0*/  LDG.E R19, desc[UR4][R4.64+0x18] ;  /* 0x0000180404137981 */ /* 0x004ea2000c1e1900 */
[----:B------:R-:W-:-:S05]  /*05f0*/  VIADD R8, R8, 0x10 ;  /* 0x0000001008087836 */ /* 0x000fca0000000000 */
[----:B------:R-:W-:Y:S01]  /*0600*/  ISETP.NE.AND P1, PT, R8, RZ, PT ;  /* 0x000000ff0800720c */ /* 0x000fe20003f25270 */
[----:B--2---:R1:W-:Y:S04]  /*0610*/  STG.E desc[UR4][R2.64+0x18], R19 ;  /* 0x0000181302007986 */ /* 0x0043e8000c101904 */
[----:B---3--:R-:W2:Y:S01]  /*0620*/  LDG.E R21, desc[UR4][R4.64+0x1c] ;  /* 0x00001c0404157981 */ /* 0x008ea2000c1e1900 */
[----:B------:R-:W-:Y:S02]  /*0630*/  IADD3 R14, P2, PT, R4, 0x40, RZ ;  /* 0x00000040040e7810 */ /* 0x000fe40007f5e0ff */
[----:B------:R-:W-:-:S03]  /*0640*/  IADD3 R12, P3, PT, R2, 0x40, RZ ;  /* 0x00000040020c7810 */ /* 0x000fc60007f7e0ff */
[----:B0-----:R-:W-:Y:S02]  /*0650*/  IMAD.X R15, RZ, RZ, R5, P2 ;  /* 0x000000ffff0f7224 */ /* 0x001fe400010e0605 */
[----:B------:R-:W-:Y:S01]  /*0660*/  IMAD.X R23, RZ, RZ, R3, P3 ;  /* 0x000000ffff177224 */ /* 0x000fe200018e0603 */
[----:B--2---:R1:W-:Y:S01]  /*0670*/  STG.E desc[UR4][R2.64+0x1c], R21 ;  /* 0x00001c1502007986 */ /* 0x0043e2000c101904 */
[----:B------:R-:W-:Y:S06]  /*0680*/  @P1 BRA `(.L_x_238) ;  /* 0xfffffffc00541947 */ /* 0x000fec000383ffff */
.L_x_237:
[----:B0-----:R-:W-:Y:S05]  /*0690*/  @!P0 EXIT ;  /* 0x000000000000894d */ /* 0x001fea0003800000 */
[----:B------:R-:W-:Y:S02]  /*06a0*/  ISETP.GE.U32.AND P1, PT, R10, 0x8, PT ;  /* 0x000000080a00780c */ /* 0x000fe40003f26070 */
[----:B------:R-:W-:-:S04]  /*06b0*/  LOP3.LUT R12, R13, 0x7, RZ, 0xc0, !PT ;  /* 0x000000070d0c7812 */ /* 0x000fc800078ec0ff */
[----:B------:R-:W-:-:S07]  /*06c0*/  ISETP.NE.AND P0, PT, R12, RZ, PT ;  /* 0x000000ff0c00720c */ /* 0x000fce0003f05270 */
[----:B------:R-:W-:Y:S06]  /*06d0*/  @!P1 BRA `(.L_x_239) ;  /* 0x0000000000689947 */ /* 0x000fec0003800000 */
[----:B------:R-:W0:Y:S01]  /*06e0*/  LDCU.128 UR8, c[0x0][0x380] ;  /* 0x00007000ff0877ac */ /* 0x000e220008000c00 */
[----:B-1----:R-:W-:-:S05]  /*06f0*/  IADD3 R2, P1, PT, R6, R7, RZ ;  /* 0x0000000706027210 */ /* 0x002fca0007f3e0ff */
[----:B------:R-:W-:Y:S01]  /*0700*/  IMAD.X R3, RZ, RZ, R9, P1 ;  /* 0x000000ffff037224 */ /* 0x000fe200008e0609 */
[----:B0-----:R-:W-:-:S04]  /*0710*/  LEA R4, P2, R2, UR8, 0x2 ;  /* 0x0000000802047c11 */ /* 0x001fc8000f8410ff */
[----:B------:R-:W-:-:S05]  /*0720*/  LEA.HI.X R5, R2, UR9, R3, 0x2, P2 ;  /* 0x0000000902057c11 */ /* 0x000fca00090f1403 */
[----:B------:R-:W2:Y:S01]  /*0730*/  LDG.E R15, desc[UR4][R4.64] ;  /* 0x00000004040f7981 */ /* 0x000ea2000c1e1900 */
[----:B------:R-:W-:-:S04]  /*0740*/  IADD3 R3, P1, PT, R0, R7, RZ ;  /* 0x0000000700037210 */ /* 0x000fc80007f3e0ff */
[----:B------:R-:W-:Y:S01]  /*0750*/  LEA R2, P2, R3, UR10, 0x2 ;  /* 0x0000000a03027c11 */ /* 0x000fe2000f8410ff */
[----:B------:R-:W-:-:S05]  /*0760*/  IMAD.X R8, RZ, RZ, R11, P1 ;  /* 0x000000ffff087224 */ /* 0x000fca00008e060b */
[----:B------:R-:W-:-:S05]  /*0770*/  LEA.HI.X R3, R3, UR11, R8, 0x2, P2 ;  /* 0x0000000b03037c11 */ /* 0x000fca00090f1408 */
[----:B--2---:R0:W-:Y:S04]  /*0780*/  STG.E desc[UR4][R2.64], R15 ;  /* 0x0000000f02007986 */ /* 0x0041e8000c101904 */
[----:B------:R-:W2:Y:S04]  /*0790*/  LDG.E R17, desc[UR4][R4.64+0x4] ;  /* 0x0000040404117981 */ /* 0x000ea8000c1e1900 */
[----:B--2---:R1:W-:Y:S04]  /*07a0*/  STG.E desc[UR4][R2.64+0x4], R17 ;  /* 0x0000041102007986 */ /* 0x0043e8000c101904 */
[----:B------:R-:W2:Y:S04]  /*07b0*/  LDG.E R19, desc[UR4][R4.64+0x8] ;  /* 0x0000080404137981 */ /* 0x000ea8000c1e1900 */
[----:B--2---:R2:W-:Y:S04]  /*07c0*/  STG.E desc[UR4][R2.64+0x8], R19 ;  /* 0x0000081302007986 */ /* 0x0045e8000c101904 */
[----:B------:R-:W3:Y:S04]  /*07d0*/  LDG.E R21, desc[UR4][R4.64+0xc] ;  /* 0x00000c0404157981 */ /* 0x000ee8000c1e1900 */
[----:B---3--:R2:W-:Y:S04]  /*07e0*/  STG.E desc[UR4][R2.64+0xc], R21 ;  /* 0x00000c1502007986 */ /* 0x0085e8000c101904 */
[----:B------:R-:W3:Y:S04]  /*07f0*/  LDG.E R23, desc[UR4][R4.64+0x10] ;  /* 0x0000100404177981 */ /* 0x000ee8000c1e1900 */
[----:B---3--:R2:W-:Y:S04]  /*0800*/  STG.E desc[UR4][R2.64+0x10], R23 ;  /* 0x0000101702007986 */ /* 0x0085e8000c101904 */
[----:B------:R-:W3:Y:S04]  /*0810*/  LDG.E R25, desc[UR4][R4.64+0x14] ;  /* 0x0000140404197981 */ /* 0x000ee8000c1e1900 */
[----:B---3--:R2:W-:Y:S04]  /*0820*/  STG.E desc[UR4][R2.64+0x14], R25 ;  /* 0x0000141902007986 */ /* 0x0085e8000c101904 */
[----:B0-----:R-:W3:Y:S04]  /*0830*/  LDG.E R15, desc[UR4][R4.64+0x18] ;  /* 0x00001804040f7981 */ /* 0x001ee8000c1e1900 */
[----:B---3--:R2:W-:Y:S04]  /*0840*/  STG.E desc[UR4][R2.64+0x18], R15 ;  /* 0x0000180f02007986 */ /* 0x0085e8000c101904 */
[----:B-1----:R-:W3:Y:S01]  /*0850*/  LDG.E R17, desc[UR4][R4.64+0x1c] ;  /* 0x00001c0404117981 */ /* 0x002ee2000c1e1900 */
[----:B------:R-:W-:-:S03]  /*0860*/  VIADD R7, R7, 0x8 ;  /* 0x0000000807077836 */ /* 0x000fc60000000000 */
[----:B---3--:R2:W-:Y:S04]  /*0870*/  STG.E desc[UR4][R2.64+0x1c], R17 ;  /* 0x00001c1102007986 */ /* 0x0085e8000c101904 */
.L_x_239:
[----:B------:R-:W-:Y:S05]  /*0880*/  @!P0 EXIT ;  /* 0x000000000000894d */ /* 0x000fea0003800000 */
[----:B------:R-:W-:Y:S02]  /*0890*/  ISETP.GE.U32.AND P1, PT, R12, 0x4, PT ;  /* 0x000000040c00780c */ /* 0x000fe40003f26070 */
[----:B------:R-:W-:-:S04]  /*08a0*/  LOP3.LUT R13, R13, 0x3, RZ, 0xc0, !PT ;  /* 0x000000030d0d7812 */ /* 0x000fc800078ec0ff */
[----:B------:R-:W-:-:S07]  /*08b0*/  ISETP.NE.AND P0, PT, R13, RZ, PT ;  /* 0x000000ff0d00720c */ /* 0x000fce0003f05270 */
[----:B------:R-:W-:Y:S06]  /*08c0*/  @!P1 BRA `(.L_x_240) ;  /* 0x0000000000489947 */ /* 0x000fec0003800000 */
[----:B------:R-:W0:Y:S01]  /*08d0*/  LDCU.128 UR8, c[0x0][0x380] ;  /* 0x00007000ff0877ac */ /* 0x000e220008000c00 */
[----:B-12---:R-:W-:-:S04]  /*08e0*/  IADD3 R3, P1, PT, R6, R7, RZ ;  /* 0x0000000706037210 */ /* 0x006fc80007f3e0ff */
[----:B------:R-:W-:Y:S02]  /*08f0*/  IADD3.X R4, PT, PT, RZ, R9, RZ, P1, !PT ;  /* 0x00000009ff047210 */ /* 0x000fe40000ffe4ff */
        /* <DEDUP_REMOVED lines=12> */
[----:B------:R-:W2:Y:S01]  /*09c0*/  LDG.E R21, desc[UR4][R2.64+0xc] ;  /* 0x00000c0402157981 */ /* 0x000ea2000c1e1900 */
[----:B------:R-:W-:-:S03]  /*09d0*/  VIADD R7, R7, 0x4 ;  /* 0x0000000407077836 */ /* 0x000fc60000000000 */
[----:B--2---:R0:W-:Y:S04]  /*09e0*/  STG.E desc[UR4][R4.64+0xc], R21 ;  /* 0x00000c1504007986 */ /* 0x0041e8000c101904 */
.L_x_240:
[----:B------:R-:W-:Y:S05]  /*09f0*/  @!P0 EXIT ;  /* 0x000000000000894d */ /* 0x000fea0003800000 */
[----:B------:R-:W0:Y:S01]  /*0a00*/  LDCU.128 UR8, c[0x0][0x380] ;  /* 0x00007000ff0877ac */ /* 0x000e220008000c00 */
[-C--:B-12---:R-:W-:Y:S01]  /*0a10*/  IADD3 R3, P0, PT, R0, R7.reuse, RZ ;  /* 0x0000000700037210 */ /* 0x086fe20007f1e0ff */
[----:B------:R-:W-:Y:S01]  /*0a20*/  IMAD.MOV R13, RZ, RZ, -R13 ;  /* 0x000000ffff0d7224 */ /* 0x000fe200078e0a0d */
[----:B------:R-:W-:-:S03]  /*0a30*/  IADD3 R7, P2, PT, R6, R7, RZ ;  /* 0x0000000706077210 */ /* 0x000fc60007f5e0ff */
[----:B------:R-:W-:Y:S02]  /*0a40*/  IMAD.X R6, RZ, RZ, R11, P0 ;  /* 0x000000ffff067224 */ /* 0x000fe400000e060b */
[----:B------:R-:W-:Y:S01]  /*0a50*/  IMAD.X R2, RZ, RZ, R9, P2 ;  /* 0x000000ffff027224 */ /* 0x000fe200010e0609 */
[----:B0-----:R-:W-:Y:S02]  /*0a60*/  LEA R4, P1, R3, UR10, 0x2 ;  /* 0x0000000a03047c11 */ /* 0x001fe4000f8210ff */
[----:B------:R-:W-:Y:S02]  /*0a70*/  LEA R0, P3, R7, UR8, 0x2 ;  /* 0x0000000807007c11 */ /* 0x000fe4000f8610ff */
[----:B------:R-:W-:Y:S02]  /*0a80*/  LEA.HI.X R9, R3, UR11, R6, 0x2, P1 ;  /* 0x0000000b03097c11 */ /* 0x000fe400088f1406 */
[----:B------:R-:W-:-:S09]  /*0a90*/  LEA.HI.X R7, R7, UR9, R2, 0x2, P3 ;  /* 0x0000000907077c11 */ /* 0x000fd200098f1402 */
.L_x_241:
[----:B0-----:R-:W-:Y:S02]  /*0aa0*/  IMAD.MOV.U32 R2, RZ, RZ, R0 ;  /* 0x000000ffff027224 */ /* 0x001fe400078e0000 */
[----:B------:R-:W-:-:S05]  /*0ab0*/  IMAD.MOV.U32 R3, RZ, RZ, R7 ;  /* 0x000000ffff037224 */ /* 0x000fca00078e0007 */
[----:B------:R0:W2:Y:S01]  /*0ac0*/  LDG.E R5, desc[UR4][R2.64] ;  /* 0x0000000402057981 */ /* 0x0000a2000c1e1900 */
[----:B------:R-:W-:Y:S02]  /*0ad0*/  IADD3 R13, PT, PT, R13, 0x1, RZ ;  /* 0x000000010d0d7810 */ /* 0x000fe40007ffe0ff */
[----:B------:R-:W-:Y:S02]  /*0ae0*/  IADD3 R0, P2, PT, R0, 0x4, RZ ;  /* 0x0000000400007810 */ /* 0x000fe40007f5e0ff */
[----:B------:R-:W-:-:S03]  /*0af0*/  ISETP.NE.AND P0, PT, R13, RZ, PT ;  /* 0x000000ff0d00720c */ /* 0x000fc60003f05270 */
[----:B------:R-:W-:Y:S02]  /*0b00*/  IMAD.X R7, RZ, RZ, R7, P2 ;  /* 0x000000ffff077224 */ /* 0x000fe400010e0607 */
[----:B0-----:R-:W-:Y:S01]  /*0b10*/  IMAD.MOV.U32 R2, RZ, RZ, R4 ;  /* 0x000000ffff027224 */ /* 0x001fe200078e0004 */
[----:B------:R-:W-:Y:S01]  /*0b20*/  IADD3 R4, P1, PT, R4, 0x4, RZ ;  /* 0x0000000404047810 */ /* 0x000fe20007f3e0ff */
[----:B------:R-:W-:-:S04]  /*0b30*/  IMAD.MOV.U32 R3, RZ, RZ, R9 ;  /* 0x000000ffff037224 */ /* 0x000fc800078e0009 */
[----:B------:R-:W-:Y:S01]  /*0b40*/  IMAD.X R9, RZ, RZ, R9, P1 ;  /* 0x000000ffff097224 */ /* 0x000fe200008e0609 */
[----:B--2---:R0:W-:Y:S01]  /*0b50*/  STG.E desc[UR4][R2.64], R5 ;  /* 0x0000000502007986 */ /* 0x0041e2000c101904 */
[----:B------:R-:W-:Y:S06]  /*0b60*/  @P0 BRA `(.L_x_241) ;  /* 0xfffffffc00cc0947 */ /* 0x000fec000383ffff */
[----:B------:R-:W-:Y:S05]  /*0b70*/  EXIT ;  /* 0x000000000000794d */ /* 0x000fea0003800000 */
        .weak           $__internal_4_$__cuda_sm20_rem_s64
        .type           $__internal_4_$__cuda_sm20_rem_s64,@function
        .size           $__internal_4_$__cuda_sm20_rem_s64,(.L_x_247 - $__internal_4_$__cuda_sm20_rem_s64)
$__internal_4_$__cuda_sm20_rem_s64:
[----:B------:R-:W0:Y:S01]  /*0b80*/  LDCU UR8, c[0x0][0x390] ;  /* 0x00007200ff0877ac */ /* 0x000e220008000800 */
[----:B------:R-:W-:Y:S02]  /*0b90*/  UISETP.GE.AND UP0, UPT, UR6, URZ, UPT ;  /* 0x000000ff0600728c */ /* 0x000fe4000bf06270 */
[----:B0-----:R-:W-:-:S04]  /*0ba0*/  UIADD3 UR4, UP1, UPT, URZ, -UR8, URZ ;  /* 0x80000008ff047290 */ /* 0x001fc8000ff3e0ff */
[----:B------:R-:W-:Y:S02]  /*0bb0*/  UIADD3.X UR5, UPT, UPT, URZ, ~UR6, URZ, UP1, !UPT ;  /* 0x80000006ff057290 */ /* 0x000fe40008ffe4ff */
[----:B------:R-:W-:Y:S02]  /*0bc0*/  USEL UR4, UR4, UR8, !UP0 ;  /* 0x0000000804047287 */ /* 0x000fe4000c000000 */
[----:B------:R-:W-:-:S09]  /*0bd0*/  USEL UR5, UR5, UR6, !UP0 ;  /* 0x0000000605057287 */ /* 0x000fd2000c000000 */
[----:B------:R-:W0:Y:S08]  /*0be0*/  I2F.U64.RP R5, UR4 ;  /* 0x0000000400057d12 */ /* 0x000e300008309000 */
[----:B0-----:R-:W0:Y:S02]  /*0bf0*/  MUFU.RCP R5, R5 ;  /* 0x0000000500057308 */ /* 0x001e240000001000 */
[----:B0-----:R-:W-:-:S06]  /*0c00*/  VIADD R6, R5, 0x1ffffffe ;  /* 0x1ffffffe05067836 */ /* 0x001fcc0000000000 */
[----:B------:R-:W0:Y:S02]  /*0c10*/  F2I.U64.TRUNC R6, R6 ;  /* 0x0000000600067311 */ /* 0x000e24000020d800 */
[----:B0-----:R-:W-:-:S04]  /*0c20*/  IMAD.WIDE.U32 R8, R6, UR4, RZ ;  /* 0x0000000406087c25 */ /* 0x001fc8000f8e00ff */
[----:B------:R-:W-:Y:S01]  /*0c30*/  IMAD R9, R6, UR5, R9 ;  /* 0x0000000506097c24 */ /* 0x000fe2000f8e0209 */
[----:B------:R-:W-:-:S03]  /*0c40*/  IADD3 R11, P0, PT, RZ, -R8, RZ ;  /* 0x80000008ff0b7210 */ /* 0x000fc60007f1e0ff */
[----:B------:R-:W-:Y:S02]  /*0c50*/  IMAD R9, R7, UR4, R9 ;  /* 0x0000000407097c24 */ /* 0x000fe4000f8e0209 */
[----:B------:R-:W-:-:S04]  /*0c60*/  IMAD.HI.U32 R8, R6, R11, RZ ;  /* 0x0000000b06087227 */ /* 0x000fc800078e00ff */
[----:B------:R-:W-:Y:S02]  /*0c70*/  IMAD.X R13, RZ, RZ, ~R9, P0 ;  /* 0x000000ffff0d7224 */ /* 0x000fe400000e0e09 */
[----:B------:R-:W-:Y:S02]  /*0c80*/  IMAD.MOV.U32 R9, RZ, RZ, R6 ;  /* 0x000000ffff097224 */ /* 0x000fe400078e0006 */
[-C--:B------:R-:W-:Y:S02]  /*0c90*/  IMAD R15, R7, R13.reuse, RZ ;  /* 0x0000000d070f7224 */ /* 0x080fe400078e02ff */
[----:B------:R-:W-:-:S04]  /*0ca0*/  IMAD.WIDE.U32 R8, P0, R6, R13, R8 ;  /* 0x0000000d06087225 */ /* 0x000fc80007800008 */
[----:B------:R-:W-:-:S04]  /*0cb0*/  IMAD.HI.U32 R5, R7, R13, RZ ;  /* 0x0000000d07057227 */ /* 0x000fc800078e00ff */
[----:B------:R-:W-:Y:S01]  /*0cc0*/  IMAD.HI.U32 R8, P1, R7, R11, R8 ;  /* 0x0000000b07087227 */ /* 0x000fe20007820008 */
[----:B------:R-:W-:-:S03]  /*0cd0*/  IADD3 R11, P4, PT, RZ, -R2, RZ ;  /* 0x80000002ff0b7210 */ /* 0x000fc60007f9e0ff */
[----:B------:R-:W-:Y:S01]  /*0ce0*/  IMAD.X R5, R5, 0x1, R7, P0 ;  /* 0x0000000105057824 */ /* 0x000fe200000e0607 */
[----:B------:R-:W-:-:S04]  /*0cf0*/  IADD3 R9, P2, PT, R15, R8, RZ ;  /* 0x000000080f097210 */ /* 0x000fc80007f5e0ff */
[----:B------:R-:W-:Y:S01]  /*0d00*/  IADD3.X R5, PT, PT, RZ, RZ, R5, P2, P1 ;  /* 0x000000ffff057210 */ /* 0x000fe200017e2405 */
[----:B------:R-:W-:Y:S01]  /*0d10*/  IMAD.WIDE.U32 R6, R9, UR4, RZ ;  /* 0x0000000409067c25 */ /* 0x000fe2000f8e00ff */
[----:B------:R-:W-:-:S03]  /*0d20*/  ISETP.GE.AND P1, PT, R3, RZ, PT ;  /* 0x000000ff0300720c */ /* 0x000fc60003f26270 */
[----:B------:R-:W-:Y:S01]  /*0d30*/  IMAD R8, R9, UR5, R7 ;  /* 0x0000000509087c24 */ /* 0x000fe2000f8e0207 */
[----:B------:R-:W-:-:S03]  /*0d40*/  IADD3 R7, P0, PT, RZ, -R6, RZ ;  /* 0x80000006ff077210 */ /* 0x000fc60007f1e0ff */
[----:B------:R-:W-:Y:S02]  /*0d50*/  IMAD R6, R5, UR4, R8 ;  /* 0x0000000405067c24 */ /* 0x000fe4000f8e0208 */
[----:B------:R-:W-:-:S04]  /*0d60*/  IMAD.HI.U32 R8, R9, R7, RZ ;  /* 0x0000000709087227 */ /* 0x000fc800078e00ff */
[----:B------:R-:W-:-:S04]  /*0d70*/  IMAD.X R6, RZ, RZ, ~R6, P0 ;  /* 0x000000ffff067224 */ /* 0x000fc800000e0e06 */
[----:B------:R-:W-:-:S04]  /*0d80*/  IMAD.WIDE.U32 R8, P0, R9, R6, R8 ;  /* 0x0000000609087225 */ /* 0x000fc80007800008 */
[C---:B------:R-:W-:Y:S02]  /*0d90*/  IMAD R10, R5.reuse, R6, RZ ;  /* 0x00000006050a7224 */ /* 0x040fe400078e02ff */
[----:B------:R-:W-:Y:S01]  /*0da0*/  IMAD.HI.U32 R7, P2, R5, R7, R8 ;  /* 0x0000000705077227 */ /* 0x000fe20007840008 */
[----:B------:R-:W-:-:S03]  /*0db0*/  SEL R8, R11, R2, !P1 ;  /* 0x000000020b087207 */ /* 0x000fc60004800000 */
[----:B------:R-:W-:Y:S01]  /*0dc0*/  IMAD.X R9, RZ, RZ, ~R3, P4 ;  /* 0x000000ffff097224 */ /* 0x000fe200020e0e03 */
[----:B------:R-:W-:Y:S01]  /*0dd0*/  IADD3 R7, P3, PT, R10, R7, RZ ;  /* 0x000000070a077210 */ /* 0x000fe20007f7e0ff */
[----:B------:R-:W-:-:S03]  /*0de0*/  IMAD.HI.U32 R6, R5, R6, RZ ;  /* 0x0000000605067227 */ /* 0x000fc600078e00ff */
[----:B------:R-:W-:Y:S01]  /*0df0*/  SEL R10, R9, R3, !P1 ;  /* 0x00000003090a7207 */ /* 0x000fe20004800000 */
[----:B------:R-:W-:Y:S01]  /*0e00*/  IMAD.HI.U32 R2, R7, R8, RZ ;  /* 0x0000000807027227 */ /* 0x000fe200078e00ff */
[----:B------:R-:W-:-:S03]  /*0e10*/  IADD3.X R5, PT, PT, R6, R5, RZ, P0, !PT ;  /* 0x0000000506057210 */ /* 0x000fc600007fe4ff */
[----:B------:R-:W-:Y:S01]  /*0e20*/  IMAD.MOV.U32 R3, RZ, RZ, RZ ;  /* 0x000000ffff037224 */ /* 0x000fe200078e00ff */
[----:B------:R-:W-:Y:S01]  /*0e30*/  IADD3.X R5, PT, PT, RZ, RZ, R5, P3, P2 ;  /* 0x000000ffff057210 */ /* 0x000fe20001fe4405 */
[----:B------:R-:W-:-:S04]  /*0e40*/  IMAD.WIDE.U32 R2, R7, R10, R2 ;  /* 0x0000000a07027225 */ /* 0x000fc800078e0002 */
[C---:B------:R-:W-:Y:S02]  /*0e50*/  IMAD R7, R5.reuse, R10, RZ ;  /* 0x0000000a05077224 */ /* 0x040fe400078e02ff */
[----:B------:R-:W-:-:S04]  /*0e60*/  IMAD.HI.U32 R2, P0, R5, R8, R2 ;  /* 0x0000000805027227 */ /* 0x000fc80007800002 */
[----:B------:R-:W-:Y:S01]  /*0e70*/  IMAD.HI.U32 R5, R5, R10, RZ ;  /* 0x0000000a05057227 */ /* 0x000fe200078e00ff */
[----:B------:R-:W-:-:S03]  /*0e80*/  IADD3 R7, P2, PT, R7, R2, RZ ;  /* 0x0000000207077210 */ /* 0x000fc60007f5e0ff */
[----:B------:R-:W-:Y:S02]  /*0e90*/  IMAD.X R5, RZ, RZ, R5, P0 ;  /* 0x000000ffff057224 */ /* 0x000fe400000e0605 */
[----:B------:R-:W-:-:S04]  /*0ea0*/  IMAD.WIDE.U32 R2, R7, UR4, RZ ;  /* 0x0000000407027c25 */ /* 0x000fc8000f8e00ff */
[----:B------:R-:W-:Y:S01]  /*0eb0*/  IMAD.X R5, RZ, RZ, R5, P2 ;  /* 0x000000ffff057224 */ /* 0x000fe200010e0605 */
[----:B------:R-:W-:Y:S01]  /*0ec0*/  IADD3 R2, P2, PT, -R2, R8, RZ ;  /* 0x0000000802027210 */ /* 0x000fe20007f5e1ff */
[----:B------:R-:W-:-:S03]  /*0ed0*/  IMAD R6, R7, UR5, R3 ;  /* 0x0000000507067c24 */ /* 0x000fc6000f8e0203 */
[----:B------:R-:W-:Y:S01]  /*0ee0*/  ISETP.GE.U32.AND P0, PT, R2, UR4, PT ;  /* 0x0000000402007c0c */ /* 0x000fe2000bf06070 */
[----:B------:R-:W-:-:S04]  /*0ef0*/  IMAD R5, R5, UR4, R6 ;  /* 0x0000000405057c24 */ /* 0x000fc8000f8e0206 */
[----:B------:R-:W-:Y:S01]  /*0f00*/  IMAD.X R6, R10, 0x1, ~R5, P2 ;  /* 0x000000010a067824 */ /* 0x000fe200010e0e05 */
[----:B------:R-:W-:-:S04]  /*0f10*/  IADD3 R3, P2, PT, R2, -UR4, RZ ;  /* 0x8000000402037c10 */ /* 0x000fc8000ff5e0ff */
[C---:B------:R-:W-:Y:S02]  /*0f20*/  ISETP.GE.U32.AND.EX P0, PT, R6.reuse, UR5, PT, P0 ;  /* 0x0000000506007c0c */ /* 0x040fe4000bf06100 */
[----:B------:R-:W-:Y:S02]  /*0f30*/  IADD3.X R5, PT, PT, R6, ~UR5, RZ, P2, !PT ;  /* 0x8000000506057c10 */ /* 0x000fe400097fe4ff */
[----:B------:R-:W-:Y:S02]  /*0f40*/  SEL R3, R3, R2, P0 ;  /* 0x0000000203037207 */ /* 0x000fe40000000000 */
[----:B------:R-:W-:Y:S02]  /*0f50*/  SEL R5, R5, R6, P0 ;  /* 0x0000000605057207 */ /* 0x000fe40000000000 */
[C---:B------:R-:W-:Y:S01]  /*0f60*/  ISETP.GE.U32.AND P0, PT, R3.reuse, UR4, PT ;  /* 0x0000000403007c0c */ /* 0x040fe2000bf06070 */
[----:B------:R-:W-:-:S03]  /*0f70*/  VIADD R2, R3, -UR4 ;  /* 0x8000000403027c36 */ /* 0x000fc60008000000 */
[----:B------:R-:W-:Y:S01]  /*0f80*/  ISETP.GE.U32.AND.EX P0, PT, R5, UR5, PT, P0 ;  /* 0x0000000505007c0c */ /* 0x000fe2000bf06100 */
[----:B------:R-:W-:-:S03]  /*0f90*/  IMAD.MOV.U32 R5, RZ, RZ, 0x0 ;  /* 0x00000000ff057424 */ /* 0x000fc600078e00ff */
[----:B------:R-:W-:Y:S02]  /*0fa0*/  SEL R2, R2, R3, P0 ;  /* 0x0000000302027207 */ /* 0x000fe40000000000 */
[----:B------:R-:W-:-:S03]  /*0fb0*/  ISETP.NE.U32.AND P0, PT, RZ, UR8, PT ;  /* 0x00000008ff007c0c */ /* 0x000fc6000bf05070 */
[----:B------:R-:W-:Y:S01]  /*0fc0*/  IMAD.MOV R3, RZ, RZ, -R2 ;  /* 0x000000ffff037224 */ /* 0x000fe200078e0a02 */
[----:B------:R-:W-:-:S04]  /*0fd0*/  ISETP.NE.AND.EX P0, PT, RZ, UR6, PT, P0 ;  /* 0x00000006ff007c0c */ /* 0x000fc8000bf05300 */
[----:B------:R-:W-:-:S04]  /*0fe0*/  SEL R2, R3, R2, !P1 ;  /* 0x0000000203027207 */ /* 0x000fc80004800000 */
[----:B------:R-:W-:Y:S01]  /*0ff0*/  SEL R2, R2, 0xffffffff, P0 ;  /* 0xffffffff02027807 */ /* 0x000fe20000000000 */
[----:B------:R-:W-:Y:S06]  /*1000*/  RET.REL.NODEC R4 `(select_reference_vectors) ;  /* 0xffffffec04fc7950 */ /* 0x000fec0003c3ffff */
.L_x_242:
        /* <DEDUP_REMOVED lines=15> */
.L_x_247:


//--------------------- .nv.shared.filtered_search --------------------------
	.section	.nv.shared.filtered_search,"aw",@nobits
	.sectionflags	@""
	.align	16
	.zero		1024


//--------------------- .nv.shared.reserved.0     --------------------------
	.section	.nv.shared.reserved.0,"aw",@nobits
	.weak		__nv_reservedSMEM_offset_0_alias
	.size		__nv_reservedSMEM_offset_0_alias, 0, 64
	.other		__nv_reservedSMEM_offset_0_alias,@"STO_CUDA_RESERVED_SHARED STV_DEFAULT"
__nv_reservedSMEM_offset_0_alias:
	.zero		0
	.zero		64


//--------------------- .nv.shared.filter_database_vectors_adaptive --------------------------
	.section	.nv.shared.filter_database_vectors_adaptive,"aw",@nobits
	.sectionflags	@""
	.align	16
	.zero		1024


//--------------------- .nv.shared.calculate_percentile_cutoffs --------------------------
	.section	.nv.shared.calculate_percentile_cutoffs,"aw",@nobits
	.sectionflags	@""
	.align	16
	.zero		1024


//--------------------- .nv.shared.build_distance_histograms --------------------------
	.section	.nv.shared.build_distance_histograms,"aw",@nobits
	.sectionflags	@""
	.align	16
	.zero		1024


//--------------------- .nv.shared.compute_cluster_query_means --------------------------
	.section	.nv.shared.compute_cluster_query_means,"aw",@nobits
	.sectionflags	@""
	.align	16
	.zero		1024


//--------------------- .nv.shared.assign_queries_to_clusters --------------------------
	.section	.nv.shared.assign_queries_to_clusters,"aw",@nobits
	.sectionflags	@""
	.align	16
	.zero		1024


//--------------------- .nv.shared.cluster_database_vectors --------------------------
	.section	.nv.shared.cluster_database_vectors,"aw",@nobits
	.sectionflags	@""
	.align	16
	.zero		1024


//--------------------- .nv.shared.select_reference_vectors --------------------------
	.section	.nv.shared.select_reference_vectors,"aw",@nobits
	.sectionflags	@""
	.align	16
	.zero		1024


//--------------------- .nv.constant0.filtered_search --------------------------
	.section	.nv.constant0.filtered_search,"a",@progbits
	.sectionflags	@""
	.align	4
.nv.constant0.filtered_search:
	.zero		972


//--------------------- .nv.constant0.filter_database_vectors_adaptive --------------------------
	.section	.nv.constant0.filter_database_vectors_adaptive,"a",@progbits
	.sectionflags	@""
	.align	4
.nv.constant0.filter_database_vectors_adaptive:
	.zero		948


//--------------------- .nv.constant0.calculate_percentile_cutoffs --------------------------
	.section	.nv.constant0.calculate_percentile_cutoffs,"a",@progbits
	.sectionflags	@""
	.align	4
.nv.constant0.calculate_percentile_cutoffs:
	.zero		944


//--------------------- .nv.constant0.build_distance_histograms --------------------------
	.section	.nv.constant0.build_distance_histograms,"a",@progbits
	.sectionflags	@""
	.align	4
.nv.constant0.build_distance_histograms:
	.zero		956


//--------------------- .nv.constant0.compute_cluster_query_means --------------------------
	.section	.nv.constant0.compute_cluster_query_means,"a",@progbits
	.sectionflags	@""
	.align	4
.nv.constant0.compute_cluster_query_means:
	.zero		940


//--------------------- .nv.constant0.assign_queries_to_clusters --------------------------
	.section	.nv.constant0.assign_queries_to_clusters,"a",@progbits
	.sectionflags	@""
	.align	4
.nv.constant0.assign_queries_to_clusters:
	.zero		940


//--------------------- .nv.constant0.cluster_database_vectors --------------------------
	.section	.nv.constant0.cluster_database_vectors,"a",@progbits
	.sectionflags	@""
	.align	4
.nv.constant0.cluster_database_vectors:
	.zero		940


//--------------------- .nv.constant0.select_reference_vectors --------------------------
	.section	.nv.constant0.select_reference_vectors,"a",@progbits
	.sectionflags	@""
	.align	4
.nv.constant0.select_reference_vectors:
	.zero		924


//--------------------- SYMBOLS --------------------------

	.type		.nv.reservedSmem.offset0,@object
	.size		.nv.reservedSmem.offset0,0x4
	.type		.nv.reservedSmem.cap,@object
	.size		.nv.reservedSmem.cap,0x4
